//
// Generated by NVIDIA NVVM Compiler
//
// Compiler Build ID: CL-36424714
// Cuda compilation tools, release 13.0, V13.0.88
// Based on NVVM 20.0.0
//

.version 9.0
.target sm_100
.address_size 64

	// .globl	_ZN3cub18CUB_300001_SM_10006detail11EmptyKernelIvEEvv
// _ZZN3cub18CUB_300001_SM_10006detail6reduce28DeviceReduceSingleTileKernelINS2_10policy_hubIN4cuda3std3__45tupleIJblEEEjN6thrust24THRUST_300001_SM_1000_NS8cuda_cub9__find_if7functorIS9_EEE10Policy1000ENSB_12zip_iteratorINS8_IJNSD_26transform_input_iterator_tIbNSC_6detail35transform_pair_of_input_iterators_tIbNSB_6detail15normal_iteratorINSB_10device_ptrIiEEEESQ_NS7_8equal_toIiEEEENS7_10__not_fn_tINS7_10__identityEEEEENSB_17counting_iteratorIlNSB_11use_defaultESZ_SZ_EEEEEEEPS9_jSF_S9_S9_SV_EEvT0_T1_T2_T3_T4_T6_E12temp_storage has been demoted
// _ZZN3cub18CUB_300001_SM_10006detail6reduce18DeviceReduceKernelINS2_10policy_hubIN4cuda3std3__45tupleIJblEEEjN6thrust24THRUST_300001_SM_1000_NS8cuda_cub9__find_if7functorIS9_EEE10Policy1000ENSB_12zip_iteratorINS8_IJNSD_26transform_input_iterator_tIbNSC_6detail35transform_pair_of_input_iterators_tIbNSB_6detail15normal_iteratorINSB_10device_ptrIiEEEESQ_NS7_8equal_toIiEEEENS7_10__not_fn_tINS7_10__identityEEEEENSB_17counting_iteratorIlNSB_11use_defaultESZ_SZ_EEEEEEEjSF_S9_SV_EEvT0_PT3_T1_NS0_13GridEvenShareIS16_EET2_T4_E12temp_storage has been demoted
// _ZZN3cub18CUB_300001_SM_10006detail6reduce28DeviceReduceSingleTileKernelINS2_10policy_hubIN4cuda3std3__45tupleIJblEEEjN6thrust24THRUST_300001_SM_1000_NS8cuda_cub9__find_if7functorIS9_EEE10Policy1000EPS9_SI_iSF_S9_S9_NS7_10__identityEEEvT0_T1_T2_T3_T4_T6_E12temp_storage has been demoted
// _ZZN3cub18CUB_300001_SM_10006detail6reduce28DeviceReduceSingleTileKernelINS2_10policy_hubIN4cuda3std3__45tupleIJblEEEyN6thrust24THRUST_300001_SM_1000_NS8cuda_cub9__find_if7functorIS9_EEE10Policy1000ENSB_12zip_iteratorINS8_IJNSD_26transform_input_iterator_tIbNSC_6detail35transform_pair_of_input_iterators_tIbNSB_6detail15normal_iteratorINSB_10device_ptrIiEEEESQ_NS7_8equal_toIiEEEENS7_10__not_fn_tINS7_10__identityEEEEENSB_17counting_iteratorIlNSB_11use_defaultESZ_SZ_EEEEEEEPS9_ySF_S9_S9_SV_EEvT0_T1_T2_T3_T4_T6_E12temp_storage has been demoted
// _ZZN3cub18CUB_300001_SM_10006detail6reduce18DeviceReduceKernelINS2_10policy_hubIN4cuda3std3__45tupleIJblEEEyN6thrust24THRUST_300001_SM_1000_NS8cuda_cub9__find_if7functorIS9_EEE10Policy1000ENSB_12zip_iteratorINS8_IJNSD_26transform_input_iterator_tIbNSC_6detail35transform_pair_of_input_iterators_tIbNSB_6detail15normal_iteratorINSB_10device_ptrIiEEEESQ_NS7_8equal_toIiEEEENS7_10__not_fn_tINS7_10__identityEEEEENSB_17counting_iteratorIlNSB_11use_defaultESZ_SZ_EEEEEEEySF_S9_SV_EEvT0_PT3_T1_NS0_13GridEvenShareIS16_EET2_T4_E12temp_storage has been demoted
// _ZZN3cub18CUB_300001_SM_10006detail6reduce28DeviceReduceSingleTileKernelINS2_10policy_hubIN4cuda3std3__45tupleIJblEEEyN6thrust24THRUST_300001_SM_1000_NS8cuda_cub9__find_if7functorIS9_EEE10Policy1000EPS9_SI_iSF_S9_S9_NS7_10__identityEEEvT0_T1_T2_T3_T4_T6_E12temp_storage has been demoted
// _ZZN3cub18CUB_300001_SM_10006detail6reduce28DeviceReduceSingleTileKernelINS2_10policy_hubIN4cuda3std3__45tupleIJblEEEjN6thrust24THRUST_300001_SM_1000_NS8cuda_cub9__find_if7functorIS9_EEE10Policy1000ENSB_12zip_iteratorINS8_IJNSD_26transform_input_iterator_tIbNSC_6detail35transform_pair_of_input_iterators_tIbNSB_6detail15normal_iteratorINSB_10device_ptrIiEEEESQ_18compare_modulo_twoEENS7_10__not_fn_tINS7_10__identityEEEEENSB_17counting_iteratorIlNSB_11use_defaultESY_SY_EEEEEEEPS9_jSF_S9_S9_SU_EEvT0_T1_T2_T3_T4_T6_E12temp_storage has been demoted
// _ZZN3cub18CUB_300001_SM_10006detail6reduce18DeviceReduceKernelINS2_10policy_hubIN4cuda3std3__45tupleIJblEEEjN6thrust24THRUST_300001_SM_1000_NS8cuda_cub9__find_if7functorIS9_EEE10Policy1000ENSB_12zip_iteratorINS8_IJNSD_26transform_input_iterator_tIbNSC_6detail35transform_pair_of_input_iterators_tIbNSB_6detail15normal_iteratorINSB_10device_ptrIiEEEESQ_18compare_modulo_twoEENS7_10__not_fn_tINS7_10__identityEEEEENSB_17counting_iteratorIlNSB_11use_defaultESY_SY_EEEEEEEjSF_S9_SU_EEvT0_PT3_T1_NS0_13GridEvenShareIS15_EET2_T4_E12temp_storage has been demoted
// _ZZN3cub18CUB_300001_SM_10006detail6reduce28DeviceReduceSingleTileKernelINS2_10policy_hubIN4cuda3std3__45tupleIJblEEEyN6thrust24THRUST_300001_SM_1000_NS8cuda_cub9__find_if7functorIS9_EEE10Policy1000ENSB_12zip_iteratorINS8_IJNSD_26transform_input_iterator_tIbNSC_6detail35transform_pair_of_input_iterators_tIbNSB_6detail15normal_iteratorINSB_10device_ptrIiEEEESQ_18compare_modulo_twoEENS7_10__not_fn_tINS7_10__identityEEEEENSB_17counting_iteratorIlNSB_11use_defaultESY_SY_EEEEEEEPS9_ySF_S9_S9_SU_EEvT0_T1_T2_T3_T4_T6_E12temp_storage has been demoted
// _ZZN3cub18CUB_300001_SM_10006detail6reduce18DeviceReduceKernelINS2_10policy_hubIN4cuda3std3__45tupleIJblEEEyN6thrust24THRUST_300001_SM_1000_NS8cuda_cub9__find_if7functorIS9_EEE10Policy1000ENSB_12zip_iteratorINS8_IJNSD_26transform_input_iterator_tIbNSC_6detail35transform_pair_of_input_iterators_tIbNSB_6detail15normal_iteratorINSB_10device_ptrIiEEEESQ_18compare_modulo_twoEENS7_10__not_fn_tINS7_10__identityEEEEENSB_17counting_iteratorIlNSB_11use_defaultESY_SY_EEEEEEEySF_S9_SU_EEvT0_PT3_T1_NS0_13GridEvenShareIS15_EET2_T4_E12temp_storage has been demoted
.global .align 1 .b8 _ZN34_INTERNAL_3beead54_4_k_cu_0da159924cuda3std3__45__cpo5beginE[1];
.global .align 1 .b8 _ZN34_INTERNAL_3beead54_4_k_cu_0da159924cuda3std3__45__cpo3endE[1];
.global .align 1 .b8 _ZN34_INTERNAL_3beead54_4_k_cu_0da159924cuda3std3__45__cpo6cbeginE[1];
.global .align 1 .b8 _ZN34_INTERNAL_3beead54_4_k_cu_0da159924cuda3std3__45__cpo4cendE[1];
.global .align 1 .b8 _ZN34_INTERNAL_3beead54_4_k_cu_0da159924cuda3std3__45__cpo6rbeginE[1];
.global .align 1 .b8 _ZN34_INTERNAL_3beead54_4_k_cu_0da159924cuda3std3__45__cpo4rendE[1];
.global .align 1 .b8 _ZN34_INTERNAL_3beead54_4_k_cu_0da159924cuda3std3__45__cpo7crbeginE[1];
.global .align 1 .b8 _ZN34_INTERNAL_3beead54_4_k_cu_0da159924cuda3std3__45__cpo5crendE[1];
.global .align 1 .b8 _ZN34_INTERNAL_3beead54_4_k_cu_0da159924cuda3std3__436_GLOBAL__N__3beead54_4_k_cu_0da159926ignoreE[1];
.global .align 1 .b8 _ZN34_INTERNAL_3beead54_4_k_cu_0da159924cuda3std3__419piecewise_constructE[1];
.global .align 1 .b8 _ZN34_INTERNAL_3beead54_4_k_cu_0da159924cuda3std3__48in_placeE[1];
.global .align 1 .b8 _ZN34_INTERNAL_3beead54_4_k_cu_0da159924cuda3std3__420unreachable_sentinelE[1];
.global .align 1 .b8 _ZN34_INTERNAL_3beead54_4_k_cu_0da159924cuda3std3__47nulloptE[1];
.global .align 1 .b8 _ZN34_INTERNAL_3beead54_4_k_cu_0da159924cuda3std3__48unexpectE[1];
.global .align 1 .b8 _ZN34_INTERNAL_3beead54_4_k_cu_0da159924cuda3std6ranges3__45__cpo4swapE[1];
.global .align 1 .b8 _ZN34_INTERNAL_3beead54_4_k_cu_0da159924cuda3std6ranges3__45__cpo9iter_moveE[1];
.global .align 1 .b8 _ZN34_INTERNAL_3beead54_4_k_cu_0da159924cuda3std6ranges3__45__cpo5beginE[1];
.global .align 1 .b8 _ZN34_INTERNAL_3beead54_4_k_cu_0da159924cuda3std6ranges3__45__cpo3endE[1];
.global .align 1 .b8 _ZN34_INTERNAL_3beead54_4_k_cu_0da159924cuda3std6ranges3__45__cpo6cbeginE[1];
.global .align 1 .b8 _ZN34_INTERNAL_3beead54_4_k_cu_0da159924cuda3std6ranges3__45__cpo4cendE[1];
.global .align 1 .b8 _ZN34_INTERNAL_3beead54_4_k_cu_0da159924cuda3std6ranges3__45__cpo7advanceE[1];
.global .align 1 .b8 _ZN34_INTERNAL_3beead54_4_k_cu_0da159924cuda3std6ranges3__45__cpo9iter_swapE[1];
.global .align 1 .b8 _ZN34_INTERNAL_3beead54_4_k_cu_0da159924cuda3std6ranges3__45__cpo4nextE[1];
.global .align 1 .b8 _ZN34_INTERNAL_3beead54_4_k_cu_0da159924cuda3std6ranges3__45__cpo4prevE[1];
.global .align 1 .b8 _ZN34_INTERNAL_3beead54_4_k_cu_0da159924cuda3std6ranges3__45__cpo4dataE[1];
.global .align 1 .b8 _ZN34_INTERNAL_3beead54_4_k_cu_0da159924cuda3std6ranges3__45__cpo5cdataE[1];
.global .align 1 .b8 _ZN34_INTERNAL_3beead54_4_k_cu_0da159924cuda3std6ranges3__45__cpo4sizeE[1];
.global .align 1 .b8 _ZN34_INTERNAL_3beead54_4_k_cu_0da159924cuda3std6ranges3__45__cpo5ssizeE[1];
.global .align 1 .b8 _ZN34_INTERNAL_3beead54_4_k_cu_0da159924cuda3std6ranges3__45__cpo8distanceE[1];
.global .align 1 .b8 _ZN34_INTERNAL_3beead54_4_k_cu_0da159926thrust24THRUST_300001_SM_1000_NS8cuda_cub3parE[1];
.global .align 1 .b8 _ZN34_INTERNAL_3beead54_4_k_cu_0da159926thrust24THRUST_300001_SM_1000_NS8cuda_cub10par_nosyncE[1];
.global .align 1 .b8 _ZN34_INTERNAL_3beead54_4_k_cu_0da159926thrust24THRUST_300001_SM_1000_NS6system6detail10sequential3seqE[1];
.global .align 1 .b8 _ZN34_INTERNAL_3beead54_4_k_cu_0da159926thrust24THRUST_300001_SM_1000_NS6system3cpp3parE[1];
.global .align 1 .b8 _ZN34_INTERNAL_3beead54_4_k_cu_0da159926thrust24THRUST_300001_SM_1000_NS12placeholders2_1E[1];
.global .align 1 .b8 _ZN34_INTERNAL_3beead54_4_k_cu_0da159926thrust24THRUST_300001_SM_1000_NS12placeholders2_2E[1];
.global .align 1 .b8 _ZN34_INTERNAL_3beead54_4_k_cu_0da159926thrust24THRUST_300001_SM_1000_NS12placeholders2_3E[1];
.global .align 1 .b8 _ZN34_INTERNAL_3beead54_4_k_cu_0da159926thrust24THRUST_300001_SM_1000_NS12placeholders2_4E[1];
.global .align 1 .b8 _ZN34_INTERNAL_3beead54_4_k_cu_0da159926thrust24THRUST_300001_SM_1000_NS12placeholders2_5E[1];
.global .align 1 .b8 _ZN34_INTERNAL_3beead54_4_k_cu_0da159926thrust24THRUST_300001_SM_1000_NS12placeholders2_6E[1];
.global .align 1 .b8 _ZN34_INTERNAL_3beead54_4_k_cu_0da159926thrust24THRUST_300001_SM_1000_NS12placeholders2_7E[1];
.global .align 1 .b8 _ZN34_INTERNAL_3beead54_4_k_cu_0da159926thrust24THRUST_300001_SM_1000_NS12placeholders2_8E[1];
.global .align 1 .b8 _ZN34_INTERNAL_3beead54_4_k_cu_0da159926thrust24THRUST_300001_SM_1000_NS12placeholders2_9E[1];
.global .align 1 .b8 _ZN34_INTERNAL_3beead54_4_k_cu_0da159926thrust24THRUST_300001_SM_1000_NS12placeholders3_10E[1];
.global .align 1 .b8 _ZN34_INTERNAL_3beead54_4_k_cu_0da159926thrust24THRUST_300001_SM_1000_NS3seqE[1];
.global .align 1 .b8 _ZN34_INTERNAL_3beead54_4_k_cu_0da159926thrust24THRUST_300001_SM_1000_NS6deviceE[1];

.visible .entry _ZN3cub18CUB_300001_SM_10006detail11EmptyKernelIvEEvv()
{


	ret;

}
	// .globl	_ZN3cub18CUB_300001_SM_10006detail6reduce28DeviceReduceSingleTileKernelINS2_10policy_hubIN4cuda3std3__45tupleIJblEEEjN6thrust24THRUST_300001_SM_1000_NS8cuda_cub9__find_if7functorIS9_EEE10Policy1000ENSB_12zip_iteratorINS8_IJNSD_26transform_input_iterator_tIbNSC_6detail35transform_pair_of_input_iterators_tIbNSB_6detail15normal_iteratorINSB_10device_ptrIiEEEESQ_NS7_8equal_toIiEEEENS7_10__not_fn_tINS7_10__identityEEEEENSB_17counting_iteratorIlNSB_11use_defaultESZ_SZ_EEEEEEEPS9_jSF_S9_S9_SV_EEvT0_T1_T2_T3_T4_T6_
.visible .entry _ZN3cub18CUB_300001_SM_10006detail6reduce28DeviceReduceSingleTileKernelINS2_10policy_hubIN4cuda3std3__45tupleIJblEEEjN6thrust24THRUST_300001_SM_1000_NS8cuda_cub9__find_if7functorIS9_EEE10Policy1000ENSB_12zip_iteratorINS8_IJNSD_26transform_input_iterator_tIbNSC_6detail35transform_pair_of_input_iterators_tIbNSB_6detail15normal_iteratorINSB_10device_ptrIiEEEESQ_NS7_8equal_toIiEEEENS7_10__not_fn_tINS7_10__identityEEEEENSB_17counting_iteratorIlNSB_11use_defaultESZ_SZ_EEEEEEEPS9_jSF_S9_S9_SV_EEvT0_T1_T2_T3_T4_T6_(
	.param .align 8 .b8 _ZN3cub18CUB_300001_SM_10006detail6reduce28DeviceReduceSingleTileKernelINS2_10policy_hubIN4cuda3std3__45tupleIJblEEEjN6thrust24THRUST_300001_SM_1000_NS8cuda_cub9__find_if7functorIS9_EEE10Policy1000ENSB_12zip_iteratorINS8_IJNSD_26transform_input_iterator_tIbNSC_6detail35transform_pair_of_input_iterators_tIbNSB_6detail15normal_iteratorINSB_10device_ptrIiEEEESQ_NS7_8equal_toIiEEEENS7_10__not_fn_tINS7_10__identityEEEEENSB_17counting_iteratorIlNSB_11use_defaultESZ_SZ_EEEEEEEPS9_jSF_S9_S9_SV_EEvT0_T1_T2_T3_T4_T6__param_0[40],
	.param .u64 .ptr .align 1 _ZN3cub18CUB_300001_SM_10006detail6reduce28DeviceReduceSingleTileKernelINS2_10policy_hubIN4cuda3std3__45tupleIJblEEEjN6thrust24THRUST_300001_SM_1000_NS8cuda_cub9__find_if7functorIS9_EEE10Policy1000ENSB_12zip_iteratorINS8_IJNSD_26transform_input_iterator_tIbNSC_6detail35transform_pair_of_input_iterators_tIbNSB_6detail15normal_iteratorINSB_10device_ptrIiEEEESQ_NS7_8equal_toIiEEEENS7_10__not_fn_tINS7_10__identityEEEEENSB_17counting_iteratorIlNSB_11use_defaultESZ_SZ_EEEEEEEPS9_jSF_S9_S9_SV_EEvT0_T1_T2_T3_T4_T6__param_1,
	.param .u32 _ZN3cub18CUB_300001_SM_10006detail6reduce28DeviceReduceSingleTileKernelINS2_10policy_hubIN4cuda3std3__45tupleIJblEEEjN6thrust24THRUST_300001_SM_1000_NS8cuda_cub9__find_if7functorIS9_EEE10Policy1000ENSB_12zip_iteratorINS8_IJNSD_26transform_input_iterator_tIbNSC_6detail35transform_pair_of_input_iterators_tIbNSB_6detail15normal_iteratorINSB_10device_ptrIiEEEESQ_NS7_8equal_toIiEEEENS7_10__not_fn_tINS7_10__identityEEEEENSB_17counting_iteratorIlNSB_11use_defaultESZ_SZ_EEEEEEEPS9_jSF_S9_S9_SV_EEvT0_T1_T2_T3_T4_T6__param_2,
	.param .align 1 .b8 _ZN3cub18CUB_300001_SM_10006detail6reduce28DeviceReduceSingleTileKernelINS2_10policy_hubIN4cuda3std3__45tupleIJblEEEjN6thrust24THRUST_300001_SM_1000_NS8cuda_cub9__find_if7functorIS9_EEE10Policy1000ENSB_12zip_iteratorINS8_IJNSD_26transform_input_iterator_tIbNSC_6detail35transform_pair_of_input_iterators_tIbNSB_6detail15normal_iteratorINSB_10device_ptrIiEEEESQ_NS7_8equal_toIiEEEENS7_10__not_fn_tINS7_10__identityEEEEENSB_17counting_iteratorIlNSB_11use_defaultESZ_SZ_EEEEEEEPS9_jSF_S9_S9_SV_EEvT0_T1_T2_T3_T4_T6__param_3[1],
	.param .align 8 .b8 _ZN3cub18CUB_300001_SM_10006detail6reduce28DeviceReduceSingleTileKernelINS2_10policy_hubIN4cuda3std3__45tupleIJblEEEjN6thrust24THRUST_300001_SM_1000_NS8cuda_cub9__find_if7functorIS9_EEE10Policy1000ENSB_12zip_iteratorINS8_IJNSD_26transform_input_iterator_tIbNSC_6detail35transform_pair_of_input_iterators_tIbNSB_6detail15normal_iteratorINSB_10device_ptrIiEEEESQ_NS7_8equal_toIiEEEENS7_10__not_fn_tINS7_10__identityEEEEENSB_17counting_iteratorIlNSB_11use_defaultESZ_SZ_EEEEEEEPS9_jSF_S9_S9_SV_EEvT0_T1_T2_T3_T4_T6__param_4[16],
	.param .align 1 .b8 _ZN3cub18CUB_300001_SM_10006detail6reduce28DeviceReduceSingleTileKernelINS2_10policy_hubIN4cuda3std3__45tupleIJblEEEjN6thrust24THRUST_300001_SM_1000_NS8cuda_cub9__find_if7functorIS9_EEE10Policy1000ENSB_12zip_iteratorINS8_IJNSD_26transform_input_iterator_tIbNSC_6detail35transform_pair_of_input_iterators_tIbNSB_6detail15normal_iteratorINSB_10device_ptrIiEEEESQ_NS7_8equal_toIiEEEENS7_10__not_fn_tINS7_10__identityEEEEENSB_17counting_iteratorIlNSB_11use_defaultESZ_SZ_EEEEEEEPS9_jSF_S9_S9_SV_EEvT0_T1_T2_T3_T4_T6__param_5[1]
)
.maxntid 256
.minnctapersm 1
{
	.reg .pred 	%p<329>;
	.reg .b16 	%rs<423>;
	.reg .b32 	%r<535>;
	.reg .b64 	%rd<473>;
	// demoted variable
	.shared .align 8 .b8 _ZZN3cub18CUB_300001_SM_10006detail6reduce28DeviceReduceSingleTileKernelINS2_10policy_hubIN4cuda3std3__45tupleIJblEEEjN6thrust24THRUST_300001_SM_1000_NS8cuda_cub9__find_if7functorIS9_EEE10Policy1000ENSB_12zip_iteratorINS8_IJNSD_26transform_input_iterator_tIbNSC_6detail35transform_pair_of_input_iterators_tIbNSB_6detail15normal_iteratorINSB_10device_ptrIiEEEESQ_NS7_8equal_toIiEEEENS7_10__not_fn_tINS7_10__identityEEEEENSB_17counting_iteratorIlNSB_11use_defaultESZ_SZ_EEEEEEEPS9_jSF_S9_S9_SV_EEvT0_T1_T2_T3_T4_T6_E12temp_storage[152];
	ld.param.u64 	%rd117, [_ZN3cub18CUB_300001_SM_10006detail6reduce28DeviceReduceSingleTileKernelINS2_10policy_hubIN4cuda3std3__45tupleIJblEEEjN6thrust24THRUST_300001_SM_1000_NS8cuda_cub9__find_if7functorIS9_EEE10Policy1000ENSB_12zip_iteratorINS8_IJNSD_26transform_input_iterator_tIbNSC_6detail35transform_pair_of_input_iterators_tIbNSB_6detail15normal_iteratorINSB_10device_ptrIiEEEESQ_NS7_8equal_toIiEEEENS7_10__not_fn_tINS7_10__identityEEEEENSB_17counting_iteratorIlNSB_11use_defaultESZ_SZ_EEEEEEEPS9_jSF_S9_S9_SV_EEvT0_T1_T2_T3_T4_T6__param_4+8];
	ld.param.u64 	%rd116, [_ZN3cub18CUB_300001_SM_10006detail6reduce28DeviceReduceSingleTileKernelINS2_10policy_hubIN4cuda3std3__45tupleIJblEEEjN6thrust24THRUST_300001_SM_1000_NS8cuda_cub9__find_if7functorIS9_EEE10Policy1000ENSB_12zip_iteratorINS8_IJNSD_26transform_input_iterator_tIbNSC_6detail35transform_pair_of_input_iterators_tIbNSB_6detail15normal_iteratorINSB_10device_ptrIiEEEESQ_NS7_8equal_toIiEEEENS7_10__not_fn_tINS7_10__identityEEEEENSB_17counting_iteratorIlNSB_11use_defaultESZ_SZ_EEEEEEEPS9_jSF_S9_S9_SV_EEvT0_T1_T2_T3_T4_T6__param_0+32];
	ld.param.u64 	%rd115, [_ZN3cub18CUB_300001_SM_10006detail6reduce28DeviceReduceSingleTileKernelINS2_10policy_hubIN4cuda3std3__45tupleIJblEEEjN6thrust24THRUST_300001_SM_1000_NS8cuda_cub9__find_if7functorIS9_EEE10Policy1000ENSB_12zip_iteratorINS8_IJNSD_26transform_input_iterator_tIbNSC_6detail35transform_pair_of_input_iterators_tIbNSB_6detail15normal_iteratorINSB_10device_ptrIiEEEESQ_NS7_8equal_toIiEEEENS7_10__not_fn_tINS7_10__identityEEEEENSB_17counting_iteratorIlNSB_11use_defaultESZ_SZ_EEEEEEEPS9_jSF_S9_S9_SV_EEvT0_T1_T2_T3_T4_T6__param_0+8];
	ld.param.u64 	%rd114, [_ZN3cub18CUB_300001_SM_10006detail6reduce28DeviceReduceSingleTileKernelINS2_10policy_hubIN4cuda3std3__45tupleIJblEEEjN6thrust24THRUST_300001_SM_1000_NS8cuda_cub9__find_if7functorIS9_EEE10Policy1000ENSB_12zip_iteratorINS8_IJNSD_26transform_input_iterator_tIbNSC_6detail35transform_pair_of_input_iterators_tIbNSB_6detail15normal_iteratorINSB_10device_ptrIiEEEESQ_NS7_8equal_toIiEEEENS7_10__not_fn_tINS7_10__identityEEEEENSB_17counting_iteratorIlNSB_11use_defaultESZ_SZ_EEEEEEEPS9_jSF_S9_S9_SV_EEvT0_T1_T2_T3_T4_T6__param_0];
	ld.param.u64 	%rd118, [_ZN3cub18CUB_300001_SM_10006detail6reduce28DeviceReduceSingleTileKernelINS2_10policy_hubIN4cuda3std3__45tupleIJblEEEjN6thrust24THRUST_300001_SM_1000_NS8cuda_cub9__find_if7functorIS9_EEE10Policy1000ENSB_12zip_iteratorINS8_IJNSD_26transform_input_iterator_tIbNSC_6detail35transform_pair_of_input_iterators_tIbNSB_6detail15normal_iteratorINSB_10device_ptrIiEEEESQ_NS7_8equal_toIiEEEENS7_10__not_fn_tINS7_10__identityEEEEENSB_17counting_iteratorIlNSB_11use_defaultESZ_SZ_EEEEEEEPS9_jSF_S9_S9_SV_EEvT0_T1_T2_T3_T4_T6__param_1];
	ld.param.u32 	%r44, [_ZN3cub18CUB_300001_SM_10006detail6reduce28DeviceReduceSingleTileKernelINS2_10policy_hubIN4cuda3std3__45tupleIJblEEEjN6thrust24THRUST_300001_SM_1000_NS8cuda_cub9__find_if7functorIS9_EEE10Policy1000ENSB_12zip_iteratorINS8_IJNSD_26transform_input_iterator_tIbNSC_6detail35transform_pair_of_input_iterators_tIbNSB_6detail15normal_iteratorINSB_10device_ptrIiEEEESQ_NS7_8equal_toIiEEEENS7_10__not_fn_tINS7_10__identityEEEEENSB_17counting_iteratorIlNSB_11use_defaultESZ_SZ_EEEEEEEPS9_jSF_S9_S9_SV_EEvT0_T1_T2_T3_T4_T6__param_2];
	ld.param.u8 	%rs108, [_ZN3cub18CUB_300001_SM_10006detail6reduce28DeviceReduceSingleTileKernelINS2_10policy_hubIN4cuda3std3__45tupleIJblEEEjN6thrust24THRUST_300001_SM_1000_NS8cuda_cub9__find_if7functorIS9_EEE10Policy1000ENSB_12zip_iteratorINS8_IJNSD_26transform_input_iterator_tIbNSC_6detail35transform_pair_of_input_iterators_tIbNSB_6detail15normal_iteratorINSB_10device_ptrIiEEEESQ_NS7_8equal_toIiEEEENS7_10__not_fn_tINS7_10__identityEEEEENSB_17counting_iteratorIlNSB_11use_defaultESZ_SZ_EEEEEEEPS9_jSF_S9_S9_SV_EEvT0_T1_T2_T3_T4_T6__param_4];
	cvta.to.global.u64 	%rd1, %rd118;
	setp.ne.s32 	%p1, %r44, 0;
	@%p1 bra 	$L__BB1_3;
	mov.u32 	%r520, %tid.x;
	setp.ne.s32 	%p328, %r520, 0;
	@%p328 bra 	$L__BB1_123;
	st.global.u8 	[%rd1], %rs108;
	st.global.u64 	[%rd1+8], %rd117;
	bra.uni 	$L__BB1_123;
$L__BB1_3:
	cvta.to.global.u64 	%rd2, %rd114;
	cvta.to.global.u64 	%rd3, %rd115;
	setp.gt.u32 	%p2, %r44, 1023;
	@%p2 bra 	$L__BB1_80;
	mov.u32 	%r1, %tid.x;
	setp.ge.u32 	%p149, %r1, %r44;
	mov.b16 	%rs391, 0;
	mov.b64 	%rd441, 0;
	mov.u32 	%r524, %r1;
	@%p149 bra 	$L__BB1_6;
	cvt.u64.u32 	%rd298, %r1;
	mul.wide.u32 	%rd299, %r1, 4;
	add.s64 	%rd300, %rd2, %rd299;
	add.s64 	%rd301, %rd3, %rd299;
	add.s64 	%rd441, %rd116, %rd298;
	ld.global.u32 	%r250, [%rd300];
	ld.global.u32 	%r251, [%rd301];
	setp.ne.s32 	%p150, %r250, %r251;
	selp.u16 	%rs391, 1, 0, %p150;
	add.s32 	%r524, %r1, 256;
$L__BB1_6:
	setp.ge.u32 	%p151, %r524, %r44;
	@%p151 bra 	$L__BB1_18;
	not.b32 	%r252, %r524;
	add.s32 	%r4, %r44, %r252;
	shr.u32 	%r253, %r4, 8;
	add.s32 	%r5, %r253, 1;
	and.b32  	%r6, %r5, 7;
	setp.lt.u32 	%p152, %r4, 1792;
	@%p152 bra 	$L__BB1_10;
	and.b32  	%r254, %r5, 33554424;
	neg.s32 	%r522, %r254;
$L__BB1_9:
	.pragma "nounroll";
	cvt.u64.u32 	%rd303, %r524;
	mul.wide.u32 	%rd304, %r524, 4;
	add.s64 	%rd305, %rd2, %rd304;
	add.s64 	%rd306, %rd3, %rd304;
	add.s64 	%rd307, %rd116, %rd303;
	ld.global.u32 	%r255, [%rd305];
	ld.global.u32 	%r256, [%rd306];
	setp.ne.s32 	%p153, %r255, %r256;
	selp.u16 	%rs232, 1, 0, %p153;
	and.b16  	%rs233, %rs391, 255;
	setp.ne.s16 	%p155, %rs233, 0;
	and.pred  	%p156, %p155, %p153;
	min.s64 	%rd308, %rd307, %rd441;
	setp.eq.s16 	%p157, %rs233, 0;
	selp.b64 	%rd309, %rd307, %rd441, %p157;
	selp.b16 	%rs234, %rs232, %rs391, %p157;
	selp.b64 	%rd310, %rd308, %rd309, %p156;
	selp.b16 	%rs235, 1, %rs234, %p156;
	and.b16  	%rs236, %rs235, 255;
	add.s64 	%rd311, %rd307, 256;
	ld.global.u32 	%r257, [%rd305+1024];
	ld.global.u32 	%r258, [%rd306+1024];
	setp.ne.s32 	%p158, %r257, %r258;
	selp.u16 	%rs237, 1, 0, %p158;
	setp.ne.s16 	%p160, %rs236, 0;
	and.pred  	%p161, %p160, %p158;
	min.s64 	%rd312, %rd311, %rd310;
	setp.eq.s16 	%p162, %rs236, 0;
	selp.b64 	%rd313, %rd311, %rd310, %p162;
	selp.b16 	%rs238, %rs237, %rs235, %p162;
	selp.b64 	%rd314, %rd312, %rd313, %p161;
	selp.b16 	%rs239, 1, %rs238, %p161;
	and.b16  	%rs240, %rs239, 255;
	add.s64 	%rd315, %rd307, 512;
	ld.global.u32 	%r259, [%rd305+2048];
	ld.global.u32 	%r260, [%rd306+2048];
	setp.ne.s32 	%p163, %r259, %r260;
	selp.u16 	%rs241, 1, 0, %p163;
	setp.ne.s16 	%p165, %rs240, 0;
	and.pred  	%p166, %p165, %p163;
	min.s64 	%rd316, %rd315, %rd314;
	setp.eq.s16 	%p167, %rs240, 0;
	selp.b64 	%rd317, %rd315, %rd314, %p167;
	selp.b16 	%rs242, %rs241, %rs239, %p167;
	selp.b64 	%rd318, %rd316, %rd317, %p166;
	selp.b16 	%rs243, 1, %rs242, %p166;
	and.b16  	%rs244, %rs243, 255;
	add.s64 	%rd319, %rd307, 768;
	ld.global.u32 	%r261, [%rd305+3072];
	ld.global.u32 	%r262, [%rd306+3072];
	setp.ne.s32 	%p168, %r261, %r262;
	selp.u16 	%rs245, 1, 0, %p168;
	setp.ne.s16 	%p170, %rs244, 0;
	and.pred  	%p171, %p170, %p168;
	min.s64 	%rd320, %rd319, %rd318;
	setp.eq.s16 	%p172, %rs244, 0;
	selp.b64 	%rd321, %rd319, %rd318, %p172;
	selp.b16 	%rs246, %rs245, %rs243, %p172;
	selp.b64 	%rd322, %rd320, %rd321, %p171;
	selp.b16 	%rs247, 1, %rs246, %p171;
	and.b16  	%rs248, %rs247, 255;
	add.s64 	%rd323, %rd307, 1024;
	ld.global.u32 	%r263, [%rd305+4096];
	ld.global.u32 	%r264, [%rd306+4096];
	setp.ne.s32 	%p173, %r263, %r264;
	selp.u16 	%rs249, 1, 0, %p173;
	setp.ne.s16 	%p175, %rs248, 0;
	and.pred  	%p176, %p175, %p173;
	min.s64 	%rd324, %rd323, %rd322;
	setp.eq.s16 	%p177, %rs248, 0;
	selp.b64 	%rd325, %rd323, %rd322, %p177;
	selp.b16 	%rs250, %rs249, %rs247, %p177;
	selp.b64 	%rd326, %rd324, %rd325, %p176;
	selp.b16 	%rs251, 1, %rs250, %p176;
	and.b16  	%rs252, %rs251, 255;
	add.s64 	%rd327, %rd307, 1280;
	ld.global.u32 	%r265, [%rd305+5120];
	ld.global.u32 	%r266, [%rd306+5120];
	setp.ne.s32 	%p178, %r265, %r266;
	selp.u16 	%rs253, 1, 0, %p178;
	setp.ne.s16 	%p180, %rs252, 0;
	and.pred  	%p181, %p180, %p178;
	min.s64 	%rd328, %rd327, %rd326;
	setp.eq.s16 	%p182, %rs252, 0;
	selp.b64 	%rd329, %rd327, %rd326, %p182;
	selp.b16 	%rs254, %rs253, %rs251, %p182;
	selp.b64 	%rd330, %rd328, %rd329, %p181;
	selp.b16 	%rs255, 1, %rs254, %p181;
	and.b16  	%rs256, %rs255, 255;
	add.s64 	%rd331, %rd307, 1536;
	ld.global.u32 	%r267, [%rd305+6144];
	ld.global.u32 	%r268, [%rd306+6144];
	setp.ne.s32 	%p183, %r267, %r268;
	selp.u16 	%rs257, 1, 0, %p183;
	setp.ne.s16 	%p185, %rs256, 0;
	and.pred  	%p186, %p185, %p183;
	min.s64 	%rd332, %rd331, %rd330;
	setp.eq.s16 	%p187, %rs256, 0;
	selp.b64 	%rd333, %rd331, %rd330, %p187;
	selp.b16 	%rs258, %rs257, %rs255, %p187;
	selp.b64 	%rd334, %rd332, %rd333, %p186;
	selp.b16 	%rs259, 1, %rs258, %p186;
	and.b16  	%rs260, %rs259, 255;
	add.s64 	%rd335, %rd307, 1792;
	ld.global.u32 	%r269, [%rd305+7168];
	ld.global.u32 	%r270, [%rd306+7168];
	setp.ne.s32 	%p188, %r269, %r270;
	selp.u16 	%rs261, 1, 0, %p188;
	setp.ne.s16 	%p190, %rs260, 0;
	and.pred  	%p191, %p190, %p188;
	min.s64 	%rd336, %rd335, %rd334;
	setp.eq.s16 	%p192, %rs260, 0;
	selp.b64 	%rd337, %rd335, %rd334, %p192;
	selp.b16 	%rs262, %rs261, %rs259, %p192;
	selp.b64 	%rd441, %rd336, %rd337, %p191;
	selp.b16 	%rs391, 1, %rs262, %p191;
	add.s32 	%r524, %r524, 2048;
	add.s32 	%r522, %r522, 8;
	setp.ne.s32 	%p193, %r522, 0;
	@%p193 bra 	$L__BB1_9;
$L__BB1_10:
	setp.eq.s32 	%p194, %r6, 0;
	@%p194 bra 	$L__BB1_18;
	setp.lt.u32 	%p195, %r6, 4;
	@%p195 bra 	$L__BB1_13;
	cvt.u64.u32 	%rd339, %r524;
	mul.wide.u32 	%rd340, %r524, 4;
	add.s64 	%rd341, %rd2, %rd340;
	add.s64 	%rd342, %rd3, %rd340;
	add.s64 	%rd343, %rd116, %rd339;
	ld.global.u32 	%r271, [%rd341];
	ld.global.u32 	%r272, [%rd342];
	setp.ne.s32 	%p196, %r271, %r272;
	selp.u16 	%rs264, 1, 0, %p196;
	and.b16  	%rs265, %rs391, 255;
	setp.ne.s16 	%p198, %rs265, 0;
	and.pred  	%p199, %p198, %p196;
	min.s64 	%rd344, %rd343, %rd441;
	setp.eq.s16 	%p200, %rs265, 0;
	selp.b64 	%rd345, %rd343, %rd441, %p200;
	selp.b16 	%rs266, %rs264, %rs391, %p200;
	selp.b64 	%rd346, %rd344, %rd345, %p199;
	selp.b16 	%rs267, 1, %rs266, %p199;
	and.b16  	%rs268, %rs267, 255;
	add.s32 	%r273, %r524, 256;
	cvt.u64.u32 	%rd347, %r273;
	add.s64 	%rd348, %rd116, %rd347;
	ld.global.u32 	%r274, [%rd341+1024];
	ld.global.u32 	%r275, [%rd342+1024];
	setp.ne.s32 	%p201, %r274, %r275;
	selp.u16 	%rs269, 1, 0, %p201;
	setp.ne.s16 	%p203, %rs268, 0;
	and.pred  	%p204, %p203, %p201;
	min.s64 	%rd349, %rd348, %rd346;
	setp.eq.s16 	%p205, %rs268, 0;
	selp.b64 	%rd350, %rd348, %rd346, %p205;
	selp.b16 	%rs270, %rs269, %rs267, %p205;
	selp.b64 	%rd351, %rd349, %rd350, %p204;
	selp.b16 	%rs271, 1, %rs270, %p204;
	and.b16  	%rs272, %rs271, 255;
	add.s32 	%r276, %r524, 512;
	cvt.u64.u32 	%rd352, %r276;
	add.s64 	%rd353, %rd116, %rd352;
	ld.global.u32 	%r277, [%rd341+2048];
	ld.global.u32 	%r278, [%rd342+2048];
	setp.ne.s32 	%p206, %r277, %r278;
	selp.u16 	%rs273, 1, 0, %p206;
	setp.ne.s16 	%p208, %rs272, 0;
	and.pred  	%p209, %p208, %p206;
	min.s64 	%rd354, %rd353, %rd351;
	setp.eq.s16 	%p210, %rs272, 0;
	selp.b64 	%rd355, %rd353, %rd351, %p210;
	selp.b16 	%rs274, %rs273, %rs271, %p210;
	selp.b64 	%rd356, %rd354, %rd355, %p209;
	selp.b16 	%rs275, 1, %rs274, %p209;
	and.b16  	%rs276, %rs275, 255;
	add.s32 	%r279, %r524, 768;
	cvt.u64.u32 	%rd357, %r279;
	add.s64 	%rd358, %rd116, %rd357;
	ld.global.u32 	%r280, [%rd341+3072];
	ld.global.u32 	%r281, [%rd342+3072];
	setp.ne.s32 	%p211, %r280, %r281;
	selp.u16 	%rs277, 1, 0, %p211;
	setp.ne.s16 	%p213, %rs276, 0;
	and.pred  	%p214, %p213, %p211;
	min.s64 	%rd359, %rd358, %rd356;
	setp.eq.s16 	%p215, %rs276, 0;
	selp.b64 	%rd360, %rd358, %rd356, %p215;
	selp.b16 	%rs278, %rs277, %rs275, %p215;
	selp.b64 	%rd441, %rd359, %rd360, %p214;
	selp.b16 	%rs391, 1, %rs278, %p214;
	add.s32 	%r524, %r524, 1024;
$L__BB1_13:
	and.b32  	%r282, %r5, 3;
	setp.eq.s32 	%p216, %r282, 0;
	@%p216 bra 	$L__BB1_18;
	setp.eq.s32 	%p217, %r282, 1;
	@%p217 bra 	$L__BB1_16;
	cvt.u64.u32 	%rd362, %r524;
	mul.wide.u32 	%rd363, %r524, 4;
	add.s64 	%rd364, %rd2, %rd363;
	add.s64 	%rd365, %rd3, %rd363;
	add.s64 	%rd366, %rd116, %rd362;
	ld.global.u32 	%r283, [%rd364];
	ld.global.u32 	%r284, [%rd365];
	setp.ne.s32 	%p218, %r283, %r284;
	selp.u16 	%rs280, 1, 0, %p218;
	and.b16  	%rs281, %rs391, 255;
	setp.ne.s16 	%p220, %rs281, 0;
	and.pred  	%p221, %p220, %p218;
	min.s64 	%rd367, %rd366, %rd441;
	setp.eq.s16 	%p222, %rs281, 0;
	selp.b64 	%rd368, %rd366, %rd441, %p222;
	selp.b16 	%rs282, %rs280, %rs391, %p222;
	selp.b64 	%rd369, %rd367, %rd368, %p221;
	selp.b16 	%rs283, 1, %rs282, %p221;
	and.b16  	%rs284, %rs283, 255;
	add.s32 	%r285, %r524, 256;
	cvt.u64.u32 	%rd370, %r285;
	add.s64 	%rd371, %rd116, %rd370;
	ld.global.u32 	%r286, [%rd364+1024];
	ld.global.u32 	%r287, [%rd365+1024];
	setp.ne.s32 	%p223, %r286, %r287;
	selp.u16 	%rs285, 1, 0, %p223;
	setp.ne.s16 	%p225, %rs284, 0;
	and.pred  	%p226, %p225, %p223;
	min.s64 	%rd372, %rd371, %rd369;
	setp.eq.s16 	%p227, %rs284, 0;
	selp.b64 	%rd373, %rd371, %rd369, %p227;
	selp.b16 	%rs286, %rs285, %rs283, %p227;
	selp.b64 	%rd441, %rd372, %rd373, %p226;
	selp.b16 	%rs391, 1, %rs286, %p226;
	add.s32 	%r524, %r524, 512;
$L__BB1_16:
	and.b32  	%r288, %r4, 256;
	setp.ne.s32 	%p228, %r288, 0;
	@%p228 bra 	$L__BB1_18;
	cvt.u64.u32 	%rd374, %r524;
	mul.wide.u32 	%rd375, %r524, 4;
	add.s64 	%rd376, %rd2, %rd375;
	add.s64 	%rd377, %rd3, %rd375;
	add.s64 	%rd378, %rd116, %rd374;
	ld.global.u32 	%r289, [%rd376];
	ld.global.u32 	%r290, [%rd377];
	setp.ne.s32 	%p229, %r289, %r290;
	selp.u16 	%rs287, 1, 0, %p229;
	and.b16  	%rs288, %rs391, 255;
	setp.ne.s16 	%p231, %rs288, 0;
	and.pred  	%p232, %p231, %p229;
	min.s64 	%rd379, %rd378, %rd441;
	setp.eq.s16 	%p233, %rs288, 0;
	selp.b64 	%rd380, %rd378, %rd441, %p233;
	selp.b16 	%rs289, %rs287, %rs391, %p233;
	selp.b64 	%rd441, %rd379, %rd380, %p232;
	selp.b16 	%rs391, 1, %rs289, %p232;
$L__BB1_18:
	setp.lt.u32 	%p234, %r44, 256;
	@%p234 bra 	$L__BB1_43;
	// begin inline asm
	mov.u32 %r409, %laneid;
	// end inline asm
	cvt.u32.u16 	%r430, %rs391;
	and.b32  	%r411, %r430, 255;
	mov.b32 	%r427, 1;
	mov.b32 	%r428, 31;
	mov.b32 	%r429, -1;
	// begin inline asm
	shfl.sync.down.b32 %r410, %r411, %r427, %r428, %r429;
	// end inline asm
	// begin inline asm
	shfl.sync.down.b32 %r415, %r416, %r427, %r428, %r429;
	// end inline asm
	mov.b64 	{%r421, %r426}, %rd441;
	// begin inline asm
	shfl.sync.down.b32 %r420, %r421, %r427, %r428, %r429;
	// end inline asm
	// begin inline asm
	shfl.sync.down.b32 %r425, %r426, %r427, %r428, %r429;
	// end inline asm
	mov.b64 	%rd19, {%r420, %r425};
	cvt.u16.u32 	%rs15, %r410;
	setp.gt.s32 	%p284, %r409, 30;
	@%p284 bra 	$L__BB1_23;
	and.b16  	%rs331, %rs391, 255;
	setp.eq.s16 	%p285, %rs331, 0;
	and.b16  	%rs332, %rs15, 255;
	setp.eq.s16 	%p286, %rs332, 0;
	or.pred  	%p287, %p285, %p286;
	@%p287 bra 	$L__BB1_22;
	min.s64 	%rd441, %rd19, %rd441;
	mov.b16 	%rs391, 1;
	bra.uni 	$L__BB1_23;
$L__BB1_22:
	setp.eq.s16 	%p288, %rs331, 0;
	selp.b64 	%rd441, %rd19, %rd441, %p288;
	selp.b16 	%rs391, %rs15, %rs391, %p288;
$L__BB1_23:
	cvt.u32.u16 	%r451, %rs391;
	and.b32  	%r432, %r451, 255;
	mov.b32 	%r448, 2;
	mov.b32 	%r449, 31;
	mov.b32 	%r450, -1;
	// begin inline asm
	shfl.sync.down.b32 %r431, %r432, %r448, %r449, %r450;
	// end inline asm
	// begin inline asm
	shfl.sync.down.b32 %r436, %r437, %r448, %r449, %r450;
	// end inline asm
	mov.b64 	{%r442, %r447}, %rd441;
	// begin inline asm
	shfl.sync.down.b32 %r441, %r442, %r448, %r449, %r450;
	// end inline asm
	// begin inline asm
	shfl.sync.down.b32 %r446, %r447, %r448, %r449, %r450;
	// end inline asm
	mov.b64 	%rd23, {%r441, %r446};
	cvt.u16.u32 	%rs18, %r431;
	setp.gt.s32 	%p289, %r409, 29;
	@%p289 bra 	$L__BB1_27;
	and.b16  	%rs335, %rs391, 255;
	setp.eq.s16 	%p290, %rs335, 0;
	and.b16  	%rs336, %rs18, 255;
	setp.eq.s16 	%p291, %rs336, 0;
	or.pred  	%p292, %p290, %p291;
	@%p292 bra 	$L__BB1_26;
	min.s64 	%rd441, %rd23, %rd441;
	mov.b16 	%rs391, 1;
	bra.uni 	$L__BB1_27;
$L__BB1_26:
	setp.eq.s16 	%p293, %rs335, 0;
	selp.b64 	%rd441, %rd23, %rd441, %p293;
	selp.b16 	%rs391, %rs18, %rs391, %p293;
$L__BB1_27:
	cvt.u32.u16 	%r472, %rs391;
	and.b32  	%r453, %r472, 255;
	mov.b32 	%r469, 4;
	mov.b32 	%r470, 31;
	mov.b32 	%r471, -1;
	// begin inline asm
	shfl.sync.down.b32 %r452, %r453, %r469, %r470, %r471;
	// end inline asm
	// begin inline asm
	shfl.sync.down.b32 %r457, %r458, %r469, %r470, %r471;
	// end inline asm
	mov.b64 	{%r463, %r468}, %rd441;
	// begin inline asm
	shfl.sync.down.b32 %r462, %r463, %r469, %r470, %r471;
	// end inline asm
	// begin inline asm
	shfl.sync.down.b32 %r467, %r468, %r469, %r470, %r471;
	// end inline asm
	mov.b64 	%rd27, {%r462, %r467};
	cvt.u16.u32 	%rs21, %r452;
	setp.gt.s32 	%p294, %r409, 27;
	@%p294 bra 	$L__BB1_31;
	and.b16  	%rs339, %rs391, 255;
	setp.eq.s16 	%p295, %rs339, 0;
	and.b16  	%rs340, %rs21, 255;
	setp.eq.s16 	%p296, %rs340, 0;
	or.pred  	%p297, %p295, %p296;
	@%p297 bra 	$L__BB1_30;
	min.s64 	%rd441, %rd27, %rd441;
	mov.b16 	%rs391, 1;
	bra.uni 	$L__BB1_31;
$L__BB1_30:
	setp.eq.s16 	%p298, %rs339, 0;
	selp.b16 	%rs391, %rs21, %rs391, %p298;
	selp.b64 	%rd441, %rd27, %rd441, %p298;
$L__BB1_31:
	cvt.u32.u16 	%r493, %rs391;
	and.b32  	%r474, %r493, 255;
	mov.b32 	%r490, 8;
	mov.b32 	%r491, 31;
	mov.b32 	%r492, -1;
	// begin inline asm
	shfl.sync.down.b32 %r473, %r474, %r490, %r491, %r492;
	// end inline asm
	// begin inline asm
	shfl.sync.down.b32 %r478, %r479, %r490, %r491, %r492;
	// end inline asm
	mov.b64 	{%r484, %r489}, %rd441;
	// begin inline asm
	shfl.sync.down.b32 %r483, %r484, %r490, %r491, %r492;
	// end inline asm
	// begin inline asm
	shfl.sync.down.b32 %r488, %r489, %r490, %r491, %r492;
	// end inline asm
	mov.b64 	%rd31, {%r483, %r488};
	cvt.u16.u32 	%rs24, %r473;
	setp.gt.s32 	%p299, %r409, 23;
	@%p299 bra 	$L__BB1_35;
	and.b16  	%rs343, %rs391, 255;
	setp.eq.s16 	%p300, %rs343, 0;
	and.b16  	%rs344, %rs24, 255;
	setp.eq.s16 	%p301, %rs344, 0;
	or.pred  	%p302, %p300, %p301;
	@%p302 bra 	$L__BB1_34;
	min.s64 	%rd441, %rd31, %rd441;
	mov.b16 	%rs391, 1;
	bra.uni 	$L__BB1_35;
$L__BB1_34:
	setp.eq.s16 	%p303, %rs343, 0;
	selp.b16 	%rs391, %rs24, %rs391, %p303;
	selp.b64 	%rd441, %rd31, %rd441, %p303;
$L__BB1_35:
	cvt.u32.u16 	%r514, %rs391;
	and.b32  	%r495, %r514, 255;
	mov.b32 	%r511, 16;
	mov.b32 	%r512, 31;
	mov.b32 	%r513, -1;
	// begin inline asm
	shfl.sync.down.b32 %r494, %r495, %r511, %r512, %r513;
	// end inline asm
	// begin inline asm
	shfl.sync.down.b32 %r499, %r500, %r511, %r512, %r513;
	// end inline asm
	mov.b64 	{%r505, %r510}, %rd441;
	// begin inline asm
	shfl.sync.down.b32 %r504, %r505, %r511, %r512, %r513;
	// end inline asm
	// begin inline asm
	shfl.sync.down.b32 %r509, %r510, %r511, %r512, %r513;
	// end inline asm
	mov.b64 	%rd35, {%r504, %r509};
	cvt.u16.u32 	%rs27, %r494;
	setp.gt.s32 	%p304, %r409, 15;
	@%p304 bra 	$L__BB1_39;
	and.b16  	%rs347, %rs391, 255;
	setp.eq.s16 	%p305, %rs347, 0;
	and.b16  	%rs348, %rs27, 255;
	setp.eq.s16 	%p306, %rs348, 0;
	or.pred  	%p307, %p305, %p306;
	@%p307 bra 	$L__BB1_38;
	min.s64 	%rd441, %rd35, %rd441;
	mov.b16 	%rs391, 1;
	bra.uni 	$L__BB1_39;
$L__BB1_38:
	setp.eq.s16 	%p308, %rs347, 0;
	selp.b16 	%rs391, %rs27, %rs391, %p308;
	selp.b64 	%rd441, %rd35, %rd441, %p308;
$L__BB1_39:
	setp.ne.s32 	%p309, %r409, 0;
	@%p309 bra 	$L__BB1_41;
	shr.u32 	%r515, %r1, 1;
	and.b32  	%r516, %r515, 496;
	mov.u32 	%r517, _ZZN3cub18CUB_300001_SM_10006detail6reduce28DeviceReduceSingleTileKernelINS2_10policy_hubIN4cuda3std3__45tupleIJblEEEjN6thrust24THRUST_300001_SM_1000_NS8cuda_cub9__find_if7functorIS9_EEE10Policy1000ENSB_12zip_iteratorINS8_IJNSD_26transform_input_iterator_tIbNSC_6detail35transform_pair_of_input_iterators_tIbNSB_6detail15normal_iteratorINSB_10device_ptrIiEEEESQ_NS7_8equal_toIiEEEENS7_10__not_fn_tINS7_10__identityEEEEENSB_17counting_iteratorIlNSB_11use_defaultESZ_SZ_EEEEEEEPS9_jSF_S9_S9_SV_EEvT0_T1_T2_T3_T4_T6_E12temp_storage;
	add.s32 	%r518, %r517, %r516;
	st.shared.u8 	[%r518+8], %rs391;
	st.shared.u64 	[%r518+16], %rd441;
$L__BB1_41:
	bar.sync 	0;
	setp.ne.s32 	%p310, %r1, 0;
	@%p310 bra 	$L__BB1_121;
	ld.shared.u8 	%rs351, [_ZZN3cub18CUB_300001_SM_10006detail6reduce28DeviceReduceSingleTileKernelINS2_10policy_hubIN4cuda3std3__45tupleIJblEEEjN6thrust24THRUST_300001_SM_1000_NS8cuda_cub9__find_if7functorIS9_EEE10Policy1000ENSB_12zip_iteratorINS8_IJNSD_26transform_input_iterator_tIbNSC_6detail35transform_pair_of_input_iterators_tIbNSB_6detail15normal_iteratorINSB_10device_ptrIiEEEESQ_NS7_8equal_toIiEEEENS7_10__not_fn_tINS7_10__identityEEEEENSB_17counting_iteratorIlNSB_11use_defaultESZ_SZ_EEEEEEEPS9_jSF_S9_S9_SV_EEvT0_T1_T2_T3_T4_T6_E12temp_storage+24];
	ld.shared.u64 	%rd402, [_ZZN3cub18CUB_300001_SM_10006detail6reduce28DeviceReduceSingleTileKernelINS2_10policy_hubIN4cuda3std3__45tupleIJblEEEjN6thrust24THRUST_300001_SM_1000_NS8cuda_cub9__find_if7functorIS9_EEE10Policy1000ENSB_12zip_iteratorINS8_IJNSD_26transform_input_iterator_tIbNSC_6detail35transform_pair_of_input_iterators_tIbNSB_6detail15normal_iteratorINSB_10device_ptrIiEEEESQ_NS7_8equal_toIiEEEENS7_10__not_fn_tINS7_10__identityEEEEENSB_17counting_iteratorIlNSB_11use_defaultESZ_SZ_EEEEEEEPS9_jSF_S9_S9_SV_EEvT0_T1_T2_T3_T4_T6_E12temp_storage+32];
	and.b16  	%rs352, %rs391, 255;
	setp.eq.s16 	%p311, %rs352, 0;
	setp.eq.s16 	%p312, %rs351, 0;
	min.s64 	%rd403, %rd402, %rd441;
	selp.b16 	%rs353, %rs391, 1, %p312;
	selp.b16 	%rs354, %rs351, %rs353, %p311;
	and.b16  	%rs355, %rs354, 255;
	selp.b64 	%rd404, %rd441, %rd403, %p312;
	selp.b64 	%rd405, %rd402, %rd404, %p311;
	ld.shared.u8 	%rs356, [_ZZN3cub18CUB_300001_SM_10006detail6reduce28DeviceReduceSingleTileKernelINS2_10policy_hubIN4cuda3std3__45tupleIJblEEEjN6thrust24THRUST_300001_SM_1000_NS8cuda_cub9__find_if7functorIS9_EEE10Policy1000ENSB_12zip_iteratorINS8_IJNSD_26transform_input_iterator_tIbNSC_6detail35transform_pair_of_input_iterators_tIbNSB_6detail15normal_iteratorINSB_10device_ptrIiEEEESQ_NS7_8equal_toIiEEEENS7_10__not_fn_tINS7_10__identityEEEEENSB_17counting_iteratorIlNSB_11use_defaultESZ_SZ_EEEEEEEPS9_jSF_S9_S9_SV_EEvT0_T1_T2_T3_T4_T6_E12temp_storage+40];
	ld.shared.u64 	%rd406, [_ZZN3cub18CUB_300001_SM_10006detail6reduce28DeviceReduceSingleTileKernelINS2_10policy_hubIN4cuda3std3__45tupleIJblEEEjN6thrust24THRUST_300001_SM_1000_NS8cuda_cub9__find_if7functorIS9_EEE10Policy1000ENSB_12zip_iteratorINS8_IJNSD_26transform_input_iterator_tIbNSC_6detail35transform_pair_of_input_iterators_tIbNSB_6detail15normal_iteratorINSB_10device_ptrIiEEEESQ_NS7_8equal_toIiEEEENS7_10__not_fn_tINS7_10__identityEEEEENSB_17counting_iteratorIlNSB_11use_defaultESZ_SZ_EEEEEEEPS9_jSF_S9_S9_SV_EEvT0_T1_T2_T3_T4_T6_E12temp_storage+48];
	setp.eq.s16 	%p313, %rs355, 0;
	setp.eq.s16 	%p314, %rs356, 0;
	min.s64 	%rd407, %rd406, %rd405;
	selp.b16 	%rs357, %rs354, 1, %p314;
	selp.b16 	%rs358, %rs356, %rs357, %p313;
	and.b16  	%rs359, %rs358, 255;
	selp.b64 	%rd408, %rd405, %rd407, %p314;
	selp.b64 	%rd409, %rd406, %rd408, %p313;
	ld.shared.u8 	%rs360, [_ZZN3cub18CUB_300001_SM_10006detail6reduce28DeviceReduceSingleTileKernelINS2_10policy_hubIN4cuda3std3__45tupleIJblEEEjN6thrust24THRUST_300001_SM_1000_NS8cuda_cub9__find_if7functorIS9_EEE10Policy1000ENSB_12zip_iteratorINS8_IJNSD_26transform_input_iterator_tIbNSC_6detail35transform_pair_of_input_iterators_tIbNSB_6detail15normal_iteratorINSB_10device_ptrIiEEEESQ_NS7_8equal_toIiEEEENS7_10__not_fn_tINS7_10__identityEEEEENSB_17counting_iteratorIlNSB_11use_defaultESZ_SZ_EEEEEEEPS9_jSF_S9_S9_SV_EEvT0_T1_T2_T3_T4_T6_E12temp_storage+56];
	ld.shared.u64 	%rd410, [_ZZN3cub18CUB_300001_SM_10006detail6reduce28DeviceReduceSingleTileKernelINS2_10policy_hubIN4cuda3std3__45tupleIJblEEEjN6thrust24THRUST_300001_SM_1000_NS8cuda_cub9__find_if7functorIS9_EEE10Policy1000ENSB_12zip_iteratorINS8_IJNSD_26transform_input_iterator_tIbNSC_6detail35transform_pair_of_input_iterators_tIbNSB_6detail15normal_iteratorINSB_10device_ptrIiEEEESQ_NS7_8equal_toIiEEEENS7_10__not_fn_tINS7_10__identityEEEEENSB_17counting_iteratorIlNSB_11use_defaultESZ_SZ_EEEEEEEPS9_jSF_S9_S9_SV_EEvT0_T1_T2_T3_T4_T6_E12temp_storage+64];
	setp.eq.s16 	%p315, %rs359, 0;
	setp.eq.s16 	%p316, %rs360, 0;
	min.s64 	%rd411, %rd410, %rd409;
	selp.b16 	%rs361, %rs358, 1, %p316;
	selp.b16 	%rs362, %rs360, %rs361, %p315;
	and.b16  	%rs363, %rs362, 255;
	selp.b64 	%rd412, %rd409, %rd411, %p316;
	selp.b64 	%rd413, %rd410, %rd412, %p315;
	ld.shared.u8 	%rs364, [_ZZN3cub18CUB_300001_SM_10006detail6reduce28DeviceReduceSingleTileKernelINS2_10policy_hubIN4cuda3std3__45tupleIJblEEEjN6thrust24THRUST_300001_SM_1000_NS8cuda_cub9__find_if7functorIS9_EEE10Policy1000ENSB_12zip_iteratorINS8_IJNSD_26transform_input_iterator_tIbNSC_6detail35transform_pair_of_input_iterators_tIbNSB_6detail15normal_iteratorINSB_10device_ptrIiEEEESQ_NS7_8equal_toIiEEEENS7_10__not_fn_tINS7_10__identityEEEEENSB_17counting_iteratorIlNSB_11use_defaultESZ_SZ_EEEEEEEPS9_jSF_S9_S9_SV_EEvT0_T1_T2_T3_T4_T6_E12temp_storage+72];
	ld.shared.u64 	%rd414, [_ZZN3cub18CUB_300001_SM_10006detail6reduce28DeviceReduceSingleTileKernelINS2_10policy_hubIN4cuda3std3__45tupleIJblEEEjN6thrust24THRUST_300001_SM_1000_NS8cuda_cub9__find_if7functorIS9_EEE10Policy1000ENSB_12zip_iteratorINS8_IJNSD_26transform_input_iterator_tIbNSC_6detail35transform_pair_of_input_iterators_tIbNSB_6detail15normal_iteratorINSB_10device_ptrIiEEEESQ_NS7_8equal_toIiEEEENS7_10__not_fn_tINS7_10__identityEEEEENSB_17counting_iteratorIlNSB_11use_defaultESZ_SZ_EEEEEEEPS9_jSF_S9_S9_SV_EEvT0_T1_T2_T3_T4_T6_E12temp_storage+80];
	setp.eq.s16 	%p317, %rs363, 0;
	setp.eq.s16 	%p318, %rs364, 0;
	min.s64 	%rd415, %rd414, %rd413;
	selp.b16 	%rs365, %rs362, 1, %p318;
	selp.b16 	%rs366, %rs364, %rs365, %p317;
	and.b16  	%rs367, %rs366, 255;
	selp.b64 	%rd416, %rd413, %rd415, %p318;
	selp.b64 	%rd417, %rd414, %rd416, %p317;
	ld.shared.u8 	%rs368, [_ZZN3cub18CUB_300001_SM_10006detail6reduce28DeviceReduceSingleTileKernelINS2_10policy_hubIN4cuda3std3__45tupleIJblEEEjN6thrust24THRUST_300001_SM_1000_NS8cuda_cub9__find_if7functorIS9_EEE10Policy1000ENSB_12zip_iteratorINS8_IJNSD_26transform_input_iterator_tIbNSC_6detail35transform_pair_of_input_iterators_tIbNSB_6detail15normal_iteratorINSB_10device_ptrIiEEEESQ_NS7_8equal_toIiEEEENS7_10__not_fn_tINS7_10__identityEEEEENSB_17counting_iteratorIlNSB_11use_defaultESZ_SZ_EEEEEEEPS9_jSF_S9_S9_SV_EEvT0_T1_T2_T3_T4_T6_E12temp_storage+88];
	ld.shared.u64 	%rd418, [_ZZN3cub18CUB_300001_SM_10006detail6reduce28DeviceReduceSingleTileKernelINS2_10policy_hubIN4cuda3std3__45tupleIJblEEEjN6thrust24THRUST_300001_SM_1000_NS8cuda_cub9__find_if7functorIS9_EEE10Policy1000ENSB_12zip_iteratorINS8_IJNSD_26transform_input_iterator_tIbNSC_6detail35transform_pair_of_input_iterators_tIbNSB_6detail15normal_iteratorINSB_10device_ptrIiEEEESQ_NS7_8equal_toIiEEEENS7_10__not_fn_tINS7_10__identityEEEEENSB_17counting_iteratorIlNSB_11use_defaultESZ_SZ_EEEEEEEPS9_jSF_S9_S9_SV_EEvT0_T1_T2_T3_T4_T6_E12temp_storage+96];
	setp.eq.s16 	%p319, %rs367, 0;
	setp.eq.s16 	%p320, %rs368, 0;
	min.s64 	%rd419, %rd418, %rd417;
	selp.b16 	%rs369, %rs366, 1, %p320;
	selp.b16 	%rs370, %rs368, %rs369, %p319;
	and.b16  	%rs371, %rs370, 255;
	selp.b64 	%rd420, %rd417, %rd419, %p320;
	selp.b64 	%rd421, %rd418, %rd420, %p319;
	ld.shared.u8 	%rs372, [_ZZN3cub18CUB_300001_SM_10006detail6reduce28DeviceReduceSingleTileKernelINS2_10policy_hubIN4cuda3std3__45tupleIJblEEEjN6thrust24THRUST_300001_SM_1000_NS8cuda_cub9__find_if7functorIS9_EEE10Policy1000ENSB_12zip_iteratorINS8_IJNSD_26transform_input_iterator_tIbNSC_6detail35transform_pair_of_input_iterators_tIbNSB_6detail15normal_iteratorINSB_10device_ptrIiEEEESQ_NS7_8equal_toIiEEEENS7_10__not_fn_tINS7_10__identityEEEEENSB_17counting_iteratorIlNSB_11use_defaultESZ_SZ_EEEEEEEPS9_jSF_S9_S9_SV_EEvT0_T1_T2_T3_T4_T6_E12temp_storage+104];
	ld.shared.u64 	%rd422, [_ZZN3cub18CUB_300001_SM_10006detail6reduce28DeviceReduceSingleTileKernelINS2_10policy_hubIN4cuda3std3__45tupleIJblEEEjN6thrust24THRUST_300001_SM_1000_NS8cuda_cub9__find_if7functorIS9_EEE10Policy1000ENSB_12zip_iteratorINS8_IJNSD_26transform_input_iterator_tIbNSC_6detail35transform_pair_of_input_iterators_tIbNSB_6detail15normal_iteratorINSB_10device_ptrIiEEEESQ_NS7_8equal_toIiEEEENS7_10__not_fn_tINS7_10__identityEEEEENSB_17counting_iteratorIlNSB_11use_defaultESZ_SZ_EEEEEEEPS9_jSF_S9_S9_SV_EEvT0_T1_T2_T3_T4_T6_E12temp_storage+112];
	setp.eq.s16 	%p321, %rs371, 0;
	setp.eq.s16 	%p322, %rs372, 0;
	min.s64 	%rd423, %rd422, %rd421;
	selp.b16 	%rs373, %rs370, 1, %p322;
	selp.b16 	%rs374, %rs372, %rs373, %p321;
	and.b16  	%rs375, %rs374, 255;
	selp.b64 	%rd424, %rd421, %rd423, %p322;
	selp.b64 	%rd425, %rd422, %rd424, %p321;
	ld.shared.u8 	%rs376, [_ZZN3cub18CUB_300001_SM_10006detail6reduce28DeviceReduceSingleTileKernelINS2_10policy_hubIN4cuda3std3__45tupleIJblEEEjN6thrust24THRUST_300001_SM_1000_NS8cuda_cub9__find_if7functorIS9_EEE10Policy1000ENSB_12zip_iteratorINS8_IJNSD_26transform_input_iterator_tIbNSC_6detail35transform_pair_of_input_iterators_tIbNSB_6detail15normal_iteratorINSB_10device_ptrIiEEEESQ_NS7_8equal_toIiEEEENS7_10__not_fn_tINS7_10__identityEEEEENSB_17counting_iteratorIlNSB_11use_defaultESZ_SZ_EEEEEEEPS9_jSF_S9_S9_SV_EEvT0_T1_T2_T3_T4_T6_E12temp_storage+120];
	ld.shared.u64 	%rd426, [_ZZN3cub18CUB_300001_SM_10006detail6reduce28DeviceReduceSingleTileKernelINS2_10policy_hubIN4cuda3std3__45tupleIJblEEEjN6thrust24THRUST_300001_SM_1000_NS8cuda_cub9__find_if7functorIS9_EEE10Policy1000ENSB_12zip_iteratorINS8_IJNSD_26transform_input_iterator_tIbNSC_6detail35transform_pair_of_input_iterators_tIbNSB_6detail15normal_iteratorINSB_10device_ptrIiEEEESQ_NS7_8equal_toIiEEEENS7_10__not_fn_tINS7_10__identityEEEEENSB_17counting_iteratorIlNSB_11use_defaultESZ_SZ_EEEEEEEPS9_jSF_S9_S9_SV_EEvT0_T1_T2_T3_T4_T6_E12temp_storage+128];
	setp.eq.s16 	%p323, %rs375, 0;
	setp.eq.s16 	%p324, %rs376, 0;
	min.s64 	%rd427, %rd426, %rd425;
	selp.b16 	%rs377, %rs374, 1, %p324;
	selp.b16 	%rs391, %rs376, %rs377, %p323;
	selp.b64 	%rd428, %rd425, %rd427, %p324;
	selp.b64 	%rd441, %rd426, %rd428, %p323;
	bra.uni 	$L__BB1_121;
$L__BB1_43:
	// begin inline asm
	mov.u32 %r291, %laneid;
	// end inline asm
	and.b32  	%r312, %r1, 992;
	add.s32 	%r313, %r312, 32;
	setp.gt.u32 	%p235, %r313, %r44;
	not.b32 	%r314, %r312;
	add.s32 	%r315, %r44, %r314;
	selp.b32 	%r310, %r315, 31, %p235;
	cvt.u32.u16 	%r316, %rs391;
	and.b32  	%r293, %r316, 255;
	mov.b32 	%r309, 1;
	mov.b32 	%r311, -1;
	// begin inline asm
	shfl.sync.down.b32 %r292, %r293, %r309, %r310, %r311;
	// end inline asm
	// begin inline asm
	shfl.sync.down.b32 %r297, %r298, %r309, %r310, %r311;
	// end inline asm
	mov.b64 	{%r303, %r308}, %rd441;
	// begin inline asm
	shfl.sync.down.b32 %r302, %r303, %r309, %r310, %r311;
	// end inline asm
	// begin inline asm
	shfl.sync.down.b32 %r307, %r308, %r309, %r310, %r311;
	// end inline asm
	mov.b64 	%rd40, {%r302, %r307};
	cvt.u16.u32 	%rs31, %r292;
	setp.ge.s32 	%p236, %r291, %r310;
	@%p236 bra 	$L__BB1_47;
	and.b16  	%rs290, %rs391, 255;
	setp.eq.s16 	%p237, %rs290, 0;
	and.b16  	%rs291, %rs31, 255;
	setp.eq.s16 	%p238, %rs291, 0;
	or.pred  	%p239, %p237, %p238;
	@%p239 bra 	$L__BB1_46;
	min.s64 	%rd441, %rd40, %rd441;
	mov.b16 	%rs391, 1;
	bra.uni 	$L__BB1_47;
$L__BB1_46:
	setp.eq.s16 	%p240, %rs290, 0;
	selp.b16 	%rs391, %rs31, %rs391, %p240;
	selp.b64 	%rd441, %rd40, %rd441, %p240;
$L__BB1_47:
	cvt.u32.u16 	%r337, %rs391;
	and.b32  	%r318, %r337, 255;
	mov.b32 	%r334, 2;
	mov.b32 	%r336, -1;
	// begin inline asm
	shfl.sync.down.b32 %r317, %r318, %r334, %r310, %r336;
	// end inline asm
	// begin inline asm
	shfl.sync.down.b32 %r322, %r323, %r334, %r310, %r336;
	// end inline asm
	mov.b64 	{%r328, %r333}, %rd441;
	// begin inline asm
	shfl.sync.down.b32 %r327, %r328, %r334, %r310, %r336;
	// end inline asm
	// begin inline asm
	shfl.sync.down.b32 %r332, %r333, %r334, %r310, %r336;
	// end inline asm
	mov.b64 	%rd44, {%r327, %r332};
	cvt.u16.u32 	%rs34, %r317;
	add.s32 	%r338, %r291, 2;
	setp.gt.s32 	%p241, %r338, %r310;
	@%p241 bra 	$L__BB1_51;
	and.b16  	%rs294, %rs391, 255;
	setp.eq.s16 	%p242, %rs294, 0;
	and.b16  	%rs295, %rs34, 255;
	setp.eq.s16 	%p243, %rs295, 0;
	or.pred  	%p244, %p242, %p243;
	@%p244 bra 	$L__BB1_50;
	min.s64 	%rd441, %rd44, %rd441;
	mov.b16 	%rs391, 1;
	bra.uni 	$L__BB1_51;
$L__BB1_50:
	setp.eq.s16 	%p245, %rs294, 0;
	selp.b16 	%rs391, %rs34, %rs391, %p245;
	selp.b64 	%rd441, %rd44, %rd441, %p245;
$L__BB1_51:
	cvt.u32.u16 	%r359, %rs391;
	and.b32  	%r340, %r359, 255;
	mov.b32 	%r356, 4;
	mov.b32 	%r358, -1;
	// begin inline asm
	shfl.sync.down.b32 %r339, %r340, %r356, %r310, %r358;
	// end inline asm
	// begin inline asm
	shfl.sync.down.b32 %r344, %r345, %r356, %r310, %r358;
	// end inline asm
	mov.b64 	{%r350, %r355}, %rd441;
	// begin inline asm
	shfl.sync.down.b32 %r349, %r350, %r356, %r310, %r358;
	// end inline asm
	// begin inline asm
	shfl.sync.down.b32 %r354, %r355, %r356, %r310, %r358;
	// end inline asm
	mov.b64 	%rd48, {%r349, %r354};
	cvt.u16.u32 	%rs37, %r339;
	add.s32 	%r360, %r291, 4;
	setp.gt.s32 	%p246, %r360, %r310;
	@%p246 bra 	$L__BB1_55;
	and.b16  	%rs298, %rs391, 255;
	setp.eq.s16 	%p247, %rs298, 0;
	and.b16  	%rs299, %rs37, 255;
	setp.eq.s16 	%p248, %rs299, 0;
	or.pred  	%p249, %p247, %p248;
	@%p249 bra 	$L__BB1_54;
	min.s64 	%rd441, %rd48, %rd441;
	mov.b16 	%rs391, 1;
	bra.uni 	$L__BB1_55;
$L__BB1_54:
	setp.eq.s16 	%p250, %rs298, 0;
	selp.b16 	%rs391, %rs37, %rs391, %p250;
	selp.b64 	%rd441, %rd48, %rd441, %p250;
$L__BB1_55:
	cvt.u32.u16 	%r381, %rs391;
	and.b32  	%r362, %r381, 255;
	mov.b32 	%r378, 8;
	mov.b32 	%r380, -1;
	// begin inline asm
	shfl.sync.down.b32 %r361, %r362, %r378, %r310, %r380;
	// end inline asm
	// begin inline asm
	shfl.sync.down.b32 %r366, %r367, %r378, %r310, %r380;
	// end inline asm
	mov.b64 	{%r372, %r377}, %rd441;
	// begin inline asm
	shfl.sync.down.b32 %r371, %r372, %r378, %r310, %r380;
	// end inline asm
	// begin inline asm
	shfl.sync.down.b32 %r376, %r377, %r378, %r310, %r380;
	// end inline asm
	mov.b64 	%rd52, {%r371, %r376};
	cvt.u16.u32 	%rs40, %r361;
	add.s32 	%r382, %r291, 8;
	setp.gt.s32 	%p251, %r382, %r310;
	@%p251 bra 	$L__BB1_59;
	and.b16  	%rs302, %rs391, 255;
	setp.eq.s16 	%p252, %rs302, 0;
	and.b16  	%rs303, %rs40, 255;
	setp.eq.s16 	%p253, %rs303, 0;
	or.pred  	%p254, %p252, %p253;
	@%p254 bra 	$L__BB1_58;
	min.s64 	%rd441, %rd52, %rd441;
	mov.b16 	%rs391, 1;
	bra.uni 	$L__BB1_59;
$L__BB1_58:
	setp.eq.s16 	%p255, %rs302, 0;
	selp.b16 	%rs391, %rs40, %rs391, %p255;
	selp.b64 	%rd441, %rd52, %rd441, %p255;
$L__BB1_59:
	cvt.u32.u16 	%r403, %rs391;
	and.b32  	%r384, %r403, 255;
	mov.b32 	%r400, 16;
	mov.b32 	%r402, -1;
	// begin inline asm
	shfl.sync.down.b32 %r383, %r384, %r400, %r310, %r402;
	// end inline asm
	// begin inline asm
	shfl.sync.down.b32 %r388, %r389, %r400, %r310, %r402;
	// end inline asm
	mov.b64 	{%r394, %r399}, %rd441;
	// begin inline asm
	shfl.sync.down.b32 %r393, %r394, %r400, %r310, %r402;
	// end inline asm
	// begin inline asm
	shfl.sync.down.b32 %r398, %r399, %r400, %r310, %r402;
	// end inline asm
	mov.b64 	%rd56, {%r393, %r398};
	cvt.u16.u32 	%rs43, %r383;
	add.s32 	%r404, %r291, 16;
	setp.gt.s32 	%p256, %r404, %r310;
	@%p256 bra 	$L__BB1_63;
	and.b16  	%rs306, %rs391, 255;
	setp.eq.s16 	%p257, %rs306, 0;
	and.b16  	%rs307, %rs43, 255;
	setp.eq.s16 	%p258, %rs307, 0;
	or.pred  	%p259, %p257, %p258;
	@%p259 bra 	$L__BB1_62;
	min.s64 	%rd441, %rd56, %rd441;
	mov.b16 	%rs391, 1;
	bra.uni 	$L__BB1_63;
$L__BB1_62:
	setp.eq.s16 	%p260, %rs306, 0;
	selp.b16 	%rs391, %rs43, %rs391, %p260;
	selp.b64 	%rd441, %rd56, %rd441, %p260;
$L__BB1_63:
	setp.ne.s32 	%p261, %r291, 0;
	@%p261 bra 	$L__BB1_65;
	shr.u32 	%r405, %r1, 1;
	and.b32  	%r406, %r405, 496;
	mov.u32 	%r407, _ZZN3cub18CUB_300001_SM_10006detail6reduce28DeviceReduceSingleTileKernelINS2_10policy_hubIN4cuda3std3__45tupleIJblEEEjN6thrust24THRUST_300001_SM_1000_NS8cuda_cub9__find_if7functorIS9_EEE10Policy1000ENSB_12zip_iteratorINS8_IJNSD_26transform_input_iterator_tIbNSC_6detail35transform_pair_of_input_iterators_tIbNSB_6detail15normal_iteratorINSB_10device_ptrIiEEEESQ_NS7_8equal_toIiEEEENS7_10__not_fn_tINS7_10__identityEEEEENSB_17counting_iteratorIlNSB_11use_defaultESZ_SZ_EEEEEEEPS9_jSF_S9_S9_SV_EEvT0_T1_T2_T3_T4_T6_E12temp_storage;
	add.s32 	%r408, %r407, %r406;
	st.shared.u8 	[%r408+8], %rs391;
	st.shared.u64 	[%r408+16], %rd441;
$L__BB1_65:
	bar.sync 	0;
	setp.ne.s32 	%p262, %r1, 0;
	@%p262 bra 	$L__BB1_121;
	setp.lt.u32 	%p263, %r44, 33;
	@%p263 bra 	$L__BB1_68;
	ld.shared.u8 	%rs310, [_ZZN3cub18CUB_300001_SM_10006detail6reduce28DeviceReduceSingleTileKernelINS2_10policy_hubIN4cuda3std3__45tupleIJblEEEjN6thrust24THRUST_300001_SM_1000_NS8cuda_cub9__find_if7functorIS9_EEE10Policy1000ENSB_12zip_iteratorINS8_IJNSD_26transform_input_iterator_tIbNSC_6detail35transform_pair_of_input_iterators_tIbNSB_6detail15normal_iteratorINSB_10device_ptrIiEEEESQ_NS7_8equal_toIiEEEENS7_10__not_fn_tINS7_10__identityEEEEENSB_17counting_iteratorIlNSB_11use_defaultESZ_SZ_EEEEEEEPS9_jSF_S9_S9_SV_EEvT0_T1_T2_T3_T4_T6_E12temp_storage+24];
	ld.shared.u64 	%rd381, [_ZZN3cub18CUB_300001_SM_10006detail6reduce28DeviceReduceSingleTileKernelINS2_10policy_hubIN4cuda3std3__45tupleIJblEEEjN6thrust24THRUST_300001_SM_1000_NS8cuda_cub9__find_if7functorIS9_EEE10Policy1000ENSB_12zip_iteratorINS8_IJNSD_26transform_input_iterator_tIbNSC_6detail35transform_pair_of_input_iterators_tIbNSB_6detail15normal_iteratorINSB_10device_ptrIiEEEESQ_NS7_8equal_toIiEEEENS7_10__not_fn_tINS7_10__identityEEEEENSB_17counting_iteratorIlNSB_11use_defaultESZ_SZ_EEEEEEEPS9_jSF_S9_S9_SV_EEvT0_T1_T2_T3_T4_T6_E12temp_storage+32];
	and.b16  	%rs311, %rs391, 255;
	setp.eq.s16 	%p264, %rs311, 0;
	setp.eq.s16 	%p265, %rs310, 0;
	min.s64 	%rd382, %rd381, %rd441;
	selp.b16 	%rs312, %rs391, 1, %p265;
	selp.b16 	%rs391, %rs310, %rs312, %p264;
	selp.b64 	%rd383, %rd441, %rd382, %p265;
	selp.b64 	%rd441, %rd381, %rd383, %p264;
$L__BB1_68:
	setp.lt.u32 	%p266, %r44, 65;
	@%p266 bra 	$L__BB1_70;
	ld.shared.u8 	%rs313, [_ZZN3cub18CUB_300001_SM_10006detail6reduce28DeviceReduceSingleTileKernelINS2_10policy_hubIN4cuda3std3__45tupleIJblEEEjN6thrust24THRUST_300001_SM_1000_NS8cuda_cub9__find_if7functorIS9_EEE10Policy1000ENSB_12zip_iteratorINS8_IJNSD_26transform_input_iterator_tIbNSC_6detail35transform_pair_of_input_iterators_tIbNSB_6detail15normal_iteratorINSB_10device_ptrIiEEEESQ_NS7_8equal_toIiEEEENS7_10__not_fn_tINS7_10__identityEEEEENSB_17counting_iteratorIlNSB_11use_defaultESZ_SZ_EEEEEEEPS9_jSF_S9_S9_SV_EEvT0_T1_T2_T3_T4_T6_E12temp_storage+40];
	ld.shared.u64 	%rd384, [_ZZN3cub18CUB_300001_SM_10006detail6reduce28DeviceReduceSingleTileKernelINS2_10policy_hubIN4cuda3std3__45tupleIJblEEEjN6thrust24THRUST_300001_SM_1000_NS8cuda_cub9__find_if7functorIS9_EEE10Policy1000ENSB_12zip_iteratorINS8_IJNSD_26transform_input_iterator_tIbNSC_6detail35transform_pair_of_input_iterators_tIbNSB_6detail15normal_iteratorINSB_10device_ptrIiEEEESQ_NS7_8equal_toIiEEEENS7_10__not_fn_tINS7_10__identityEEEEENSB_17counting_iteratorIlNSB_11use_defaultESZ_SZ_EEEEEEEPS9_jSF_S9_S9_SV_EEvT0_T1_T2_T3_T4_T6_E12temp_storage+48];
	and.b16  	%rs314, %rs391, 255;
	setp.eq.s16 	%p267, %rs314, 0;
	setp.eq.s16 	%p268, %rs313, 0;
	min.s64 	%rd385, %rd384, %rd441;
	selp.b16 	%rs315, %rs391, 1, %p268;
	selp.b16 	%rs391, %rs313, %rs315, %p267;
	selp.b64 	%rd386, %rd441, %rd385, %p268;
	selp.b64 	%rd441, %rd384, %rd386, %p267;
$L__BB1_70:
	setp.lt.u32 	%p269, %r44, 97;
	@%p269 bra 	$L__BB1_72;
	ld.shared.u8 	%rs316, [_ZZN3cub18CUB_300001_SM_10006detail6reduce28DeviceReduceSingleTileKernelINS2_10policy_hubIN4cuda3std3__45tupleIJblEEEjN6thrust24THRUST_300001_SM_1000_NS8cuda_cub9__find_if7functorIS9_EEE10Policy1000ENSB_12zip_iteratorINS8_IJNSD_26transform_input_iterator_tIbNSC_6detail35transform_pair_of_input_iterators_tIbNSB_6detail15normal_iteratorINSB_10device_ptrIiEEEESQ_NS7_8equal_toIiEEEENS7_10__not_fn_tINS7_10__identityEEEEENSB_17counting_iteratorIlNSB_11use_defaultESZ_SZ_EEEEEEEPS9_jSF_S9_S9_SV_EEvT0_T1_T2_T3_T4_T6_E12temp_storage+56];
	ld.shared.u64 	%rd387, [_ZZN3cub18CUB_300001_SM_10006detail6reduce28DeviceReduceSingleTileKernelINS2_10policy_hubIN4cuda3std3__45tupleIJblEEEjN6thrust24THRUST_300001_SM_1000_NS8cuda_cub9__find_if7functorIS9_EEE10Policy1000ENSB_12zip_iteratorINS8_IJNSD_26transform_input_iterator_tIbNSC_6detail35transform_pair_of_input_iterators_tIbNSB_6detail15normal_iteratorINSB_10device_ptrIiEEEESQ_NS7_8equal_toIiEEEENS7_10__not_fn_tINS7_10__identityEEEEENSB_17counting_iteratorIlNSB_11use_defaultESZ_SZ_EEEEEEEPS9_jSF_S9_S9_SV_EEvT0_T1_T2_T3_T4_T6_E12temp_storage+64];
	and.b16  	%rs317, %rs391, 255;
	setp.eq.s16 	%p270, %rs317, 0;
	setp.eq.s16 	%p271, %rs316, 0;
	min.s64 	%rd388, %rd387, %rd441;
	selp.b16 	%rs318, %rs391, 1, %p271;
	selp.b16 	%rs391, %rs316, %rs318, %p270;
	selp.b64 	%rd389, %rd441, %rd388, %p271;
	selp.b64 	%rd441, %rd387, %rd389, %p270;
$L__BB1_72:
	setp.lt.u32 	%p272, %r44, 129;
	@%p272 bra 	$L__BB1_74;
	ld.shared.u8 	%rs319, [_ZZN3cub18CUB_300001_SM_10006detail6reduce28DeviceReduceSingleTileKernelINS2_10policy_hubIN4cuda3std3__45tupleIJblEEEjN6thrust24THRUST_300001_SM_1000_NS8cuda_cub9__find_if7functorIS9_EEE10Policy1000ENSB_12zip_iteratorINS8_IJNSD_26transform_input_iterator_tIbNSC_6detail35transform_pair_of_input_iterators_tIbNSB_6detail15normal_iteratorINSB_10device_ptrIiEEEESQ_NS7_8equal_toIiEEEENS7_10__not_fn_tINS7_10__identityEEEEENSB_17counting_iteratorIlNSB_11use_defaultESZ_SZ_EEEEEEEPS9_jSF_S9_S9_SV_EEvT0_T1_T2_T3_T4_T6_E12temp_storage+72];
	ld.shared.u64 	%rd390, [_ZZN3cub18CUB_300001_SM_10006detail6reduce28DeviceReduceSingleTileKernelINS2_10policy_hubIN4cuda3std3__45tupleIJblEEEjN6thrust24THRUST_300001_SM_1000_NS8cuda_cub9__find_if7functorIS9_EEE10Policy1000ENSB_12zip_iteratorINS8_IJNSD_26transform_input_iterator_tIbNSC_6detail35transform_pair_of_input_iterators_tIbNSB_6detail15normal_iteratorINSB_10device_ptrIiEEEESQ_NS7_8equal_toIiEEEENS7_10__not_fn_tINS7_10__identityEEEEENSB_17counting_iteratorIlNSB_11use_defaultESZ_SZ_EEEEEEEPS9_jSF_S9_S9_SV_EEvT0_T1_T2_T3_T4_T6_E12temp_storage+80];
	and.b16  	%rs320, %rs391, 255;
	setp.eq.s16 	%p273, %rs320, 0;
	setp.eq.s16 	%p274, %rs319, 0;
	min.s64 	%rd391, %rd390, %rd441;
	selp.b16 	%rs321, %rs391, 1, %p274;
	selp.b16 	%rs391, %rs319, %rs321, %p273;
	selp.b64 	%rd392, %rd441, %rd391, %p274;
	selp.b64 	%rd441, %rd390, %rd392, %p273;
$L__BB1_74:
	setp.lt.u32 	%p275, %r44, 161;
	@%p275 bra 	$L__BB1_76;
	ld.shared.u8 	%rs322, [_ZZN3cub18CUB_300001_SM_10006detail6reduce28DeviceReduceSingleTileKernelINS2_10policy_hubIN4cuda3std3__45tupleIJblEEEjN6thrust24THRUST_300001_SM_1000_NS8cuda_cub9__find_if7functorIS9_EEE10Policy1000ENSB_12zip_iteratorINS8_IJNSD_26transform_input_iterator_tIbNSC_6detail35transform_pair_of_input_iterators_tIbNSB_6detail15normal_iteratorINSB_10device_ptrIiEEEESQ_NS7_8equal_toIiEEEENS7_10__not_fn_tINS7_10__identityEEEEENSB_17counting_iteratorIlNSB_11use_defaultESZ_SZ_EEEEEEEPS9_jSF_S9_S9_SV_EEvT0_T1_T2_T3_T4_T6_E12temp_storage+88];
	ld.shared.u64 	%rd393, [_ZZN3cub18CUB_300001_SM_10006detail6reduce28DeviceReduceSingleTileKernelINS2_10policy_hubIN4cuda3std3__45tupleIJblEEEjN6thrust24THRUST_300001_SM_1000_NS8cuda_cub9__find_if7functorIS9_EEE10Policy1000ENSB_12zip_iteratorINS8_IJNSD_26transform_input_iterator_tIbNSC_6detail35transform_pair_of_input_iterators_tIbNSB_6detail15normal_iteratorINSB_10device_ptrIiEEEESQ_NS7_8equal_toIiEEEENS7_10__not_fn_tINS7_10__identityEEEEENSB_17counting_iteratorIlNSB_11use_defaultESZ_SZ_EEEEEEEPS9_jSF_S9_S9_SV_EEvT0_T1_T2_T3_T4_T6_E12temp_storage+96];
	and.b16  	%rs323, %rs391, 255;
	setp.eq.s16 	%p276, %rs323, 0;
	setp.eq.s16 	%p277, %rs322, 0;
	min.s64 	%rd394, %rd393, %rd441;
	selp.b16 	%rs324, %rs391, 1, %p277;
	selp.b16 	%rs391, %rs322, %rs324, %p276;
	selp.b64 	%rd395, %rd441, %rd394, %p277;
	selp.b64 	%rd441, %rd393, %rd395, %p276;
$L__BB1_76:
	setp.lt.u32 	%p278, %r44, 193;
	@%p278 bra 	$L__BB1_78;
	ld.shared.u8 	%rs325, [_ZZN3cub18CUB_300001_SM_10006detail6reduce28DeviceReduceSingleTileKernelINS2_10policy_hubIN4cuda3std3__45tupleIJblEEEjN6thrust24THRUST_300001_SM_1000_NS8cuda_cub9__find_if7functorIS9_EEE10Policy1000ENSB_12zip_iteratorINS8_IJNSD_26transform_input_iterator_tIbNSC_6detail35transform_pair_of_input_iterators_tIbNSB_6detail15normal_iteratorINSB_10device_ptrIiEEEESQ_NS7_8equal_toIiEEEENS7_10__not_fn_tINS7_10__identityEEEEENSB_17counting_iteratorIlNSB_11use_defaultESZ_SZ_EEEEEEEPS9_jSF_S9_S9_SV_EEvT0_T1_T2_T3_T4_T6_E12temp_storage+104];
	ld.shared.u64 	%rd396, [_ZZN3cub18CUB_300001_SM_10006detail6reduce28DeviceReduceSingleTileKernelINS2_10policy_hubIN4cuda3std3__45tupleIJblEEEjN6thrust24THRUST_300001_SM_1000_NS8cuda_cub9__find_if7functorIS9_EEE10Policy1000ENSB_12zip_iteratorINS8_IJNSD_26transform_input_iterator_tIbNSC_6detail35transform_pair_of_input_iterators_tIbNSB_6detail15normal_iteratorINSB_10device_ptrIiEEEESQ_NS7_8equal_toIiEEEENS7_10__not_fn_tINS7_10__identityEEEEENSB_17counting_iteratorIlNSB_11use_defaultESZ_SZ_EEEEEEEPS9_jSF_S9_S9_SV_EEvT0_T1_T2_T3_T4_T6_E12temp_storage+112];
	and.b16  	%rs326, %rs391, 255;
	setp.eq.s16 	%p279, %rs326, 0;
	setp.eq.s16 	%p280, %rs325, 0;
	min.s64 	%rd397, %rd396, %rd441;
	selp.b16 	%rs327, %rs391, 1, %p280;
	selp.b16 	%rs391, %rs325, %rs327, %p279;
	selp.b64 	%rd398, %rd441, %rd397, %p280;
	selp.b64 	%rd441, %rd396, %rd398, %p279;
$L__BB1_78:
	setp.lt.u32 	%p281, %r44, 225;
	@%p281 bra 	$L__BB1_121;
	ld.shared.u8 	%rs328, [_ZZN3cub18CUB_300001_SM_10006detail6reduce28DeviceReduceSingleTileKernelINS2_10policy_hubIN4cuda3std3__45tupleIJblEEEjN6thrust24THRUST_300001_SM_1000_NS8cuda_cub9__find_if7functorIS9_EEE10Policy1000ENSB_12zip_iteratorINS8_IJNSD_26transform_input_iterator_tIbNSC_6detail35transform_pair_of_input_iterators_tIbNSB_6detail15normal_iteratorINSB_10device_ptrIiEEEESQ_NS7_8equal_toIiEEEENS7_10__not_fn_tINS7_10__identityEEEEENSB_17counting_iteratorIlNSB_11use_defaultESZ_SZ_EEEEEEEPS9_jSF_S9_S9_SV_EEvT0_T1_T2_T3_T4_T6_E12temp_storage+120];
	ld.shared.u64 	%rd399, [_ZZN3cub18CUB_300001_SM_10006detail6reduce28DeviceReduceSingleTileKernelINS2_10policy_hubIN4cuda3std3__45tupleIJblEEEjN6thrust24THRUST_300001_SM_1000_NS8cuda_cub9__find_if7functorIS9_EEE10Policy1000ENSB_12zip_iteratorINS8_IJNSD_26transform_input_iterator_tIbNSC_6detail35transform_pair_of_input_iterators_tIbNSB_6detail15normal_iteratorINSB_10device_ptrIiEEEESQ_NS7_8equal_toIiEEEENS7_10__not_fn_tINS7_10__identityEEEEENSB_17counting_iteratorIlNSB_11use_defaultESZ_SZ_EEEEEEEPS9_jSF_S9_S9_SV_EEvT0_T1_T2_T3_T4_T6_E12temp_storage+128];
	and.b16  	%rs329, %rs391, 255;
	setp.eq.s16 	%p282, %rs329, 0;
	setp.eq.s16 	%p283, %rs328, 0;
	min.s64 	%rd400, %rd399, %rd441;
	selp.b16 	%rs330, %rs391, 1, %p283;
	selp.b16 	%rs391, %rs328, %rs330, %p282;
	selp.b64 	%rd401, %rd441, %rd400, %p283;
	selp.b64 	%rd441, %rd399, %rd401, %p282;
	bra.uni 	$L__BB1_121;
$L__BB1_80:
	mov.u32 	%r20, %tid.x;
	cvt.u64.u32 	%rd73, %r20;
	mul.wide.u32 	%rd119, %r20, 4;
	add.s64 	%rd74, %rd2, %rd119;
	add.s64 	%rd75, %rd3, %rd119;
	ld.global.u32 	%r66, [%rd74];
	ld.global.u32 	%r67, [%rd75];
	setp.ne.s32 	%p3, %r66, %r67;
	add.s32 	%r68, %r20, 256;
	cvt.u64.u32 	%rd120, %r68;
	ld.global.u32 	%r69, [%rd74+1024];
	ld.global.u32 	%r71, [%rd75+1024];
	setp.ne.s32 	%p4, %r69, %r71;
	add.s32 	%r73, %r20, 512;
	cvt.u64.u32 	%rd121, %r73;
	add.s64 	%rd122, %rd116, %rd121;
	ld.global.u32 	%r74, [%rd74+2048];
	ld.global.u32 	%r75, [%rd75+2048];
	setp.ne.s32 	%p5, %r74, %r75;
	add.s64 	%rd123, %rd122, 256;
	ld.global.u32 	%r76, [%rd74+3072];
	ld.global.u32 	%r77, [%rd75+3072];
	setp.ne.s32 	%p7, %r76, %r77;
	or.pred  	%p9, %p3, %p4;
	selp.b64 	%rd124, %rd73, %rd120, %p3;
	add.s64 	%rd125, %rd116, %rd124;
	min.s64 	%rd126, %rd122, %rd125;
	selp.b64 	%rd127, %rd126, %rd125, %p5;
	or.pred  	%p10, %p9, %p5;
	selp.b64 	%rd128, %rd127, %rd122, %p9;
	min.s64 	%rd129, %rd123, %rd128;
	selp.b64 	%rd130, %rd129, %rd128, %p7;
	or.pred  	%p11, %p10, %p7;
	selp.u16 	%rs391, 1, 0, %p11;
	selp.b64 	%rd441, %rd130, %rd123, %p10;
	add.s32 	%r21, %r44, -1024;
	setp.lt.u32 	%p12, %r21, 1024;
	mov.b32 	%r528, 1024;
	@%p12 bra 	$L__BB1_84;
	mov.b32 	%r528, 1024;
$L__BB1_82:
	cvt.u64.u32 	%rd131, %r528;
	add.s64 	%rd132, %rd73, %rd131;
	mul.wide.u32 	%rd133, %r528, 4;
	add.s64 	%rd134, %rd74, %rd133;
	add.s64 	%rd135, %rd75, %rd133;
	add.s64 	%rd136, %rd132, %rd116;
	ld.global.u32 	%r79, [%rd134];
	ld.global.u32 	%r80, [%rd135];
	setp.ne.s32 	%p13, %r79, %r80;
	add.s64 	%rd137, %rd136, 256;
	ld.global.u32 	%r81, [%rd134+1024];
	ld.global.u32 	%r82, [%rd135+1024];
	setp.ne.s32 	%p14, %r81, %r82;
	selp.u16 	%rs109, 1, 0, %p14;
	add.s64 	%rd138, %rd136, 512;
	ld.global.u32 	%r83, [%rd134+2048];
	ld.global.u32 	%r84, [%rd135+2048];
	setp.ne.s32 	%p15, %r83, %r84;
	selp.u16 	%rs110, 1, 0, %p15;
	add.s64 	%rd139, %rd136, 768;
	ld.global.u32 	%r85, [%rd134+3072];
	ld.global.u32 	%r86, [%rd135+3072];
	setp.ne.s32 	%p16, %r85, %r86;
	selp.u16 	%rs111, 1, 0, %p16;
	and.b16  	%rs112, %rs391, 255;
	setp.eq.s16 	%p17, %rs112, 0;
	selp.u16 	%rs113, 1, 0, %p13;
	min.s64 	%rd140, %rd136, %rd441;
	selp.b16 	%rs114, 1, %rs391, %p13;
	selp.b64 	%rd141, %rd140, %rd441, %p13;
	selp.b16 	%rs115, %rs113, %rs114, %p17;
	and.b16  	%rs116, %rs115, 255;
	selp.b64 	%rd142, %rd136, %rd141, %p17;
	setp.eq.s16 	%p18, %rs116, 0;
	min.s64 	%rd143, %rd137, %rd142;
	selp.b16 	%rs117, 1, %rs115, %p14;
	selp.b64 	%rd144, %rd143, %rd142, %p14;
	selp.b16 	%rs118, %rs109, %rs117, %p18;
	and.b16  	%rs119, %rs118, 255;
	selp.b64 	%rd145, %rd137, %rd144, %p18;
	setp.eq.s16 	%p19, %rs119, 0;
	min.s64 	%rd146, %rd138, %rd145;
	selp.b16 	%rs120, 1, %rs118, %p15;
	selp.b64 	%rd147, %rd146, %rd145, %p15;
	selp.b16 	%rs121, %rs110, %rs120, %p19;
	and.b16  	%rs122, %rs121, 255;
	selp.b64 	%rd148, %rd138, %rd147, %p19;
	setp.eq.s16 	%p20, %rs122, 0;
	min.s64 	%rd149, %rd139, %rd148;
	selp.b16 	%rs123, 1, %rs121, %p16;
	selp.b64 	%rd150, %rd149, %rd148, %p16;
	selp.b16 	%rs391, %rs111, %rs123, %p20;
	selp.b64 	%rd441, %rd139, %rd150, %p20;
	sub.s32 	%r87, %r44, %r528;
	setp.lt.u32 	%p21, %r87, 1024;
	@%p21 bra 	$L__BB1_97;
	add.s32 	%r528, %r528, 1024;
	setp.le.u32 	%p22, %r528, %r21;
	@%p22 bra 	$L__BB1_82;
$L__BB1_84:
	setp.le.u32 	%p23, %r44, %r528;
	sub.s32 	%r88, %r44, %r528;
	setp.ge.s32 	%p24, %r20, %r88;
	or.pred  	%p25, %p23, %p24;
	@%p25 bra 	$L__BB1_97;
	not.b32 	%r90, %r20;
	add.s32 	%r91, %r44, %r90;
	sub.s32 	%r25, %r91, %r528;
	shr.u32 	%r92, %r25, 8;
	add.s32 	%r26, %r92, 1;
	and.b32  	%r27, %r26, 7;
	setp.lt.u32 	%p26, %r25, 1792;
	mov.u32 	%r533, %r20;
	@%p26 bra 	$L__BB1_89;
	or.b32  	%r531, %r20, 1024;
	add.s32 	%r530, %r20, %r528;
	and.b32  	%r93, %r26, 33554424;
	neg.s32 	%r529, %r93;
$L__BB1_87:
	.pragma "nounroll";
	cvt.u64.u32 	%rd152, %r530;
	mul.wide.u32 	%rd153, %r530, 4;
	add.s64 	%rd154, %rd2, %rd153;
	add.s64 	%rd155, %rd3, %rd153;
	add.s64 	%rd156, %rd116, %rd152;
	ld.global.u32 	%r94, [%rd154];
	ld.global.u32 	%r95, [%rd155];
	setp.ne.s32 	%p27, %r94, %r95;
	selp.u16 	%rs125, 1, 0, %p27;
	and.b16  	%rs126, %rs391, 255;
	setp.ne.s16 	%p29, %rs126, 0;
	and.pred  	%p30, %p29, %p27;
	min.s64 	%rd157, %rd156, %rd441;
	setp.eq.s16 	%p31, %rs126, 0;
	selp.b16 	%rs127, %rs125, %rs391, %p31;
	selp.b64 	%rd158, %rd156, %rd441, %p31;
	selp.b16 	%rs128, 1, %rs127, %p30;
	and.b16  	%rs129, %rs128, 255;
	selp.b64 	%rd159, %rd157, %rd158, %p30;
	add.s32 	%r96, %r530, 256;
	cvt.u64.u32 	%rd160, %r96;
	mul.wide.u32 	%rd161, %r96, 4;
	add.s64 	%rd162, %rd2, %rd161;
	add.s64 	%rd163, %rd3, %rd161;
	add.s64 	%rd164, %rd116, %rd160;
	ld.global.u32 	%r97, [%rd162];
	ld.global.u32 	%r98, [%rd163];
	setp.ne.s32 	%p32, %r97, %r98;
	selp.u16 	%rs130, 1, 0, %p32;
	setp.ne.s16 	%p34, %rs129, 0;
	and.pred  	%p35, %p34, %p32;
	min.s64 	%rd165, %rd164, %rd159;
	setp.eq.s16 	%p36, %rs129, 0;
	selp.b16 	%rs131, %rs130, %rs128, %p36;
	selp.b64 	%rd166, %rd164, %rd159, %p36;
	selp.b16 	%rs132, 1, %rs131, %p35;
	and.b16  	%rs133, %rs132, 255;
	selp.b64 	%rd167, %rd165, %rd166, %p35;
	add.s32 	%r99, %r530, 512;
	cvt.u64.u32 	%rd168, %r99;
	mul.wide.u32 	%rd169, %r99, 4;
	add.s64 	%rd170, %rd2, %rd169;
	add.s64 	%rd171, %rd3, %rd169;
	add.s64 	%rd172, %rd116, %rd168;
	ld.global.u32 	%r100, [%rd170];
	ld.global.u32 	%r101, [%rd171];
	setp.ne.s32 	%p37, %r100, %r101;
	selp.u16 	%rs134, 1, 0, %p37;
	setp.ne.s16 	%p39, %rs133, 0;
	and.pred  	%p40, %p39, %p37;
	min.s64 	%rd173, %rd172, %rd167;
	setp.eq.s16 	%p41, %rs133, 0;
	selp.b16 	%rs135, %rs134, %rs132, %p41;
	selp.b64 	%rd174, %rd172, %rd167, %p41;
	selp.b16 	%rs136, 1, %rs135, %p40;
	and.b16  	%rs137, %rs136, 255;
	selp.b64 	%rd175, %rd173, %rd174, %p40;
	add.s32 	%r102, %r530, 768;
	cvt.u64.u32 	%rd176, %r102;
	mul.wide.u32 	%rd177, %r102, 4;
	add.s64 	%rd178, %rd2, %rd177;
	add.s64 	%rd179, %rd3, %rd177;
	add.s64 	%rd180, %rd116, %rd176;
	ld.global.u32 	%r103, [%rd178];
	ld.global.u32 	%r104, [%rd179];
	setp.ne.s32 	%p42, %r103, %r104;
	selp.u16 	%rs138, 1, 0, %p42;
	setp.ne.s16 	%p44, %rs137, 0;
	and.pred  	%p45, %p44, %p42;
	min.s64 	%rd181, %rd180, %rd175;
	setp.eq.s16 	%p46, %rs137, 0;
	selp.b16 	%rs139, %rs138, %rs136, %p46;
	selp.b64 	%rd182, %rd180, %rd175, %p46;
	selp.b16 	%rs140, 1, %rs139, %p45;
	and.b16  	%rs141, %rs140, 255;
	selp.b64 	%rd183, %rd181, %rd182, %p45;
	add.s32 	%r105, %r530, 1024;
	cvt.u64.u32 	%rd184, %r105;
	mul.wide.u32 	%rd185, %r105, 4;
	add.s64 	%rd186, %rd2, %rd185;
	add.s64 	%rd187, %rd3, %rd185;
	add.s64 	%rd188, %rd116, %rd184;
	ld.global.u32 	%r106, [%rd186];
	ld.global.u32 	%r107, [%rd187];
	setp.ne.s32 	%p47, %r106, %r107;
	selp.u16 	%rs142, 1, 0, %p47;
	setp.ne.s16 	%p49, %rs141, 0;
	and.pred  	%p50, %p49, %p47;
	min.s64 	%rd189, %rd188, %rd183;
	setp.eq.s16 	%p51, %rs141, 0;
	selp.b16 	%rs143, %rs142, %rs140, %p51;
	selp.b64 	%rd190, %rd188, %rd183, %p51;
	selp.b16 	%rs144, 1, %rs143, %p50;
	and.b16  	%rs145, %rs144, 255;
	selp.b64 	%rd191, %rd189, %rd190, %p50;
	add.s32 	%r108, %r530, 1280;
	cvt.u64.u32 	%rd192, %r108;
	mul.wide.u32 	%rd193, %r108, 4;
	add.s64 	%rd194, %rd2, %rd193;
	add.s64 	%rd195, %rd3, %rd193;
	add.s64 	%rd196, %rd116, %rd192;
	ld.global.u32 	%r109, [%rd194];
	ld.global.u32 	%r110, [%rd195];
	setp.ne.s32 	%p52, %r109, %r110;
	selp.u16 	%rs146, 1, 0, %p52;
	setp.ne.s16 	%p54, %rs145, 0;
	and.pred  	%p55, %p54, %p52;
	min.s64 	%rd197, %rd196, %rd191;
	setp.eq.s16 	%p56, %rs145, 0;
	selp.b16 	%rs147, %rs146, %rs144, %p56;
	selp.b64 	%rd198, %rd196, %rd191, %p56;
	selp.b16 	%rs148, 1, %rs147, %p55;
	and.b16  	%rs149, %rs148, 255;
	selp.b64 	%rd199, %rd197, %rd198, %p55;
	add.s32 	%r111, %r530, 1536;
	cvt.u64.u32 	%rd200, %r111;
	mul.wide.u32 	%rd201, %r111, 4;
	add.s64 	%rd202, %rd2, %rd201;
	add.s64 	%rd203, %rd3, %rd201;
	add.s64 	%rd204, %rd116, %rd200;
	ld.global.u32 	%r112, [%rd202];
	ld.global.u32 	%r113, [%rd203];
	setp.ne.s32 	%p57, %r112, %r113;
	selp.u16 	%rs150, 1, 0, %p57;
	setp.ne.s16 	%p59, %rs149, 0;
	and.pred  	%p60, %p59, %p57;
	min.s64 	%rd205, %rd204, %rd199;
	setp.eq.s16 	%p61, %rs149, 0;
	selp.b16 	%rs151, %rs150, %rs148, %p61;
	selp.b64 	%rd206, %rd204, %rd199, %p61;
	selp.b16 	%rs152, 1, %rs151, %p60;
	and.b16  	%rs153, %rs152, 255;
	selp.b64 	%rd207, %rd205, %rd206, %p60;
	add.s32 	%r114, %r530, 1792;
	cvt.u64.u32 	%rd208, %r114;
	mul.wide.u32 	%rd209, %r114, 4;
	add.s64 	%rd210, %rd2, %rd209;
	add.s64 	%rd211, %rd3, %rd209;
	add.s64 	%rd212, %rd116, %rd208;
	ld.global.u32 	%r115, [%rd210];
	ld.global.u32 	%r116, [%rd211];
	setp.ne.s32 	%p62, %r115, %r116;
	selp.u16 	%rs154, 1, 0, %p62;
	setp.ne.s16 	%p64, %rs153, 0;
	and.pred  	%p65, %p64, %p62;
	min.s64 	%rd213, %rd212, %rd207;
	setp.eq.s16 	%p66, %rs153, 0;
	selp.b16 	%rs155, %rs154, %rs152, %p66;
	selp.b64 	%rd214, %rd212, %rd207, %p66;
	selp.b16 	%rs391, 1, %rs155, %p65;
	selp.b64 	%rd441, %rd213, %rd214, %p65;
	add.s32 	%r531, %r531, 2048;
	add.s32 	%r530, %r530, 2048;
	add.s32 	%r529, %r529, 8;
	setp.ne.s32 	%p67, %r529, 0;
	@%p67 bra 	$L__BB1_87;
	add.s32 	%r533, %r531, -1024;
$L__BB1_89:
	setp.eq.s32 	%p68, %r27, 0;
	@%p68 bra 	$L__BB1_97;
	setp.lt.u32 	%p69, %r27, 4;
	@%p69 bra 	$L__BB1_92;
	add.s32 	%r117, %r533, %r528;
	cvt.u64.u32 	%rd216, %r117;
	mul.wide.u32 	%rd217, %r117, 4;
	add.s64 	%rd218, %rd2, %rd217;
	add.s64 	%rd219, %rd3, %rd217;
	add.s64 	%rd220, %rd116, %rd216;
	ld.global.u32 	%r118, [%rd218];
	ld.global.u32 	%r119, [%rd219];
	setp.ne.s32 	%p70, %r118, %r119;
	selp.u16 	%rs157, 1, 0, %p70;
	and.b16  	%rs158, %rs391, 255;
	setp.ne.s16 	%p72, %rs158, 0;
	and.pred  	%p73, %p72, %p70;
	min.s64 	%rd221, %rd220, %rd441;
	setp.eq.s16 	%p74, %rs158, 0;
	selp.b16 	%rs159, %rs157, %rs391, %p74;
	selp.b64 	%rd222, %rd220, %rd441, %p74;
	selp.b16 	%rs160, 1, %rs159, %p73;
	and.b16  	%rs161, %rs160, 255;
	selp.b64 	%rd223, %rd221, %rd222, %p73;
	add.s32 	%r120, %r117, 256;
	cvt.u64.u32 	%rd224, %r120;
	mul.wide.u32 	%rd225, %r120, 4;
	add.s64 	%rd226, %rd2, %rd225;
	add.s64 	%rd227, %rd3, %rd225;
	add.s64 	%rd228, %rd116, %rd224;
	ld.global.u32 	%r121, [%rd226];
	ld.global.u32 	%r122, [%rd227];
	setp.ne.s32 	%p75, %r121, %r122;
	selp.u16 	%rs162, 1, 0, %p75;
	setp.ne.s16 	%p77, %rs161, 0;
	and.pred  	%p78, %p77, %p75;
	min.s64 	%rd229, %rd228, %rd223;
	setp.eq.s16 	%p79, %rs161, 0;
	selp.b16 	%rs163, %rs162, %rs160, %p79;
	selp.b64 	%rd230, %rd228, %rd223, %p79;
	selp.b16 	%rs164, 1, %rs163, %p78;
	and.b16  	%rs165, %rs164, 255;
	selp.b64 	%rd231, %rd229, %rd230, %p78;
	add.s32 	%r123, %r117, 512;
	cvt.u64.u32 	%rd232, %r123;
	mul.wide.u32 	%rd233, %r123, 4;
	add.s64 	%rd234, %rd2, %rd233;
	add.s64 	%rd235, %rd3, %rd233;
	add.s64 	%rd236, %rd116, %rd232;
	ld.global.u32 	%r124, [%rd234];
	ld.global.u32 	%r125, [%rd235];
	setp.ne.s32 	%p80, %r124, %r125;
	selp.u16 	%rs166, 1, 0, %p80;
	setp.ne.s16 	%p82, %rs165, 0;
	and.pred  	%p83, %p82, %p80;
	min.s64 	%rd237, %rd236, %rd231;
	setp.eq.s16 	%p84, %rs165, 0;
	selp.b16 	%rs167, %rs166, %rs164, %p84;
	selp.b64 	%rd238, %rd236, %rd231, %p84;
	selp.b16 	%rs168, 1, %rs167, %p83;
	and.b16  	%rs169, %rs168, 255;
	selp.b64 	%rd239, %rd237, %rd238, %p83;
	add.s32 	%r126, %r117, 768;
	cvt.u64.u32 	%rd240, %r126;
	mul.wide.u32 	%rd241, %r126, 4;
	add.s64 	%rd242, %rd2, %rd241;
	add.s64 	%rd243, %rd3, %rd241;
	add.s64 	%rd244, %rd116, %rd240;
	ld.global.u32 	%r127, [%rd242];
	ld.global.u32 	%r128, [%rd243];
	setp.ne.s32 	%p85, %r127, %r128;
	selp.u16 	%rs170, 1, 0, %p85;
	setp.ne.s16 	%p87, %rs169, 0;
	and.pred  	%p88, %p87, %p85;
	min.s64 	%rd245, %rd244, %rd239;
	setp.eq.s16 	%p89, %rs169, 0;
	selp.b16 	%rs171, %rs170, %rs168, %p89;
	selp.b64 	%rd246, %rd244, %rd239, %p89;
	selp.b16 	%rs391, 1, %rs171, %p88;
	selp.b64 	%rd441, %rd245, %rd246, %p88;
	add.s32 	%r533, %r533, 1024;
$L__BB1_92:
	and.b32  	%r129, %r26, 3;
	setp.eq.s32 	%p90, %r129, 0;
	@%p90 bra 	$L__BB1_97;
	setp.eq.s32 	%p91, %r129, 1;
	@%p91 bra 	$L__BB1_95;
	add.s32 	%r130, %r533, %r528;
	cvt.u64.u32 	%rd248, %r130;
	mul.wide.u32 	%rd249, %r130, 4;
	add.s64 	%rd250, %rd2, %rd249;
	add.s64 	%rd251, %rd3, %rd249;
	add.s64 	%rd252, %rd116, %rd248;
	ld.global.u32 	%r131, [%rd250];
	ld.global.u32 	%r132, [%rd251];
	setp.ne.s32 	%p92, %r131, %r132;
	selp.u16 	%rs173, 1, 0, %p92;
	and.b16  	%rs174, %rs391, 255;
	setp.ne.s16 	%p94, %rs174, 0;
	and.pred  	%p95, %p94, %p92;
	min.s64 	%rd253, %rd252, %rd441;
	setp.eq.s16 	%p96, %rs174, 0;
	selp.b16 	%rs175, %rs173, %rs391, %p96;
	selp.b64 	%rd254, %rd252, %rd441, %p96;
	selp.b16 	%rs176, 1, %rs175, %p95;
	and.b16  	%rs177, %rs176, 255;
	selp.b64 	%rd255, %rd253, %rd254, %p95;
	add.s32 	%r133, %r130, 256;
	cvt.u64.u32 	%rd256, %r133;
	mul.wide.u32 	%rd257, %r133, 4;
	add.s64 	%rd258, %rd2, %rd257;
	add.s64 	%rd259, %rd3, %rd257;
	add.s64 	%rd260, %rd116, %rd256;
	ld.global.u32 	%r134, [%rd258];
	ld.global.u32 	%r135, [%rd259];
	setp.ne.s32 	%p97, %r134, %r135;
	selp.u16 	%rs178, 1, 0, %p97;
	setp.ne.s16 	%p99, %rs177, 0;
	and.pred  	%p100, %p99, %p97;
	min.s64 	%rd261, %rd260, %rd255;
	setp.eq.s16 	%p101, %rs177, 0;
	selp.b16 	%rs179, %rs178, %rs176, %p101;
	selp.b64 	%rd262, %rd260, %rd255, %p101;
	selp.b16 	%rs391, 1, %rs179, %p100;
	selp.b64 	%rd441, %rd261, %rd262, %p100;
	add.s32 	%r533, %r533, 512;
$L__BB1_95:
	and.b32  	%r136, %r25, 256;
	setp.ne.s32 	%p102, %r136, 0;
	@%p102 bra 	$L__BB1_97;
	add.s32 	%r137, %r533, %r528;
	cvt.u64.u32 	%rd263, %r137;
	mul.wide.u32 	%rd264, %r137, 4;
	add.s64 	%rd265, %rd2, %rd264;
	add.s64 	%rd266, %rd3, %rd264;
	add.s64 	%rd267, %rd116, %rd263;
	ld.global.u32 	%r138, [%rd265];
	ld.global.u32 	%r139, [%rd266];
	setp.ne.s32 	%p103, %r138, %r139;
	selp.u16 	%rs180, 1, 0, %p103;
	and.b16  	%rs181, %rs391, 255;
	setp.ne.s16 	%p105, %rs181, 0;
	and.pred  	%p106, %p105, %p103;
	min.s64 	%rd268, %rd267, %rd441;
	setp.eq.s16 	%p107, %rs181, 0;
	selp.b16 	%rs182, %rs180, %rs391, %p107;
	selp.b64 	%rd269, %rd267, %rd441, %p107;
	selp.b16 	%rs391, 1, %rs182, %p106;
	selp.b64 	%rd441, %rd268, %rd269, %p106;
$L__BB1_97:
	// begin inline asm
	mov.u32 %r140, %laneid;
	// end inline asm
	cvt.u32.u16 	%r161, %rs391;
	and.b32  	%r142, %r161, 255;
	mov.b32 	%r158, 1;
	mov.b32 	%r159, 31;
	mov.b32 	%r160, -1;
	// begin inline asm
	shfl.sync.down.b32 %r141, %r142, %r158, %r159, %r160;
	// end inline asm
	// begin inline asm
	shfl.sync.down.b32 %r146, %r147, %r158, %r159, %r160;
	// end inline asm
	mov.b64 	{%r152, %r157}, %rd441;
	// begin inline asm
	shfl.sync.down.b32 %r151, %r152, %r158, %r159, %r160;
	// end inline asm
	// begin inline asm
	shfl.sync.down.b32 %r156, %r157, %r158, %r159, %r160;
	// end inline asm
	mov.b64 	%rd92, {%r151, %r156};
	cvt.u16.u32 	%rs75, %r141;
	setp.gt.s32 	%p108, %r140, 30;
	@%p108 bra 	$L__BB1_101;
	and.b16  	%rs183, %rs391, 255;
	setp.eq.s16 	%p109, %rs183, 0;
	and.b16  	%rs184, %rs75, 255;
	setp.eq.s16 	%p110, %rs184, 0;
	or.pred  	%p111, %p109, %p110;
	@%p111 bra 	$L__BB1_100;
	min.s64 	%rd441, %rd92, %rd441;
	mov.b16 	%rs391, 1;
	bra.uni 	$L__BB1_101;
$L__BB1_100:
	setp.eq.s16 	%p112, %rs183, 0;
	selp.b16 	%rs391, %rs75, %rs391, %p112;
	selp.b64 	%rd441, %rd92, %rd441, %p112;
$L__BB1_101:
	cvt.u32.u16 	%r182, %rs391;
	and.b32  	%r163, %r182, 255;
	mov.b32 	%r179, 2;
	mov.b32 	%r180, 31;
	mov.b32 	%r181, -1;
	// begin inline asm
	shfl.sync.down.b32 %r162, %r163, %r179, %r180, %r181;
	// end inline asm
	// begin inline asm
	shfl.sync.down.b32 %r167, %r168, %r179, %r180, %r181;
	// end inline asm
	mov.b64 	{%r173, %r178}, %rd441;
	// begin inline asm
	shfl.sync.down.b32 %r172, %r173, %r179, %r180, %r181;
	// end inline asm
	// begin inline asm
	shfl.sync.down.b32 %r177, %r178, %r179, %r180, %r181;
	// end inline asm
	mov.b64 	%rd96, {%r172, %r177};
	cvt.u16.u32 	%rs78, %r162;
	setp.gt.s32 	%p113, %r140, 29;
	@%p113 bra 	$L__BB1_105;
	and.b16  	%rs187, %rs391, 255;
	setp.eq.s16 	%p114, %rs187, 0;
	and.b16  	%rs188, %rs78, 255;
	setp.eq.s16 	%p115, %rs188, 0;
	or.pred  	%p116, %p114, %p115;
	@%p116 bra 	$L__BB1_104;
	min.s64 	%rd441, %rd96, %rd441;
	mov.b16 	%rs391, 1;
	bra.uni 	$L__BB1_105;
$L__BB1_104:
	setp.eq.s16 	%p117, %rs187, 0;
	selp.b16 	%rs391, %rs78, %rs391, %p117;
	selp.b64 	%rd441, %rd96, %rd441, %p117;
$L__BB1_105:
	cvt.u32.u16 	%r203, %rs391;
	and.b32  	%r184, %r203, 255;
	mov.b32 	%r200, 4;
	mov.b32 	%r201, 31;
	mov.b32 	%r202, -1;
	// begin inline asm
	shfl.sync.down.b32 %r183, %r184, %r200, %r201, %r202;
	// end inline asm
	// begin inline asm
	shfl.sync.down.b32 %r188, %r189, %r200, %r201, %r202;
	// end inline asm
	mov.b64 	{%r194, %r199}, %rd441;
	// begin inline asm
	shfl.sync.down.b32 %r193, %r194, %r200, %r201, %r202;
	// end inline asm
	// begin inline asm
	shfl.sync.down.b32 %r198, %r199, %r200, %r201, %r202;
	// end inline asm
	mov.b64 	%rd100, {%r193, %r198};
	cvt.u16.u32 	%rs81, %r183;
	setp.gt.s32 	%p118, %r140, 27;
	@%p118 bra 	$L__BB1_109;
	and.b16  	%rs191, %rs391, 255;
	setp.eq.s16 	%p119, %rs191, 0;
	and.b16  	%rs192, %rs81, 255;
	setp.eq.s16 	%p120, %rs192, 0;
	or.pred  	%p121, %p119, %p120;
	@%p121 bra 	$L__BB1_108;
	min.s64 	%rd441, %rd100, %rd441;
	mov.b16 	%rs391, 1;
	bra.uni 	$L__BB1_109;
$L__BB1_108:
	setp.eq.s16 	%p122, %rs191, 0;
	selp.b16 	%rs391, %rs81, %rs391, %p122;
	selp.b64 	%rd441, %rd100, %rd441, %p122;
$L__BB1_109:
	cvt.u32.u16 	%r224, %rs391;
	and.b32  	%r205, %r224, 255;
	mov.b32 	%r221, 8;
	mov.b32 	%r222, 31;
	mov.b32 	%r223, -1;
	// begin inline asm
	shfl.sync.down.b32 %r204, %r205, %r221, %r222, %r223;
	// end inline asm
	// begin inline asm
	shfl.sync.down.b32 %r209, %r210, %r221, %r222, %r223;
	// end inline asm
	mov.b64 	{%r215, %r220}, %rd441;
	// begin inline asm
	shfl.sync.down.b32 %r214, %r215, %r221, %r222, %r223;
	// end inline asm
	// begin inline asm
	shfl.sync.down.b32 %r219, %r220, %r221, %r222, %r223;
	// end inline asm
	mov.b64 	%rd104, {%r214, %r219};
	cvt.u16.u32 	%rs84, %r204;
	setp.gt.s32 	%p123, %r140, 23;
	@%p123 bra 	$L__BB1_113;
	and.b16  	%rs195, %rs391, 255;
	setp.eq.s16 	%p124, %rs195, 0;
	and.b16  	%rs196, %rs84, 255;
	setp.eq.s16 	%p125, %rs196, 0;
	or.pred  	%p126, %p124, %p125;
	@%p126 bra 	$L__BB1_112;
	min.s64 	%rd441, %rd104, %rd441;
	mov.b16 	%rs391, 1;
	bra.uni 	$L__BB1_113;
$L__BB1_112:
	setp.eq.s16 	%p127, %rs195, 0;
	selp.b16 	%rs391, %rs84, %rs391, %p127;
	selp.b64 	%rd441, %rd104, %rd441, %p127;
$L__BB1_113:
	cvt.u32.u16 	%r245, %rs391;
	and.b32  	%r226, %r245, 255;
	mov.b32 	%r242, 16;
	mov.b32 	%r243, 31;
	mov.b32 	%r244, -1;
	// begin inline asm
	shfl.sync.down.b32 %r225, %r226, %r242, %r243, %r244;
	// end inline asm
	// begin inline asm
	shfl.sync.down.b32 %r230, %r231, %r242, %r243, %r244;
	// end inline asm
	mov.b64 	{%r236, %r241}, %rd441;
	// begin inline asm
	shfl.sync.down.b32 %r235, %r236, %r242, %r243, %r244;
	// end inline asm
	// begin inline asm
	shfl.sync.down.b32 %r240, %r241, %r242, %r243, %r244;
	// end inline asm
	mov.b64 	%rd108, {%r235, %r240};
	cvt.u16.u32 	%rs87, %r225;
	setp.gt.s32 	%p128, %r140, 15;
	@%p128 bra 	$L__BB1_117;
	and.b16  	%rs199, %rs391, 255;
	setp.eq.s16 	%p129, %rs199, 0;
	and.b16  	%rs200, %rs87, 255;
	setp.eq.s16 	%p130, %rs200, 0;
	or.pred  	%p131, %p129, %p130;
	@%p131 bra 	$L__BB1_116;
	min.s64 	%rd441, %rd108, %rd441;
	mov.b16 	%rs391, 1;
	bra.uni 	$L__BB1_117;
$L__BB1_116:
	setp.eq.s16 	%p132, %rs199, 0;
	selp.b16 	%rs391, %rs87, %rs391, %p132;
	selp.b64 	%rd441, %rd108, %rd441, %p132;
$L__BB1_117:
	setp.ne.s32 	%p133, %r140, 0;
	@%p133 bra 	$L__BB1_119;
	shr.u32 	%r246, %r20, 1;
	and.b32  	%r247, %r246, 496;
	mov.u32 	%r248, _ZZN3cub18CUB_300001_SM_10006detail6reduce28DeviceReduceSingleTileKernelINS2_10policy_hubIN4cuda3std3__45tupleIJblEEEjN6thrust24THRUST_300001_SM_1000_NS8cuda_cub9__find_if7functorIS9_EEE10Policy1000ENSB_12zip_iteratorINS8_IJNSD_26transform_input_iterator_tIbNSC_6detail35transform_pair_of_input_iterators_tIbNSB_6detail15normal_iteratorINSB_10device_ptrIiEEEESQ_NS7_8equal_toIiEEEENS7_10__not_fn_tINS7_10__identityEEEEENSB_17counting_iteratorIlNSB_11use_defaultESZ_SZ_EEEEEEEPS9_jSF_S9_S9_SV_EEvT0_T1_T2_T3_T4_T6_E12temp_storage;
	add.s32 	%r249, %r248, %r247;
	st.shared.u8 	[%r249+8], %rs391;
	st.shared.u64 	[%r249+16], %rd441;
$L__BB1_119:
	bar.sync 	0;
	setp.ne.s32 	%p134, %r20, 0;
	@%p134 bra 	$L__BB1_121;
	ld.shared.u8 	%rs203, [_ZZN3cub18CUB_300001_SM_10006detail6reduce28DeviceReduceSingleTileKernelINS2_10policy_hubIN4cuda3std3__45tupleIJblEEEjN6thrust24THRUST_300001_SM_1000_NS8cuda_cub9__find_if7functorIS9_EEE10Policy1000ENSB_12zip_iteratorINS8_IJNSD_26transform_input_iterator_tIbNSC_6detail35transform_pair_of_input_iterators_tIbNSB_6detail15normal_iteratorINSB_10device_ptrIiEEEESQ_NS7_8equal_toIiEEEENS7_10__not_fn_tINS7_10__identityEEEEENSB_17counting_iteratorIlNSB_11use_defaultESZ_SZ_EEEEEEEPS9_jSF_S9_S9_SV_EEvT0_T1_T2_T3_T4_T6_E12temp_storage+24];
	ld.shared.u64 	%rd270, [_ZZN3cub18CUB_300001_SM_10006detail6reduce28DeviceReduceSingleTileKernelINS2_10policy_hubIN4cuda3std3__45tupleIJblEEEjN6thrust24THRUST_300001_SM_1000_NS8cuda_cub9__find_if7functorIS9_EEE10Policy1000ENSB_12zip_iteratorINS8_IJNSD_26transform_input_iterator_tIbNSC_6detail35transform_pair_of_input_iterators_tIbNSB_6detail15normal_iteratorINSB_10device_ptrIiEEEESQ_NS7_8equal_toIiEEEENS7_10__not_fn_tINS7_10__identityEEEEENSB_17counting_iteratorIlNSB_11use_defaultESZ_SZ_EEEEEEEPS9_jSF_S9_S9_SV_EEvT0_T1_T2_T3_T4_T6_E12temp_storage+32];
	and.b16  	%rs204, %rs391, 255;
	setp.eq.s16 	%p135, %rs204, 0;
	setp.eq.s16 	%p136, %rs203, 0;
	min.s64 	%rd271, %rd270, %rd441;
	selp.b16 	%rs205, %rs391, 1, %p136;
	selp.b16 	%rs206, %rs203, %rs205, %p135;
	and.b16  	%rs207, %rs206, 255;
	selp.b64 	%rd272, %rd441, %rd271, %p136;
	selp.b64 	%rd273, %rd270, %rd272, %p135;
	ld.shared.u8 	%rs208, [_ZZN3cub18CUB_300001_SM_10006detail6reduce28DeviceReduceSingleTileKernelINS2_10policy_hubIN4cuda3std3__45tupleIJblEEEjN6thrust24THRUST_300001_SM_1000_NS8cuda_cub9__find_if7functorIS9_EEE10Policy1000ENSB_12zip_iteratorINS8_IJNSD_26transform_input_iterator_tIbNSC_6detail35transform_pair_of_input_iterators_tIbNSB_6detail15normal_iteratorINSB_10device_ptrIiEEEESQ_NS7_8equal_toIiEEEENS7_10__not_fn_tINS7_10__identityEEEEENSB_17counting_iteratorIlNSB_11use_defaultESZ_SZ_EEEEEEEPS9_jSF_S9_S9_SV_EEvT0_T1_T2_T3_T4_T6_E12temp_storage+40];
	ld.shared.u64 	%rd274, [_ZZN3cub18CUB_300001_SM_10006detail6reduce28DeviceReduceSingleTileKernelINS2_10policy_hubIN4cuda3std3__45tupleIJblEEEjN6thrust24THRUST_300001_SM_1000_NS8cuda_cub9__find_if7functorIS9_EEE10Policy1000ENSB_12zip_iteratorINS8_IJNSD_26transform_input_iterator_tIbNSC_6detail35transform_pair_of_input_iterators_tIbNSB_6detail15normal_iteratorINSB_10device_ptrIiEEEESQ_NS7_8equal_toIiEEEENS7_10__not_fn_tINS7_10__identityEEEEENSB_17counting_iteratorIlNSB_11use_defaultESZ_SZ_EEEEEEEPS9_jSF_S9_S9_SV_EEvT0_T1_T2_T3_T4_T6_E12temp_storage+48];
	setp.eq.s16 	%p137, %rs207, 0;
	setp.eq.s16 	%p138, %rs208, 0;
	min.s64 	%rd275, %rd274, %rd273;
	selp.b16 	%rs209, %rs206, 1, %p138;
	selp.b16 	%rs210, %rs208, %rs209, %p137;
	and.b16  	%rs211, %rs210, 255;
	selp.b64 	%rd276, %rd273, %rd275, %p138;
	selp.b64 	%rd277, %rd274, %rd276, %p137;
	ld.shared.u8 	%rs212, [_ZZN3cub18CUB_300001_SM_10006detail6reduce28DeviceReduceSingleTileKernelINS2_10policy_hubIN4cuda3std3__45tupleIJblEEEjN6thrust24THRUST_300001_SM_1000_NS8cuda_cub9__find_if7functorIS9_EEE10Policy1000ENSB_12zip_iteratorINS8_IJNSD_26transform_input_iterator_tIbNSC_6detail35transform_pair_of_input_iterators_tIbNSB_6detail15normal_iteratorINSB_10device_ptrIiEEEESQ_NS7_8equal_toIiEEEENS7_10__not_fn_tINS7_10__identityEEEEENSB_17counting_iteratorIlNSB_11use_defaultESZ_SZ_EEEEEEEPS9_jSF_S9_S9_SV_EEvT0_T1_T2_T3_T4_T6_E12temp_storage+56];
	ld.shared.u64 	%rd278, [_ZZN3cub18CUB_300001_SM_10006detail6reduce28DeviceReduceSingleTileKernelINS2_10policy_hubIN4cuda3std3__45tupleIJblEEEjN6thrust24THRUST_300001_SM_1000_NS8cuda_cub9__find_if7functorIS9_EEE10Policy1000ENSB_12zip_iteratorINS8_IJNSD_26transform_input_iterator_tIbNSC_6detail35transform_pair_of_input_iterators_tIbNSB_6detail15normal_iteratorINSB_10device_ptrIiEEEESQ_NS7_8equal_toIiEEEENS7_10__not_fn_tINS7_10__identityEEEEENSB_17counting_iteratorIlNSB_11use_defaultESZ_SZ_EEEEEEEPS9_jSF_S9_S9_SV_EEvT0_T1_T2_T3_T4_T6_E12temp_storage+64];
	setp.eq.s16 	%p139, %rs211, 0;
	setp.eq.s16 	%p140, %rs212, 0;
	min.s64 	%rd279, %rd278, %rd277;
	selp.b16 	%rs213, %rs210, 1, %p140;
	selp.b16 	%rs214, %rs212, %rs213, %p139;
	and.b16  	%rs215, %rs214, 255;
	selp.b64 	%rd280, %rd277, %rd279, %p140;
	selp.b64 	%rd281, %rd278, %rd280, %p139;
	ld.shared.u8 	%rs216, [_ZZN3cub18CUB_300001_SM_10006detail6reduce28DeviceReduceSingleTileKernelINS2_10policy_hubIN4cuda3std3__45tupleIJblEEEjN6thrust24THRUST_300001_SM_1000_NS8cuda_cub9__find_if7functorIS9_EEE10Policy1000ENSB_12zip_iteratorINS8_IJNSD_26transform_input_iterator_tIbNSC_6detail35transform_pair_of_input_iterators_tIbNSB_6detail15normal_iteratorINSB_10device_ptrIiEEEESQ_NS7_8equal_toIiEEEENS7_10__not_fn_tINS7_10__identityEEEEENSB_17counting_iteratorIlNSB_11use_defaultESZ_SZ_EEEEEEEPS9_jSF_S9_S9_SV_EEvT0_T1_T2_T3_T4_T6_E12temp_storage+72];
	ld.shared.u64 	%rd282, [_ZZN3cub18CUB_300001_SM_10006detail6reduce28DeviceReduceSingleTileKernelINS2_10policy_hubIN4cuda3std3__45tupleIJblEEEjN6thrust24THRUST_300001_SM_1000_NS8cuda_cub9__find_if7functorIS9_EEE10Policy1000ENSB_12zip_iteratorINS8_IJNSD_26transform_input_iterator_tIbNSC_6detail35transform_pair_of_input_iterators_tIbNSB_6detail15normal_iteratorINSB_10device_ptrIiEEEESQ_NS7_8equal_toIiEEEENS7_10__not_fn_tINS7_10__identityEEEEENSB_17counting_iteratorIlNSB_11use_defaultESZ_SZ_EEEEEEEPS9_jSF_S9_S9_SV_EEvT0_T1_T2_T3_T4_T6_E12temp_storage+80];
	setp.eq.s16 	%p141, %rs215, 0;
	setp.eq.s16 	%p142, %rs216, 0;
	min.s64 	%rd283, %rd282, %rd281;
	selp.b16 	%rs217, %rs214, 1, %p142;
	selp.b16 	%rs218, %rs216, %rs217, %p141;
	and.b16  	%rs219, %rs218, 255;
	selp.b64 	%rd284, %rd281, %rd283, %p142;
	selp.b64 	%rd285, %rd282, %rd284, %p141;
	ld.shared.u8 	%rs220, [_ZZN3cub18CUB_300001_SM_10006detail6reduce28DeviceReduceSingleTileKernelINS2_10policy_hubIN4cuda3std3__45tupleIJblEEEjN6thrust24THRUST_300001_SM_1000_NS8cuda_cub9__find_if7functorIS9_EEE10Policy1000ENSB_12zip_iteratorINS8_IJNSD_26transform_input_iterator_tIbNSC_6detail35transform_pair_of_input_iterators_tIbNSB_6detail15normal_iteratorINSB_10device_ptrIiEEEESQ_NS7_8equal_toIiEEEENS7_10__not_fn_tINS7_10__identityEEEEENSB_17counting_iteratorIlNSB_11use_defaultESZ_SZ_EEEEEEEPS9_jSF_S9_S9_SV_EEvT0_T1_T2_T3_T4_T6_E12temp_storage+88];
	ld.shared.u64 	%rd286, [_ZZN3cub18CUB_300001_SM_10006detail6reduce28DeviceReduceSingleTileKernelINS2_10policy_hubIN4cuda3std3__45tupleIJblEEEjN6thrust24THRUST_300001_SM_1000_NS8cuda_cub9__find_if7functorIS9_EEE10Policy1000ENSB_12zip_iteratorINS8_IJNSD_26transform_input_iterator_tIbNSC_6detail35transform_pair_of_input_iterators_tIbNSB_6detail15normal_iteratorINSB_10device_ptrIiEEEESQ_NS7_8equal_toIiEEEENS7_10__not_fn_tINS7_10__identityEEEEENSB_17counting_iteratorIlNSB_11use_defaultESZ_SZ_EEEEEEEPS9_jSF_S9_S9_SV_EEvT0_T1_T2_T3_T4_T6_E12temp_storage+96];
	setp.eq.s16 	%p143, %rs219, 0;
	setp.eq.s16 	%p144, %rs220, 0;
	min.s64 	%rd287, %rd286, %rd285;
	selp.b16 	%rs221, %rs218, 1, %p144;
	selp.b16 	%rs222, %rs220, %rs221, %p143;
	and.b16  	%rs223, %rs222, 255;
	selp.b64 	%rd288, %rd285, %rd287, %p144;
	selp.b64 	%rd289, %rd286, %rd288, %p143;
	ld.shared.u8 	%rs224, [_ZZN3cub18CUB_300001_SM_10006detail6reduce28DeviceReduceSingleTileKernelINS2_10policy_hubIN4cuda3std3__45tupleIJblEEEjN6thrust24THRUST_300001_SM_1000_NS8cuda_cub9__find_if7functorIS9_EEE10Policy1000ENSB_12zip_iteratorINS8_IJNSD_26transform_input_iterator_tIbNSC_6detail35transform_pair_of_input_iterators_tIbNSB_6detail15normal_iteratorINSB_10device_ptrIiEEEESQ_NS7_8equal_toIiEEEENS7_10__not_fn_tINS7_10__identityEEEEENSB_17counting_iteratorIlNSB_11use_defaultESZ_SZ_EEEEEEEPS9_jSF_S9_S9_SV_EEvT0_T1_T2_T3_T4_T6_E12temp_storage+104];
	ld.shared.u64 	%rd290, [_ZZN3cub18CUB_300001_SM_10006detail6reduce28DeviceReduceSingleTileKernelINS2_10policy_hubIN4cuda3std3__45tupleIJblEEEjN6thrust24THRUST_300001_SM_1000_NS8cuda_cub9__find_if7functorIS9_EEE10Policy1000ENSB_12zip_iteratorINS8_IJNSD_26transform_input_iterator_tIbNSC_6detail35transform_pair_of_input_iterators_tIbNSB_6detail15normal_iteratorINSB_10device_ptrIiEEEESQ_NS7_8equal_toIiEEEENS7_10__not_fn_tINS7_10__identityEEEEENSB_17counting_iteratorIlNSB_11use_defaultESZ_SZ_EEEEEEEPS9_jSF_S9_S9_SV_EEvT0_T1_T2_T3_T4_T6_E12temp_storage+112];
	setp.eq.s16 	%p145, %rs223, 0;
	setp.eq.s16 	%p146, %rs224, 0;
	min.s64 	%rd291, %rd290, %rd289;
	selp.b16 	%rs225, %rs222, 1, %p146;
	selp.b16 	%rs226, %rs224, %rs225, %p145;
	and.b16  	%rs227, %rs226, 255;
	selp.b64 	%rd292, %rd289, %rd291, %p146;
	selp.b64 	%rd293, %rd290, %rd292, %p145;
	ld.shared.u8 	%rs228, [_ZZN3cub18CUB_300001_SM_10006detail6reduce28DeviceReduceSingleTileKernelINS2_10policy_hubIN4cuda3std3__45tupleIJblEEEjN6thrust24THRUST_300001_SM_1000_NS8cuda_cub9__find_if7functorIS9_EEE10Policy1000ENSB_12zip_iteratorINS8_IJNSD_26transform_input_iterator_tIbNSC_6detail35transform_pair_of_input_iterators_tIbNSB_6detail15normal_iteratorINSB_10device_ptrIiEEEESQ_NS7_8equal_toIiEEEENS7_10__not_fn_tINS7_10__identityEEEEENSB_17counting_iteratorIlNSB_11use_defaultESZ_SZ_EEEEEEEPS9_jSF_S9_S9_SV_EEvT0_T1_T2_T3_T4_T6_E12temp_storage+120];
	ld.shared.u64 	%rd294, [_ZZN3cub18CUB_300001_SM_10006detail6reduce28DeviceReduceSingleTileKernelINS2_10policy_hubIN4cuda3std3__45tupleIJblEEEjN6thrust24THRUST_300001_SM_1000_NS8cuda_cub9__find_if7functorIS9_EEE10Policy1000ENSB_12zip_iteratorINS8_IJNSD_26transform_input_iterator_tIbNSC_6detail35transform_pair_of_input_iterators_tIbNSB_6detail15normal_iteratorINSB_10device_ptrIiEEEESQ_NS7_8equal_toIiEEEENS7_10__not_fn_tINS7_10__identityEEEEENSB_17counting_iteratorIlNSB_11use_defaultESZ_SZ_EEEEEEEPS9_jSF_S9_S9_SV_EEvT0_T1_T2_T3_T4_T6_E12temp_storage+128];
	setp.eq.s16 	%p147, %rs227, 0;
	setp.eq.s16 	%p148, %rs228, 0;
	min.s64 	%rd295, %rd294, %rd293;
	selp.b16 	%rs229, %rs226, 1, %p148;
	selp.b16 	%rs391, %rs228, %rs229, %p147;
	selp.b64 	%rd296, %rd293, %rd295, %p148;
	selp.b64 	%rd441, %rd294, %rd296, %p147;
$L__BB1_121:
	mov.u32 	%r519, %tid.x;
	setp.ne.s32 	%p325, %r519, 0;
	@%p325 bra 	$L__BB1_123;
	setp.eq.s16 	%p326, %rs108, 0;
	and.b16  	%rs379, %rs391, 255;
	setp.eq.s16 	%p327, %rs379, 0;
	min.s64 	%rd429, %rd441, %rd117;
	selp.b16 	%rs380, %rs108, 1, %p327;
	selp.b16 	%rs381, %rs391, %rs380, %p326;
	selp.b64 	%rd430, %rd117, %rd429, %p327;
	selp.b64 	%rd431, %rd441, %rd430, %p326;
	st.global.u8 	[%rd1], %rs381;
	st.global.u64 	[%rd1+8], %rd431;
$L__BB1_123:
	ret;

}
	// .globl	_ZN3cub18CUB_300001_SM_10006detail6reduce18DeviceReduceKernelINS2_10policy_hubIN4cuda3std3__45tupleIJblEEEjN6thrust24THRUST_300001_SM_1000_NS8cuda_cub9__find_if7functorIS9_EEE10Policy1000ENSB_12zip_iteratorINS8_IJNSD_26transform_input_iterator_tIbNSC_6detail35transform_pair_of_input_iterators_tIbNSB_6detail15normal_iteratorINSB_10device_ptrIiEEEESQ_NS7_8equal_toIiEEEENS7_10__not_fn_tINS7_10__identityEEEEENSB_17counting_iteratorIlNSB_11use_defaultESZ_SZ_EEEEEEEjSF_S9_SV_EEvT0_PT3_T1_NS0_13GridEvenShareIS16_EET2_T4_
.visible .entry _ZN3cub18CUB_300001_SM_10006detail6reduce18DeviceReduceKernelINS2_10policy_hubIN4cuda3std3__45tupleIJblEEEjN6thrust24THRUST_300001_SM_1000_NS8cuda_cub9__find_if7functorIS9_EEE10Policy1000ENSB_12zip_iteratorINS8_IJNSD_26transform_input_iterator_tIbNSC_6detail35transform_pair_of_input_iterators_tIbNSB_6detail15normal_iteratorINSB_10device_ptrIiEEEESQ_NS7_8equal_toIiEEEENS7_10__not_fn_tINS7_10__identityEEEEENSB_17counting_iteratorIlNSB_11use_defaultESZ_SZ_EEEEEEEjSF_S9_SV_EEvT0_PT3_T1_NS0_13GridEvenShareIS16_EET2_T4_(
	.param .align 8 .b8 _ZN3cub18CUB_300001_SM_10006detail6reduce18DeviceReduceKernelINS2_10policy_hubIN4cuda3std3__45tupleIJblEEEjN6thrust24THRUST_300001_SM_1000_NS8cuda_cub9__find_if7functorIS9_EEE10Policy1000ENSB_12zip_iteratorINS8_IJNSD_26transform_input_iterator_tIbNSC_6detail35transform_pair_of_input_iterators_tIbNSB_6detail15normal_iteratorINSB_10device_ptrIiEEEESQ_NS7_8equal_toIiEEEENS7_10__not_fn_tINS7_10__identityEEEEENSB_17counting_iteratorIlNSB_11use_defaultESZ_SZ_EEEEEEEjSF_S9_SV_EEvT0_PT3_T1_NS0_13GridEvenShareIS16_EET2_T4__param_0[40],
	.param .u64 .ptr .align 1 _ZN3cub18CUB_300001_SM_10006detail6reduce18DeviceReduceKernelINS2_10policy_hubIN4cuda3std3__45tupleIJblEEEjN6thrust24THRUST_300001_SM_1000_NS8cuda_cub9__find_if7functorIS9_EEE10Policy1000ENSB_12zip_iteratorINS8_IJNSD_26transform_input_iterator_tIbNSC_6detail35transform_pair_of_input_iterators_tIbNSB_6detail15normal_iteratorINSB_10device_ptrIiEEEESQ_NS7_8equal_toIiEEEENS7_10__not_fn_tINS7_10__identityEEEEENSB_17counting_iteratorIlNSB_11use_defaultESZ_SZ_EEEEEEEjSF_S9_SV_EEvT0_PT3_T1_NS0_13GridEvenShareIS16_EET2_T4__param_1,
	.param .u32 _ZN3cub18CUB_300001_SM_10006detail6reduce18DeviceReduceKernelINS2_10policy_hubIN4cuda3std3__45tupleIJblEEEjN6thrust24THRUST_300001_SM_1000_NS8cuda_cub9__find_if7functorIS9_EEE10Policy1000ENSB_12zip_iteratorINS8_IJNSD_26transform_input_iterator_tIbNSC_6detail35transform_pair_of_input_iterators_tIbNSB_6detail15normal_iteratorINSB_10device_ptrIiEEEESQ_NS7_8equal_toIiEEEENS7_10__not_fn_tINS7_10__identityEEEEENSB_17counting_iteratorIlNSB_11use_defaultESZ_SZ_EEEEEEEjSF_S9_SV_EEvT0_PT3_T1_NS0_13GridEvenShareIS16_EET2_T4__param_2,
	.param .align 4 .b8 _ZN3cub18CUB_300001_SM_10006detail6reduce18DeviceReduceKernelINS2_10policy_hubIN4cuda3std3__45tupleIJblEEEjN6thrust24THRUST_300001_SM_1000_NS8cuda_cub9__find_if7functorIS9_EEE10Policy1000ENSB_12zip_iteratorINS8_IJNSD_26transform_input_iterator_tIbNSC_6detail35transform_pair_of_input_iterators_tIbNSB_6detail15normal_iteratorINSB_10device_ptrIiEEEESQ_NS7_8equal_toIiEEEENS7_10__not_fn_tINS7_10__identityEEEEENSB_17counting_iteratorIlNSB_11use_defaultESZ_SZ_EEEEEEEjSF_S9_SV_EEvT0_PT3_T1_NS0_13GridEvenShareIS16_EET2_T4__param_3[40],
	.param .align 1 .b8 _ZN3cub18CUB_300001_SM_10006detail6reduce18DeviceReduceKernelINS2_10policy_hubIN4cuda3std3__45tupleIJblEEEjN6thrust24THRUST_300001_SM_1000_NS8cuda_cub9__find_if7functorIS9_EEE10Policy1000ENSB_12zip_iteratorINS8_IJNSD_26transform_input_iterator_tIbNSC_6detail35transform_pair_of_input_iterators_tIbNSB_6detail15normal_iteratorINSB_10device_ptrIiEEEESQ_NS7_8equal_toIiEEEENS7_10__not_fn_tINS7_10__identityEEEEENSB_17counting_iteratorIlNSB_11use_defaultESZ_SZ_EEEEEEEjSF_S9_SV_EEvT0_PT3_T1_NS0_13GridEvenShareIS16_EET2_T4__param_4[1],
	.param .align 1 .b8 _ZN3cub18CUB_300001_SM_10006detail6reduce18DeviceReduceKernelINS2_10policy_hubIN4cuda3std3__45tupleIJblEEEjN6thrust24THRUST_300001_SM_1000_NS8cuda_cub9__find_if7functorIS9_EEE10Policy1000ENSB_12zip_iteratorINS8_IJNSD_26transform_input_iterator_tIbNSC_6detail35transform_pair_of_input_iterators_tIbNSB_6detail15normal_iteratorINSB_10device_ptrIiEEEESQ_NS7_8equal_toIiEEEENS7_10__not_fn_tINS7_10__identityEEEEENSB_17counting_iteratorIlNSB_11use_defaultESZ_SZ_EEEEEEEjSF_S9_SV_EEvT0_PT3_T1_NS0_13GridEvenShareIS16_EET2_T4__param_5[1]
)
.maxntid 256
{
	.reg .pred 	%p<325>;
	.reg .b16 	%rs<416>;
	.reg .b32 	%r<578>;
	.reg .b64 	%rd<513>;
	// demoted variable
	.shared .align 8 .b8 _ZZN3cub18CUB_300001_SM_10006detail6reduce18DeviceReduceKernelINS2_10policy_hubIN4cuda3std3__45tupleIJblEEEjN6thrust24THRUST_300001_SM_1000_NS8cuda_cub9__find_if7functorIS9_EEE10Policy1000ENSB_12zip_iteratorINS8_IJNSD_26transform_input_iterator_tIbNSC_6detail35transform_pair_of_input_iterators_tIbNSB_6detail15normal_iteratorINSB_10device_ptrIiEEEESQ_NS7_8equal_toIiEEEENS7_10__not_fn_tINS7_10__identityEEEEENSB_17counting_iteratorIlNSB_11use_defaultESZ_SZ_EEEEEEEjSF_S9_SV_EEvT0_PT3_T1_NS0_13GridEvenShareIS16_EET2_T4_E12temp_storage[152];
	ld.param.u64 	%rd112, [_ZN3cub18CUB_300001_SM_10006detail6reduce18DeviceReduceKernelINS2_10policy_hubIN4cuda3std3__45tupleIJblEEEjN6thrust24THRUST_300001_SM_1000_NS8cuda_cub9__find_if7functorIS9_EEE10Policy1000ENSB_12zip_iteratorINS8_IJNSD_26transform_input_iterator_tIbNSC_6detail35transform_pair_of_input_iterators_tIbNSB_6detail15normal_iteratorINSB_10device_ptrIiEEEESQ_NS7_8equal_toIiEEEENS7_10__not_fn_tINS7_10__identityEEEEENSB_17counting_iteratorIlNSB_11use_defaultESZ_SZ_EEEEEEEjSF_S9_SV_EEvT0_PT3_T1_NS0_13GridEvenShareIS16_EET2_T4__param_0+32];
	ld.param.u32 	%r2, [_ZN3cub18CUB_300001_SM_10006detail6reduce18DeviceReduceKernelINS2_10policy_hubIN4cuda3std3__45tupleIJblEEEjN6thrust24THRUST_300001_SM_1000_NS8cuda_cub9__find_if7functorIS9_EEE10Policy1000ENSB_12zip_iteratorINS8_IJNSD_26transform_input_iterator_tIbNSC_6detail35transform_pair_of_input_iterators_tIbNSB_6detail15normal_iteratorINSB_10device_ptrIiEEEESQ_NS7_8equal_toIiEEEENS7_10__not_fn_tINS7_10__identityEEEEENSB_17counting_iteratorIlNSB_11use_defaultESZ_SZ_EEEEEEEjSF_S9_SV_EEvT0_PT3_T1_NS0_13GridEvenShareIS16_EET2_T4__param_3+24];
	ld.param.u32 	%r1, [_ZN3cub18CUB_300001_SM_10006detail6reduce18DeviceReduceKernelINS2_10policy_hubIN4cuda3std3__45tupleIJblEEEjN6thrust24THRUST_300001_SM_1000_NS8cuda_cub9__find_if7functorIS9_EEE10Policy1000ENSB_12zip_iteratorINS8_IJNSD_26transform_input_iterator_tIbNSC_6detail35transform_pair_of_input_iterators_tIbNSB_6detail15normal_iteratorINSB_10device_ptrIiEEEESQ_NS7_8equal_toIiEEEENS7_10__not_fn_tINS7_10__identityEEEEENSB_17counting_iteratorIlNSB_11use_defaultESZ_SZ_EEEEEEEjSF_S9_SV_EEvT0_PT3_T1_NS0_13GridEvenShareIS16_EET2_T4__param_3+20];
	ld.param.u64 	%rd111, [_ZN3cub18CUB_300001_SM_10006detail6reduce18DeviceReduceKernelINS2_10policy_hubIN4cuda3std3__45tupleIJblEEEjN6thrust24THRUST_300001_SM_1000_NS8cuda_cub9__find_if7functorIS9_EEE10Policy1000ENSB_12zip_iteratorINS8_IJNSD_26transform_input_iterator_tIbNSC_6detail35transform_pair_of_input_iterators_tIbNSB_6detail15normal_iteratorINSB_10device_ptrIiEEEESQ_NS7_8equal_toIiEEEENS7_10__not_fn_tINS7_10__identityEEEEENSB_17counting_iteratorIlNSB_11use_defaultESZ_SZ_EEEEEEEjSF_S9_SV_EEvT0_PT3_T1_NS0_13GridEvenShareIS16_EET2_T4__param_0+8];
	ld.param.u64 	%rd110, [_ZN3cub18CUB_300001_SM_10006detail6reduce18DeviceReduceKernelINS2_10policy_hubIN4cuda3std3__45tupleIJblEEEjN6thrust24THRUST_300001_SM_1000_NS8cuda_cub9__find_if7functorIS9_EEE10Policy1000ENSB_12zip_iteratorINS8_IJNSD_26transform_input_iterator_tIbNSC_6detail35transform_pair_of_input_iterators_tIbNSB_6detail15normal_iteratorINSB_10device_ptrIiEEEESQ_NS7_8equal_toIiEEEENS7_10__not_fn_tINS7_10__identityEEEEENSB_17counting_iteratorIlNSB_11use_defaultESZ_SZ_EEEEEEEjSF_S9_SV_EEvT0_PT3_T1_NS0_13GridEvenShareIS16_EET2_T4__param_0];
	cvta.to.global.u64 	%rd1, %rd110;
	cvta.to.global.u64 	%rd2, %rd111;
	mov.u32 	%r3, %ctaid.x;
	shl.b32 	%r4, %r3, 10;
	sub.s32 	%r5, %r1, %r4;
	setp.gt.u32 	%p1, %r5, 1023;
	@%p1 bra 	$L__BB2_78;
	mov.u32 	%r6, %tid.x;
	setp.ge.u32 	%p148, %r6, %r5;
	mov.b16 	%rs385, 0;
	mov.b64 	%rd482, 0;
	mov.u32 	%r565, %r6;
	@%p148 bra 	$L__BB2_3;
	add.s32 	%r279, %r4, %r6;
	cvt.u64.u32 	%rd298, %r279;
	mul.wide.u32 	%rd299, %r279, 4;
	add.s64 	%rd300, %rd1, %rd299;
	add.s64 	%rd301, %rd2, %rd299;
	add.s64 	%rd482, %rd112, %rd298;
	ld.global.u32 	%r280, [%rd300];
	ld.global.u32 	%r281, [%rd301];
	setp.ne.s32 	%p149, %r280, %r281;
	selp.u16 	%rs385, 1, 0, %p149;
	add.s32 	%r565, %r6, 256;
$L__BB2_3:
	setp.ge.u32 	%p150, %r565, %r5;
	@%p150 bra 	$L__BB2_16;
	not.b32 	%r282, %r565;
	add.s32 	%r9, %r1, %r282;
	sub.s32 	%r283, %r9, %r4;
	shr.u32 	%r284, %r283, 8;
	add.s32 	%r10, %r284, 1;
	and.b32  	%r11, %r10, 7;
	setp.lt.u32 	%p151, %r283, 1792;
	@%p151 bra 	$L__BB2_8;
	add.s32 	%r564, %r565, 1024;
	add.s32 	%r563, %r565, %r4;
	and.b32  	%r285, %r10, 33554424;
	neg.s32 	%r562, %r285;
$L__BB2_6:
	.pragma "nounroll";
	cvt.u64.u32 	%rd303, %r563;
	mul.wide.u32 	%rd304, %r563, 4;
	add.s64 	%rd305, %rd1, %rd304;
	add.s64 	%rd306, %rd2, %rd304;
	add.s64 	%rd307, %rd112, %rd303;
	ld.global.u32 	%r286, [%rd305];
	ld.global.u32 	%r287, [%rd306];
	setp.ne.s32 	%p152, %r286, %r287;
	selp.u16 	%rs230, 1, 0, %p152;
	and.b16  	%rs231, %rs385, 255;
	setp.ne.s16 	%p154, %rs231, 0;
	and.pred  	%p155, %p154, %p152;
	min.s64 	%rd308, %rd307, %rd482;
	setp.eq.s16 	%p156, %rs231, 0;
	selp.b64 	%rd309, %rd307, %rd482, %p156;
	selp.b16 	%rs232, %rs230, %rs385, %p156;
	selp.b64 	%rd310, %rd308, %rd309, %p155;
	selp.b16 	%rs233, 1, %rs232, %p155;
	and.b16  	%rs234, %rs233, 255;
	add.s32 	%r288, %r563, 256;
	cvt.u64.u32 	%rd311, %r288;
	mul.wide.u32 	%rd312, %r288, 4;
	add.s64 	%rd313, %rd1, %rd312;
	add.s64 	%rd314, %rd2, %rd312;
	add.s64 	%rd315, %rd112, %rd311;
	ld.global.u32 	%r289, [%rd313];
	ld.global.u32 	%r290, [%rd314];
	setp.ne.s32 	%p157, %r289, %r290;
	selp.u16 	%rs235, 1, 0, %p157;
	setp.ne.s16 	%p159, %rs234, 0;
	and.pred  	%p160, %p159, %p157;
	min.s64 	%rd316, %rd315, %rd310;
	setp.eq.s16 	%p161, %rs234, 0;
	selp.b64 	%rd317, %rd315, %rd310, %p161;
	selp.b16 	%rs236, %rs235, %rs233, %p161;
	selp.b64 	%rd318, %rd316, %rd317, %p160;
	selp.b16 	%rs237, 1, %rs236, %p160;
	and.b16  	%rs238, %rs237, 255;
	add.s32 	%r291, %r563, 512;
	cvt.u64.u32 	%rd319, %r291;
	mul.wide.u32 	%rd320, %r291, 4;
	add.s64 	%rd321, %rd1, %rd320;
	add.s64 	%rd322, %rd2, %rd320;
	add.s64 	%rd323, %rd112, %rd319;
	ld.global.u32 	%r292, [%rd321];
	ld.global.u32 	%r293, [%rd322];
	setp.ne.s32 	%p162, %r292, %r293;
	selp.u16 	%rs239, 1, 0, %p162;
	setp.ne.s16 	%p164, %rs238, 0;
	and.pred  	%p165, %p164, %p162;
	min.s64 	%rd324, %rd323, %rd318;
	setp.eq.s16 	%p166, %rs238, 0;
	selp.b64 	%rd325, %rd323, %rd318, %p166;
	selp.b16 	%rs240, %rs239, %rs237, %p166;
	selp.b64 	%rd326, %rd324, %rd325, %p165;
	selp.b16 	%rs241, 1, %rs240, %p165;
	and.b16  	%rs242, %rs241, 255;
	add.s32 	%r294, %r563, 768;
	cvt.u64.u32 	%rd327, %r294;
	mul.wide.u32 	%rd328, %r294, 4;
	add.s64 	%rd329, %rd1, %rd328;
	add.s64 	%rd330, %rd2, %rd328;
	add.s64 	%rd331, %rd112, %rd327;
	ld.global.u32 	%r295, [%rd329];
	ld.global.u32 	%r296, [%rd330];
	setp.ne.s32 	%p167, %r295, %r296;
	selp.u16 	%rs243, 1, 0, %p167;
	setp.ne.s16 	%p169, %rs242, 0;
	and.pred  	%p170, %p169, %p167;
	min.s64 	%rd332, %rd331, %rd326;
	setp.eq.s16 	%p171, %rs242, 0;
	selp.b64 	%rd333, %rd331, %rd326, %p171;
	selp.b16 	%rs244, %rs243, %rs241, %p171;
	selp.b64 	%rd334, %rd332, %rd333, %p170;
	selp.b16 	%rs245, 1, %rs244, %p170;
	and.b16  	%rs246, %rs245, 255;
	add.s32 	%r297, %r563, 1024;
	cvt.u64.u32 	%rd335, %r297;
	mul.wide.u32 	%rd336, %r297, 4;
	add.s64 	%rd337, %rd1, %rd336;
	add.s64 	%rd338, %rd2, %rd336;
	add.s64 	%rd339, %rd112, %rd335;
	ld.global.u32 	%r298, [%rd337];
	ld.global.u32 	%r299, [%rd338];
	setp.ne.s32 	%p172, %r298, %r299;
	selp.u16 	%rs247, 1, 0, %p172;
	setp.ne.s16 	%p174, %rs246, 0;
	and.pred  	%p175, %p174, %p172;
	min.s64 	%rd340, %rd339, %rd334;
	setp.eq.s16 	%p176, %rs246, 0;
	selp.b64 	%rd341, %rd339, %rd334, %p176;
	selp.b16 	%rs248, %rs247, %rs245, %p176;
	selp.b64 	%rd342, %rd340, %rd341, %p175;
	selp.b16 	%rs249, 1, %rs248, %p175;
	and.b16  	%rs250, %rs249, 255;
	add.s32 	%r300, %r563, 1280;
	cvt.u64.u32 	%rd343, %r300;
	mul.wide.u32 	%rd344, %r300, 4;
	add.s64 	%rd345, %rd1, %rd344;
	add.s64 	%rd346, %rd2, %rd344;
	add.s64 	%rd347, %rd112, %rd343;
	ld.global.u32 	%r301, [%rd345];
	ld.global.u32 	%r302, [%rd346];
	setp.ne.s32 	%p177, %r301, %r302;
	selp.u16 	%rs251, 1, 0, %p177;
	setp.ne.s16 	%p179, %rs250, 0;
	and.pred  	%p180, %p179, %p177;
	min.s64 	%rd348, %rd347, %rd342;
	setp.eq.s16 	%p181, %rs250, 0;
	selp.b64 	%rd349, %rd347, %rd342, %p181;
	selp.b16 	%rs252, %rs251, %rs249, %p181;
	selp.b64 	%rd350, %rd348, %rd349, %p180;
	selp.b16 	%rs253, 1, %rs252, %p180;
	and.b16  	%rs254, %rs253, 255;
	add.s32 	%r303, %r563, 1536;
	cvt.u64.u32 	%rd351, %r303;
	mul.wide.u32 	%rd352, %r303, 4;
	add.s64 	%rd353, %rd1, %rd352;
	add.s64 	%rd354, %rd2, %rd352;
	add.s64 	%rd355, %rd112, %rd351;
	ld.global.u32 	%r304, [%rd353];
	ld.global.u32 	%r305, [%rd354];
	setp.ne.s32 	%p182, %r304, %r305;
	selp.u16 	%rs255, 1, 0, %p182;
	setp.ne.s16 	%p184, %rs254, 0;
	and.pred  	%p185, %p184, %p182;
	min.s64 	%rd356, %rd355, %rd350;
	setp.eq.s16 	%p186, %rs254, 0;
	selp.b64 	%rd357, %rd355, %rd350, %p186;
	selp.b16 	%rs256, %rs255, %rs253, %p186;
	selp.b64 	%rd358, %rd356, %rd357, %p185;
	selp.b16 	%rs257, 1, %rs256, %p185;
	and.b16  	%rs258, %rs257, 255;
	add.s32 	%r306, %r563, 1792;
	cvt.u64.u32 	%rd359, %r306;
	mul.wide.u32 	%rd360, %r306, 4;
	add.s64 	%rd361, %rd1, %rd360;
	add.s64 	%rd362, %rd2, %rd360;
	add.s64 	%rd363, %rd112, %rd359;
	ld.global.u32 	%r307, [%rd361];
	ld.global.u32 	%r308, [%rd362];
	setp.ne.s32 	%p187, %r307, %r308;
	selp.u16 	%rs259, 1, 0, %p187;
	setp.ne.s16 	%p189, %rs258, 0;
	and.pred  	%p190, %p189, %p187;
	min.s64 	%rd364, %rd363, %rd358;
	setp.eq.s16 	%p191, %rs258, 0;
	selp.b64 	%rd365, %rd363, %rd358, %p191;
	selp.b16 	%rs260, %rs259, %rs257, %p191;
	selp.b64 	%rd482, %rd364, %rd365, %p190;
	selp.b16 	%rs385, 1, %rs260, %p190;
	add.s32 	%r564, %r564, 2048;
	add.s32 	%r563, %r563, 2048;
	add.s32 	%r562, %r562, 8;
	setp.ne.s32 	%p192, %r562, 0;
	@%p192 bra 	$L__BB2_6;
	add.s32 	%r565, %r564, -1024;
$L__BB2_8:
	setp.eq.s32 	%p193, %r11, 0;
	@%p193 bra 	$L__BB2_16;
	setp.lt.u32 	%p194, %r11, 4;
	@%p194 bra 	$L__BB2_11;
	add.s32 	%r309, %r4, %r565;
	cvt.u64.u32 	%rd367, %r309;
	mul.wide.u32 	%rd368, %r309, 4;
	add.s64 	%rd369, %rd1, %rd368;
	add.s64 	%rd370, %rd2, %rd368;
	add.s64 	%rd371, %rd112, %rd367;
	ld.global.u32 	%r310, [%rd369];
	ld.global.u32 	%r311, [%rd370];
	setp.ne.s32 	%p195, %r310, %r311;
	selp.u16 	%rs262, 1, 0, %p195;
	and.b16  	%rs263, %rs385, 255;
	setp.ne.s16 	%p197, %rs263, 0;
	and.pred  	%p198, %p197, %p195;
	min.s64 	%rd372, %rd371, %rd482;
	setp.eq.s16 	%p199, %rs263, 0;
	selp.b64 	%rd373, %rd371, %rd482, %p199;
	selp.b16 	%rs264, %rs262, %rs385, %p199;
	selp.b64 	%rd374, %rd372, %rd373, %p198;
	selp.b16 	%rs265, 1, %rs264, %p198;
	and.b16  	%rs266, %rs265, 255;
	add.s32 	%r312, %r309, 256;
	cvt.u64.u32 	%rd375, %r312;
	mul.wide.u32 	%rd376, %r312, 4;
	add.s64 	%rd377, %rd1, %rd376;
	add.s64 	%rd378, %rd2, %rd376;
	add.s64 	%rd379, %rd112, %rd375;
	ld.global.u32 	%r313, [%rd377];
	ld.global.u32 	%r314, [%rd378];
	setp.ne.s32 	%p200, %r313, %r314;
	selp.u16 	%rs267, 1, 0, %p200;
	setp.ne.s16 	%p202, %rs266, 0;
	and.pred  	%p203, %p202, %p200;
	min.s64 	%rd380, %rd379, %rd374;
	setp.eq.s16 	%p204, %rs266, 0;
	selp.b64 	%rd381, %rd379, %rd374, %p204;
	selp.b16 	%rs268, %rs267, %rs265, %p204;
	selp.b64 	%rd382, %rd380, %rd381, %p203;
	selp.b16 	%rs269, 1, %rs268, %p203;
	and.b16  	%rs270, %rs269, 255;
	add.s32 	%r315, %r309, 512;
	cvt.u64.u32 	%rd383, %r315;
	mul.wide.u32 	%rd384, %r315, 4;
	add.s64 	%rd385, %rd1, %rd384;
	add.s64 	%rd386, %rd2, %rd384;
	add.s64 	%rd387, %rd112, %rd383;
	ld.global.u32 	%r316, [%rd385];
	ld.global.u32 	%r317, [%rd386];
	setp.ne.s32 	%p205, %r316, %r317;
	selp.u16 	%rs271, 1, 0, %p205;
	setp.ne.s16 	%p207, %rs270, 0;
	and.pred  	%p208, %p207, %p205;
	min.s64 	%rd388, %rd387, %rd382;
	setp.eq.s16 	%p209, %rs270, 0;
	selp.b64 	%rd389, %rd387, %rd382, %p209;
	selp.b16 	%rs272, %rs271, %rs269, %p209;
	selp.b64 	%rd390, %rd388, %rd389, %p208;
	selp.b16 	%rs273, 1, %rs272, %p208;
	and.b16  	%rs274, %rs273, 255;
	add.s32 	%r318, %r309, 768;
	cvt.u64.u32 	%rd391, %r318;
	mul.wide.u32 	%rd392, %r318, 4;
	add.s64 	%rd393, %rd1, %rd392;
	add.s64 	%rd394, %rd2, %rd392;
	add.s64 	%rd395, %rd112, %rd391;
	ld.global.u32 	%r319, [%rd393];
	ld.global.u32 	%r320, [%rd394];
	setp.ne.s32 	%p210, %r319, %r320;
	selp.u16 	%rs275, 1, 0, %p210;
	setp.ne.s16 	%p212, %rs274, 0;
	and.pred  	%p213, %p212, %p210;
	min.s64 	%rd396, %rd395, %rd390;
	setp.eq.s16 	%p214, %rs274, 0;
	selp.b64 	%rd397, %rd395, %rd390, %p214;
	selp.b16 	%rs276, %rs275, %rs273, %p214;
	selp.b64 	%rd482, %rd396, %rd397, %p213;
	selp.b16 	%rs385, 1, %rs276, %p213;
	add.s32 	%r565, %r565, 1024;
$L__BB2_11:
	and.b32  	%r321, %r10, 3;
	setp.eq.s32 	%p215, %r321, 0;
	@%p215 bra 	$L__BB2_16;
	setp.eq.s32 	%p216, %r321, 1;
	@%p216 bra 	$L__BB2_14;
	add.s32 	%r322, %r4, %r565;
	cvt.u64.u32 	%rd399, %r322;
	mul.wide.u32 	%rd400, %r322, 4;
	add.s64 	%rd401, %rd1, %rd400;
	add.s64 	%rd402, %rd2, %rd400;
	add.s64 	%rd403, %rd112, %rd399;
	ld.global.u32 	%r323, [%rd401];
	ld.global.u32 	%r324, [%rd402];
	setp.ne.s32 	%p217, %r323, %r324;
	selp.u16 	%rs278, 1, 0, %p217;
	and.b16  	%rs279, %rs385, 255;
	setp.ne.s16 	%p219, %rs279, 0;
	and.pred  	%p220, %p219, %p217;
	min.s64 	%rd404, %rd403, %rd482;
	setp.eq.s16 	%p221, %rs279, 0;
	selp.b64 	%rd405, %rd403, %rd482, %p221;
	selp.b16 	%rs280, %rs278, %rs385, %p221;
	selp.b64 	%rd406, %rd404, %rd405, %p220;
	selp.b16 	%rs281, 1, %rs280, %p220;
	and.b16  	%rs282, %rs281, 255;
	add.s32 	%r325, %r322, 256;
	cvt.u64.u32 	%rd407, %r325;
	mul.wide.u32 	%rd408, %r325, 4;
	add.s64 	%rd409, %rd1, %rd408;
	add.s64 	%rd410, %rd2, %rd408;
	add.s64 	%rd411, %rd112, %rd407;
	ld.global.u32 	%r326, [%rd409];
	ld.global.u32 	%r327, [%rd410];
	setp.ne.s32 	%p222, %r326, %r327;
	selp.u16 	%rs283, 1, 0, %p222;
	setp.ne.s16 	%p224, %rs282, 0;
	and.pred  	%p225, %p224, %p222;
	min.s64 	%rd412, %rd411, %rd406;
	setp.eq.s16 	%p226, %rs282, 0;
	selp.b64 	%rd413, %rd411, %rd406, %p226;
	selp.b16 	%rs284, %rs283, %rs281, %p226;
	selp.b64 	%rd482, %rd412, %rd413, %p225;
	selp.b16 	%rs385, 1, %rs284, %p225;
	add.s32 	%r565, %r565, 512;
$L__BB2_14:
	and.b32  	%r328, %r9, 256;
	setp.ne.s32 	%p227, %r328, 0;
	@%p227 bra 	$L__BB2_16;
	add.s32 	%r329, %r4, %r565;
	cvt.u64.u32 	%rd414, %r329;
	mul.wide.u32 	%rd415, %r329, 4;
	add.s64 	%rd416, %rd1, %rd415;
	add.s64 	%rd417, %rd2, %rd415;
	add.s64 	%rd418, %rd112, %rd414;
	ld.global.u32 	%r330, [%rd416];
	ld.global.u32 	%r331, [%rd417];
	setp.ne.s32 	%p228, %r330, %r331;
	selp.u16 	%rs285, 1, 0, %p228;
	and.b16  	%rs286, %rs385, 255;
	setp.ne.s16 	%p230, %rs286, 0;
	and.pred  	%p231, %p230, %p228;
	min.s64 	%rd419, %rd418, %rd482;
	setp.eq.s16 	%p232, %rs286, 0;
	selp.b64 	%rd420, %rd418, %rd482, %p232;
	selp.b16 	%rs287, %rs285, %rs385, %p232;
	selp.b64 	%rd482, %rd419, %rd420, %p231;
	selp.b16 	%rs385, 1, %rs287, %p231;
$L__BB2_16:
	setp.lt.u32 	%p233, %r5, 256;
	@%p233 bra 	$L__BB2_41;
	// begin inline asm
	mov.u32 %r450, %laneid;
	// end inline asm
	cvt.u32.u16 	%r471, %rs385;
	and.b32  	%r452, %r471, 255;
	mov.b32 	%r468, 1;
	mov.b32 	%r469, 31;
	mov.b32 	%r470, -1;
	// begin inline asm
	shfl.sync.down.b32 %r451, %r452, %r468, %r469, %r470;
	// end inline asm
	// begin inline asm
	shfl.sync.down.b32 %r456, %r457, %r468, %r469, %r470;
	// end inline asm
	mov.b64 	{%r462, %r467}, %rd482;
	// begin inline asm
	shfl.sync.down.b32 %r461, %r462, %r468, %r469, %r470;
	// end inline asm
	// begin inline asm
	shfl.sync.down.b32 %r466, %r467, %r468, %r469, %r470;
	// end inline asm
	mov.b64 	%rd18, {%r461, %r466};
	cvt.u16.u32 	%rs15, %r451;
	setp.gt.s32 	%p283, %r450, 30;
	@%p283 bra 	$L__BB2_21;
	and.b16  	%rs329, %rs385, 255;
	setp.eq.s16 	%p284, %rs329, 0;
	and.b16  	%rs330, %rs15, 255;
	setp.eq.s16 	%p285, %rs330, 0;
	or.pred  	%p286, %p284, %p285;
	@%p286 bra 	$L__BB2_20;
	min.s64 	%rd482, %rd18, %rd482;
	mov.b16 	%rs385, 1;
	bra.uni 	$L__BB2_21;
$L__BB2_20:
	setp.eq.s16 	%p287, %rs329, 0;
	selp.b64 	%rd482, %rd18, %rd482, %p287;
	selp.b16 	%rs385, %rs15, %rs385, %p287;
$L__BB2_21:
	cvt.u32.u16 	%r492, %rs385;
	and.b32  	%r473, %r492, 255;
	mov.b32 	%r489, 2;
	mov.b32 	%r490, 31;
	mov.b32 	%r491, -1;
	// begin inline asm
	shfl.sync.down.b32 %r472, %r473, %r489, %r490, %r491;
	// end inline asm
	// begin inline asm
	shfl.sync.down.b32 %r477, %r478, %r489, %r490, %r491;
	// end inline asm
	mov.b64 	{%r483, %r488}, %rd482;
	// begin inline asm
	shfl.sync.down.b32 %r482, %r483, %r489, %r490, %r491;
	// end inline asm
	// begin inline asm
	shfl.sync.down.b32 %r487, %r488, %r489, %r490, %r491;
	// end inline asm
	mov.b64 	%rd22, {%r482, %r487};
	cvt.u16.u32 	%rs18, %r472;
	setp.gt.s32 	%p288, %r450, 29;
	@%p288 bra 	$L__BB2_25;
	and.b16  	%rs333, %rs385, 255;
	setp.eq.s16 	%p289, %rs333, 0;
	and.b16  	%rs334, %rs18, 255;
	setp.eq.s16 	%p290, %rs334, 0;
	or.pred  	%p291, %p289, %p290;
	@%p291 bra 	$L__BB2_24;
	min.s64 	%rd482, %rd22, %rd482;
	mov.b16 	%rs385, 1;
	bra.uni 	$L__BB2_25;
$L__BB2_24:
	setp.eq.s16 	%p292, %rs333, 0;
	selp.b64 	%rd482, %rd22, %rd482, %p292;
	selp.b16 	%rs385, %rs18, %rs385, %p292;
$L__BB2_25:
	cvt.u32.u16 	%r513, %rs385;
	and.b32  	%r494, %r513, 255;
	mov.b32 	%r510, 4;
	mov.b32 	%r511, 31;
	mov.b32 	%r512, -1;
	// begin inline asm
	shfl.sync.down.b32 %r493, %r494, %r510, %r511, %r512;
	// end inline asm
	// begin inline asm
	shfl.sync.down.b32 %r498, %r499, %r510, %r511, %r512;
	// end inline asm
	mov.b64 	{%r504, %r509}, %rd482;
	// begin inline asm
	shfl.sync.down.b32 %r503, %r504, %r510, %r511, %r512;
	// end inline asm
	// begin inline asm
	shfl.sync.down.b32 %r508, %r509, %r510, %r511, %r512;
	// end inline asm
	mov.b64 	%rd26, {%r503, %r508};
	cvt.u16.u32 	%rs21, %r493;
	setp.gt.s32 	%p293, %r450, 27;
	@%p293 bra 	$L__BB2_29;
	and.b16  	%rs337, %rs385, 255;
	setp.eq.s16 	%p294, %rs337, 0;
	and.b16  	%rs338, %rs21, 255;
	setp.eq.s16 	%p295, %rs338, 0;
	or.pred  	%p296, %p294, %p295;
	@%p296 bra 	$L__BB2_28;
	min.s64 	%rd482, %rd26, %rd482;
	mov.b16 	%rs385, 1;
	bra.uni 	$L__BB2_29;
$L__BB2_28:
	setp.eq.s16 	%p297, %rs337, 0;
	selp.b16 	%rs385, %rs21, %rs385, %p297;
	selp.b64 	%rd482, %rd26, %rd482, %p297;
$L__BB2_29:
	cvt.u32.u16 	%r534, %rs385;
	and.b32  	%r515, %r534, 255;
	mov.b32 	%r531, 8;
	mov.b32 	%r532, 31;
	mov.b32 	%r533, -1;
	// begin inline asm
	shfl.sync.down.b32 %r514, %r515, %r531, %r532, %r533;
	// end inline asm
	// begin inline asm
	shfl.sync.down.b32 %r519, %r520, %r531, %r532, %r533;
	// end inline asm
	mov.b64 	{%r525, %r530}, %rd482;
	// begin inline asm
	shfl.sync.down.b32 %r524, %r525, %r531, %r532, %r533;
	// end inline asm
	// begin inline asm
	shfl.sync.down.b32 %r529, %r530, %r531, %r532, %r533;
	// end inline asm
	mov.b64 	%rd30, {%r524, %r529};
	cvt.u16.u32 	%rs24, %r514;
	setp.gt.s32 	%p298, %r450, 23;
	@%p298 bra 	$L__BB2_33;
	and.b16  	%rs341, %rs385, 255;
	setp.eq.s16 	%p299, %rs341, 0;
	and.b16  	%rs342, %rs24, 255;
	setp.eq.s16 	%p300, %rs342, 0;
	or.pred  	%p301, %p299, %p300;
	@%p301 bra 	$L__BB2_32;
	min.s64 	%rd482, %rd30, %rd482;
	mov.b16 	%rs385, 1;
	bra.uni 	$L__BB2_33;
$L__BB2_32:
	setp.eq.s16 	%p302, %rs341, 0;
	selp.b16 	%rs385, %rs24, %rs385, %p302;
	selp.b64 	%rd482, %rd30, %rd482, %p302;
$L__BB2_33:
	cvt.u32.u16 	%r555, %rs385;
	and.b32  	%r536, %r555, 255;
	mov.b32 	%r552, 16;
	mov.b32 	%r553, 31;
	mov.b32 	%r554, -1;
	// begin inline asm
	shfl.sync.down.b32 %r535, %r536, %r552, %r553, %r554;
	// end inline asm
	// begin inline asm
	shfl.sync.down.b32 %r540, %r541, %r552, %r553, %r554;
	// end inline asm
	mov.b64 	{%r546, %r551}, %rd482;
	// begin inline asm
	shfl.sync.down.b32 %r545, %r546, %r552, %r553, %r554;
	// end inline asm
	// begin inline asm
	shfl.sync.down.b32 %r550, %r551, %r552, %r553, %r554;
	// end inline asm
	mov.b64 	%rd34, {%r545, %r550};
	cvt.u16.u32 	%rs27, %r535;
	setp.gt.s32 	%p303, %r450, 15;
	@%p303 bra 	$L__BB2_37;
	and.b16  	%rs345, %rs385, 255;
	setp.eq.s16 	%p304, %rs345, 0;
	and.b16  	%rs346, %rs27, 255;
	setp.eq.s16 	%p305, %rs346, 0;
	or.pred  	%p306, %p304, %p305;
	@%p306 bra 	$L__BB2_36;
	min.s64 	%rd482, %rd34, %rd482;
	mov.b16 	%rs385, 1;
	bra.uni 	$L__BB2_37;
$L__BB2_36:
	setp.eq.s16 	%p307, %rs345, 0;
	selp.b16 	%rs385, %rs27, %rs385, %p307;
	selp.b64 	%rd482, %rd34, %rd482, %p307;
$L__BB2_37:
	setp.ne.s32 	%p308, %r450, 0;
	@%p308 bra 	$L__BB2_39;
	shr.u32 	%r556, %r6, 1;
	and.b32  	%r557, %r556, 496;
	mov.u32 	%r558, _ZZN3cub18CUB_300001_SM_10006detail6reduce18DeviceReduceKernelINS2_10policy_hubIN4cuda3std3__45tupleIJblEEEjN6thrust24THRUST_300001_SM_1000_NS8cuda_cub9__find_if7functorIS9_EEE10Policy1000ENSB_12zip_iteratorINS8_IJNSD_26transform_input_iterator_tIbNSC_6detail35transform_pair_of_input_iterators_tIbNSB_6detail15normal_iteratorINSB_10device_ptrIiEEEESQ_NS7_8equal_toIiEEEENS7_10__not_fn_tINS7_10__identityEEEEENSB_17counting_iteratorIlNSB_11use_defaultESZ_SZ_EEEEEEEjSF_S9_SV_EEvT0_PT3_T1_NS0_13GridEvenShareIS16_EET2_T4_E12temp_storage;
	add.s32 	%r559, %r558, %r557;
	st.shared.u8 	[%r559+8], %rs385;
	st.shared.u64 	[%r559+16], %rd482;
$L__BB2_39:
	bar.sync 	0;
	setp.ne.s32 	%p309, %r6, 0;
	@%p309 bra 	$L__BB2_119;
	ld.shared.u8 	%rs349, [_ZZN3cub18CUB_300001_SM_10006detail6reduce18DeviceReduceKernelINS2_10policy_hubIN4cuda3std3__45tupleIJblEEEjN6thrust24THRUST_300001_SM_1000_NS8cuda_cub9__find_if7functorIS9_EEE10Policy1000ENSB_12zip_iteratorINS8_IJNSD_26transform_input_iterator_tIbNSC_6detail35transform_pair_of_input_iterators_tIbNSB_6detail15normal_iteratorINSB_10device_ptrIiEEEESQ_NS7_8equal_toIiEEEENS7_10__not_fn_tINS7_10__identityEEEEENSB_17counting_iteratorIlNSB_11use_defaultESZ_SZ_EEEEEEEjSF_S9_SV_EEvT0_PT3_T1_NS0_13GridEvenShareIS16_EET2_T4_E12temp_storage+24];
	ld.shared.u64 	%rd442, [_ZZN3cub18CUB_300001_SM_10006detail6reduce18DeviceReduceKernelINS2_10policy_hubIN4cuda3std3__45tupleIJblEEEjN6thrust24THRUST_300001_SM_1000_NS8cuda_cub9__find_if7functorIS9_EEE10Policy1000ENSB_12zip_iteratorINS8_IJNSD_26transform_input_iterator_tIbNSC_6detail35transform_pair_of_input_iterators_tIbNSB_6detail15normal_iteratorINSB_10device_ptrIiEEEESQ_NS7_8equal_toIiEEEENS7_10__not_fn_tINS7_10__identityEEEEENSB_17counting_iteratorIlNSB_11use_defaultESZ_SZ_EEEEEEEjSF_S9_SV_EEvT0_PT3_T1_NS0_13GridEvenShareIS16_EET2_T4_E12temp_storage+32];
	and.b16  	%rs350, %rs385, 255;
	setp.eq.s16 	%p310, %rs350, 0;
	setp.eq.s16 	%p311, %rs349, 0;
	min.s64 	%rd443, %rd442, %rd482;
	selp.b16 	%rs351, %rs385, 1, %p311;
	selp.b16 	%rs352, %rs349, %rs351, %p310;
	and.b16  	%rs353, %rs352, 255;
	selp.b64 	%rd444, %rd482, %rd443, %p311;
	selp.b64 	%rd445, %rd442, %rd444, %p310;
	ld.shared.u8 	%rs354, [_ZZN3cub18CUB_300001_SM_10006detail6reduce18DeviceReduceKernelINS2_10policy_hubIN4cuda3std3__45tupleIJblEEEjN6thrust24THRUST_300001_SM_1000_NS8cuda_cub9__find_if7functorIS9_EEE10Policy1000ENSB_12zip_iteratorINS8_IJNSD_26transform_input_iterator_tIbNSC_6detail35transform_pair_of_input_iterators_tIbNSB_6detail15normal_iteratorINSB_10device_ptrIiEEEESQ_NS7_8equal_toIiEEEENS7_10__not_fn_tINS7_10__identityEEEEENSB_17counting_iteratorIlNSB_11use_defaultESZ_SZ_EEEEEEEjSF_S9_SV_EEvT0_PT3_T1_NS0_13GridEvenShareIS16_EET2_T4_E12temp_storage+40];
	ld.shared.u64 	%rd446, [_ZZN3cub18CUB_300001_SM_10006detail6reduce18DeviceReduceKernelINS2_10policy_hubIN4cuda3std3__45tupleIJblEEEjN6thrust24THRUST_300001_SM_1000_NS8cuda_cub9__find_if7functorIS9_EEE10Policy1000ENSB_12zip_iteratorINS8_IJNSD_26transform_input_iterator_tIbNSC_6detail35transform_pair_of_input_iterators_tIbNSB_6detail15normal_iteratorINSB_10device_ptrIiEEEESQ_NS7_8equal_toIiEEEENS7_10__not_fn_tINS7_10__identityEEEEENSB_17counting_iteratorIlNSB_11use_defaultESZ_SZ_EEEEEEEjSF_S9_SV_EEvT0_PT3_T1_NS0_13GridEvenShareIS16_EET2_T4_E12temp_storage+48];
	setp.eq.s16 	%p312, %rs353, 0;
	setp.eq.s16 	%p313, %rs354, 0;
	min.s64 	%rd447, %rd446, %rd445;
	selp.b16 	%rs355, %rs352, 1, %p313;
	selp.b16 	%rs356, %rs354, %rs355, %p312;
	and.b16  	%rs357, %rs356, 255;
	selp.b64 	%rd448, %rd445, %rd447, %p313;
	selp.b64 	%rd449, %rd446, %rd448, %p312;
	ld.shared.u8 	%rs358, [_ZZN3cub18CUB_300001_SM_10006detail6reduce18DeviceReduceKernelINS2_10policy_hubIN4cuda3std3__45tupleIJblEEEjN6thrust24THRUST_300001_SM_1000_NS8cuda_cub9__find_if7functorIS9_EEE10Policy1000ENSB_12zip_iteratorINS8_IJNSD_26transform_input_iterator_tIbNSC_6detail35transform_pair_of_input_iterators_tIbNSB_6detail15normal_iteratorINSB_10device_ptrIiEEEESQ_NS7_8equal_toIiEEEENS7_10__not_fn_tINS7_10__identityEEEEENSB_17counting_iteratorIlNSB_11use_defaultESZ_SZ_EEEEEEEjSF_S9_SV_EEvT0_PT3_T1_NS0_13GridEvenShareIS16_EET2_T4_E12temp_storage+56];
	ld.shared.u64 	%rd450, [_ZZN3cub18CUB_300001_SM_10006detail6reduce18DeviceReduceKernelINS2_10policy_hubIN4cuda3std3__45tupleIJblEEEjN6thrust24THRUST_300001_SM_1000_NS8cuda_cub9__find_if7functorIS9_EEE10Policy1000ENSB_12zip_iteratorINS8_IJNSD_26transform_input_iterator_tIbNSC_6detail35transform_pair_of_input_iterators_tIbNSB_6detail15normal_iteratorINSB_10device_ptrIiEEEESQ_NS7_8equal_toIiEEEENS7_10__not_fn_tINS7_10__identityEEEEENSB_17counting_iteratorIlNSB_11use_defaultESZ_SZ_EEEEEEEjSF_S9_SV_EEvT0_PT3_T1_NS0_13GridEvenShareIS16_EET2_T4_E12temp_storage+64];
	setp.eq.s16 	%p314, %rs357, 0;
	setp.eq.s16 	%p315, %rs358, 0;
	min.s64 	%rd451, %rd450, %rd449;
	selp.b16 	%rs359, %rs356, 1, %p315;
	selp.b16 	%rs360, %rs358, %rs359, %p314;
	and.b16  	%rs361, %rs360, 255;
	selp.b64 	%rd452, %rd449, %rd451, %p315;
	selp.b64 	%rd453, %rd450, %rd452, %p314;
	ld.shared.u8 	%rs362, [_ZZN3cub18CUB_300001_SM_10006detail6reduce18DeviceReduceKernelINS2_10policy_hubIN4cuda3std3__45tupleIJblEEEjN6thrust24THRUST_300001_SM_1000_NS8cuda_cub9__find_if7functorIS9_EEE10Policy1000ENSB_12zip_iteratorINS8_IJNSD_26transform_input_iterator_tIbNSC_6detail35transform_pair_of_input_iterators_tIbNSB_6detail15normal_iteratorINSB_10device_ptrIiEEEESQ_NS7_8equal_toIiEEEENS7_10__not_fn_tINS7_10__identityEEEEENSB_17counting_iteratorIlNSB_11use_defaultESZ_SZ_EEEEEEEjSF_S9_SV_EEvT0_PT3_T1_NS0_13GridEvenShareIS16_EET2_T4_E12temp_storage+72];
	ld.shared.u64 	%rd454, [_ZZN3cub18CUB_300001_SM_10006detail6reduce18DeviceReduceKernelINS2_10policy_hubIN4cuda3std3__45tupleIJblEEEjN6thrust24THRUST_300001_SM_1000_NS8cuda_cub9__find_if7functorIS9_EEE10Policy1000ENSB_12zip_iteratorINS8_IJNSD_26transform_input_iterator_tIbNSC_6detail35transform_pair_of_input_iterators_tIbNSB_6detail15normal_iteratorINSB_10device_ptrIiEEEESQ_NS7_8equal_toIiEEEENS7_10__not_fn_tINS7_10__identityEEEEENSB_17counting_iteratorIlNSB_11use_defaultESZ_SZ_EEEEEEEjSF_S9_SV_EEvT0_PT3_T1_NS0_13GridEvenShareIS16_EET2_T4_E12temp_storage+80];
	setp.eq.s16 	%p316, %rs361, 0;
	setp.eq.s16 	%p317, %rs362, 0;
	min.s64 	%rd455, %rd454, %rd453;
	selp.b16 	%rs363, %rs360, 1, %p317;
	selp.b16 	%rs364, %rs362, %rs363, %p316;
	and.b16  	%rs365, %rs364, 255;
	selp.b64 	%rd456, %rd453, %rd455, %p317;
	selp.b64 	%rd457, %rd454, %rd456, %p316;
	ld.shared.u8 	%rs366, [_ZZN3cub18CUB_300001_SM_10006detail6reduce18DeviceReduceKernelINS2_10policy_hubIN4cuda3std3__45tupleIJblEEEjN6thrust24THRUST_300001_SM_1000_NS8cuda_cub9__find_if7functorIS9_EEE10Policy1000ENSB_12zip_iteratorINS8_IJNSD_26transform_input_iterator_tIbNSC_6detail35transform_pair_of_input_iterators_tIbNSB_6detail15normal_iteratorINSB_10device_ptrIiEEEESQ_NS7_8equal_toIiEEEENS7_10__not_fn_tINS7_10__identityEEEEENSB_17counting_iteratorIlNSB_11use_defaultESZ_SZ_EEEEEEEjSF_S9_SV_EEvT0_PT3_T1_NS0_13GridEvenShareIS16_EET2_T4_E12temp_storage+88];
	ld.shared.u64 	%rd458, [_ZZN3cub18CUB_300001_SM_10006detail6reduce18DeviceReduceKernelINS2_10policy_hubIN4cuda3std3__45tupleIJblEEEjN6thrust24THRUST_300001_SM_1000_NS8cuda_cub9__find_if7functorIS9_EEE10Policy1000ENSB_12zip_iteratorINS8_IJNSD_26transform_input_iterator_tIbNSC_6detail35transform_pair_of_input_iterators_tIbNSB_6detail15normal_iteratorINSB_10device_ptrIiEEEESQ_NS7_8equal_toIiEEEENS7_10__not_fn_tINS7_10__identityEEEEENSB_17counting_iteratorIlNSB_11use_defaultESZ_SZ_EEEEEEEjSF_S9_SV_EEvT0_PT3_T1_NS0_13GridEvenShareIS16_EET2_T4_E12temp_storage+96];
	setp.eq.s16 	%p318, %rs365, 0;
	setp.eq.s16 	%p319, %rs366, 0;
	min.s64 	%rd459, %rd458, %rd457;
	selp.b16 	%rs367, %rs364, 1, %p319;
	selp.b16 	%rs368, %rs366, %rs367, %p318;
	and.b16  	%rs369, %rs368, 255;
	selp.b64 	%rd460, %rd457, %rd459, %p319;
	selp.b64 	%rd461, %rd458, %rd460, %p318;
	ld.shared.u8 	%rs370, [_ZZN3cub18CUB_300001_SM_10006detail6reduce18DeviceReduceKernelINS2_10policy_hubIN4cuda3std3__45tupleIJblEEEjN6thrust24THRUST_300001_SM_1000_NS8cuda_cub9__find_if7functorIS9_EEE10Policy1000ENSB_12zip_iteratorINS8_IJNSD_26transform_input_iterator_tIbNSC_6detail35transform_pair_of_input_iterators_tIbNSB_6detail15normal_iteratorINSB_10device_ptrIiEEEESQ_NS7_8equal_toIiEEEENS7_10__not_fn_tINS7_10__identityEEEEENSB_17counting_iteratorIlNSB_11use_defaultESZ_SZ_EEEEEEEjSF_S9_SV_EEvT0_PT3_T1_NS0_13GridEvenShareIS16_EET2_T4_E12temp_storage+104];
	ld.shared.u64 	%rd462, [_ZZN3cub18CUB_300001_SM_10006detail6reduce18DeviceReduceKernelINS2_10policy_hubIN4cuda3std3__45tupleIJblEEEjN6thrust24THRUST_300001_SM_1000_NS8cuda_cub9__find_if7functorIS9_EEE10Policy1000ENSB_12zip_iteratorINS8_IJNSD_26transform_input_iterator_tIbNSC_6detail35transform_pair_of_input_iterators_tIbNSB_6detail15normal_iteratorINSB_10device_ptrIiEEEESQ_NS7_8equal_toIiEEEENS7_10__not_fn_tINS7_10__identityEEEEENSB_17counting_iteratorIlNSB_11use_defaultESZ_SZ_EEEEEEEjSF_S9_SV_EEvT0_PT3_T1_NS0_13GridEvenShareIS16_EET2_T4_E12temp_storage+112];
	setp.eq.s16 	%p320, %rs369, 0;
	setp.eq.s16 	%p321, %rs370, 0;
	min.s64 	%rd463, %rd462, %rd461;
	selp.b16 	%rs371, %rs368, 1, %p321;
	selp.b16 	%rs372, %rs370, %rs371, %p320;
	and.b16  	%rs373, %rs372, 255;
	selp.b64 	%rd464, %rd461, %rd463, %p321;
	selp.b64 	%rd465, %rd462, %rd464, %p320;
	ld.shared.u8 	%rs374, [_ZZN3cub18CUB_300001_SM_10006detail6reduce18DeviceReduceKernelINS2_10policy_hubIN4cuda3std3__45tupleIJblEEEjN6thrust24THRUST_300001_SM_1000_NS8cuda_cub9__find_if7functorIS9_EEE10Policy1000ENSB_12zip_iteratorINS8_IJNSD_26transform_input_iterator_tIbNSC_6detail35transform_pair_of_input_iterators_tIbNSB_6detail15normal_iteratorINSB_10device_ptrIiEEEESQ_NS7_8equal_toIiEEEENS7_10__not_fn_tINS7_10__identityEEEEENSB_17counting_iteratorIlNSB_11use_defaultESZ_SZ_EEEEEEEjSF_S9_SV_EEvT0_PT3_T1_NS0_13GridEvenShareIS16_EET2_T4_E12temp_storage+120];
	ld.shared.u64 	%rd466, [_ZZN3cub18CUB_300001_SM_10006detail6reduce18DeviceReduceKernelINS2_10policy_hubIN4cuda3std3__45tupleIJblEEEjN6thrust24THRUST_300001_SM_1000_NS8cuda_cub9__find_if7functorIS9_EEE10Policy1000ENSB_12zip_iteratorINS8_IJNSD_26transform_input_iterator_tIbNSC_6detail35transform_pair_of_input_iterators_tIbNSB_6detail15normal_iteratorINSB_10device_ptrIiEEEESQ_NS7_8equal_toIiEEEENS7_10__not_fn_tINS7_10__identityEEEEENSB_17counting_iteratorIlNSB_11use_defaultESZ_SZ_EEEEEEEjSF_S9_SV_EEvT0_PT3_T1_NS0_13GridEvenShareIS16_EET2_T4_E12temp_storage+128];
	setp.eq.s16 	%p322, %rs373, 0;
	setp.eq.s16 	%p323, %rs374, 0;
	min.s64 	%rd467, %rd466, %rd465;
	selp.b16 	%rs375, %rs372, 1, %p323;
	selp.b16 	%rs385, %rs374, %rs375, %p322;
	selp.b64 	%rd468, %rd465, %rd467, %p323;
	selp.b64 	%rd482, %rd466, %rd468, %p322;
	bra.uni 	$L__BB2_119;
$L__BB2_41:
	// begin inline asm
	mov.u32 %r332, %laneid;
	// end inline asm
	and.b32  	%r353, %r6, 992;
	add.s32 	%r354, %r353, 32;
	setp.gt.u32 	%p234, %r354, %r5;
	not.b32 	%r355, %r353;
	add.s32 	%r356, %r5, %r355;
	selp.b32 	%r351, %r356, 31, %p234;
	cvt.u32.u16 	%r357, %rs385;
	and.b32  	%r334, %r357, 255;
	mov.b32 	%r350, 1;
	mov.b32 	%r352, -1;
	// begin inline asm
	shfl.sync.down.b32 %r333, %r334, %r350, %r351, %r352;
	// end inline asm
	// begin inline asm
	shfl.sync.down.b32 %r338, %r339, %r350, %r351, %r352;
	// end inline asm
	mov.b64 	{%r344, %r349}, %rd482;
	// begin inline asm
	shfl.sync.down.b32 %r343, %r344, %r350, %r351, %r352;
	// end inline asm
	// begin inline asm
	shfl.sync.down.b32 %r348, %r349, %r350, %r351, %r352;
	// end inline asm
	mov.b64 	%rd39, {%r343, %r348};
	cvt.u16.u32 	%rs31, %r333;
	setp.ge.s32 	%p235, %r332, %r351;
	@%p235 bra 	$L__BB2_45;
	and.b16  	%rs288, %rs385, 255;
	setp.eq.s16 	%p236, %rs288, 0;
	and.b16  	%rs289, %rs31, 255;
	setp.eq.s16 	%p237, %rs289, 0;
	or.pred  	%p238, %p236, %p237;
	@%p238 bra 	$L__BB2_44;
	min.s64 	%rd482, %rd39, %rd482;
	mov.b16 	%rs385, 1;
	bra.uni 	$L__BB2_45;
$L__BB2_44:
	setp.eq.s16 	%p239, %rs288, 0;
	selp.b16 	%rs385, %rs31, %rs385, %p239;
	selp.b64 	%rd482, %rd39, %rd482, %p239;
$L__BB2_45:
	cvt.u32.u16 	%r378, %rs385;
	and.b32  	%r359, %r378, 255;
	mov.b32 	%r375, 2;
	mov.b32 	%r377, -1;
	// begin inline asm
	shfl.sync.down.b32 %r358, %r359, %r375, %r351, %r377;
	// end inline asm
	// begin inline asm
	shfl.sync.down.b32 %r363, %r364, %r375, %r351, %r377;
	// end inline asm
	mov.b64 	{%r369, %r374}, %rd482;
	// begin inline asm
	shfl.sync.down.b32 %r368, %r369, %r375, %r351, %r377;
	// end inline asm
	// begin inline asm
	shfl.sync.down.b32 %r373, %r374, %r375, %r351, %r377;
	// end inline asm
	mov.b64 	%rd43, {%r368, %r373};
	cvt.u16.u32 	%rs34, %r358;
	add.s32 	%r379, %r332, 2;
	setp.gt.s32 	%p240, %r379, %r351;
	@%p240 bra 	$L__BB2_49;
	and.b16  	%rs292, %rs385, 255;
	setp.eq.s16 	%p241, %rs292, 0;
	and.b16  	%rs293, %rs34, 255;
	setp.eq.s16 	%p242, %rs293, 0;
	or.pred  	%p243, %p241, %p242;
	@%p243 bra 	$L__BB2_48;
	min.s64 	%rd482, %rd43, %rd482;
	mov.b16 	%rs385, 1;
	bra.uni 	$L__BB2_49;
$L__BB2_48:
	setp.eq.s16 	%p244, %rs292, 0;
	selp.b16 	%rs385, %rs34, %rs385, %p244;
	selp.b64 	%rd482, %rd43, %rd482, %p244;
$L__BB2_49:
	cvt.u32.u16 	%r400, %rs385;
	and.b32  	%r381, %r400, 255;
	mov.b32 	%r397, 4;
	mov.b32 	%r399, -1;
	// begin inline asm
	shfl.sync.down.b32 %r380, %r381, %r397, %r351, %r399;
	// end inline asm
	// begin inline asm
	shfl.sync.down.b32 %r385, %r386, %r397, %r351, %r399;
	// end inline asm
	mov.b64 	{%r391, %r396}, %rd482;
	// begin inline asm
	shfl.sync.down.b32 %r390, %r391, %r397, %r351, %r399;
	// end inline asm
	// begin inline asm
	shfl.sync.down.b32 %r395, %r396, %r397, %r351, %r399;
	// end inline asm
	mov.b64 	%rd47, {%r390, %r395};
	cvt.u16.u32 	%rs37, %r380;
	add.s32 	%r401, %r332, 4;
	setp.gt.s32 	%p245, %r401, %r351;
	@%p245 bra 	$L__BB2_53;
	and.b16  	%rs296, %rs385, 255;
	setp.eq.s16 	%p246, %rs296, 0;
	and.b16  	%rs297, %rs37, 255;
	setp.eq.s16 	%p247, %rs297, 0;
	or.pred  	%p248, %p246, %p247;
	@%p248 bra 	$L__BB2_52;
	min.s64 	%rd482, %rd47, %rd482;
	mov.b16 	%rs385, 1;
	bra.uni 	$L__BB2_53;
$L__BB2_52:
	setp.eq.s16 	%p249, %rs296, 0;
	selp.b16 	%rs385, %rs37, %rs385, %p249;
	selp.b64 	%rd482, %rd47, %rd482, %p249;
$L__BB2_53:
	cvt.u32.u16 	%r422, %rs385;
	and.b32  	%r403, %r422, 255;
	mov.b32 	%r419, 8;
	mov.b32 	%r421, -1;
	// begin inline asm
	shfl.sync.down.b32 %r402, %r403, %r419, %r351, %r421;
	// end inline asm
	// begin inline asm
	shfl.sync.down.b32 %r407, %r408, %r419, %r351, %r421;
	// end inline asm
	mov.b64 	{%r413, %r418}, %rd482;
	// begin inline asm
	shfl.sync.down.b32 %r412, %r413, %r419, %r351, %r421;
	// end inline asm
	// begin inline asm
	shfl.sync.down.b32 %r417, %r418, %r419, %r351, %r421;
	// end inline asm
	mov.b64 	%rd51, {%r412, %r417};
	cvt.u16.u32 	%rs40, %r402;
	add.s32 	%r423, %r332, 8;
	setp.gt.s32 	%p250, %r423, %r351;
	@%p250 bra 	$L__BB2_57;
	and.b16  	%rs300, %rs385, 255;
	setp.eq.s16 	%p251, %rs300, 0;
	and.b16  	%rs301, %rs40, 255;
	setp.eq.s16 	%p252, %rs301, 0;
	or.pred  	%p253, %p251, %p252;
	@%p253 bra 	$L__BB2_56;
	min.s64 	%rd482, %rd51, %rd482;
	mov.b16 	%rs385, 1;
	bra.uni 	$L__BB2_57;
$L__BB2_56:
	setp.eq.s16 	%p254, %rs300, 0;
	selp.b16 	%rs385, %rs40, %rs385, %p254;
	selp.b64 	%rd482, %rd51, %rd482, %p254;
$L__BB2_57:
	cvt.u32.u16 	%r444, %rs385;
	and.b32  	%r425, %r444, 255;
	mov.b32 	%r441, 16;
	mov.b32 	%r443, -1;
	// begin inline asm
	shfl.sync.down.b32 %r424, %r425, %r441, %r351, %r443;
	// end inline asm
	// begin inline asm
	shfl.sync.down.b32 %r429, %r430, %r441, %r351, %r443;
	// end inline asm
	mov.b64 	{%r435, %r440}, %rd482;
	// begin inline asm
	shfl.sync.down.b32 %r434, %r435, %r441, %r351, %r443;
	// end inline asm
	// begin inline asm
	shfl.sync.down.b32 %r439, %r440, %r441, %r351, %r443;
	// end inline asm
	mov.b64 	%rd55, {%r434, %r439};
	cvt.u16.u32 	%rs43, %r424;
	add.s32 	%r445, %r332, 16;
	setp.gt.s32 	%p255, %r445, %r351;
	@%p255 bra 	$L__BB2_61;
	and.b16  	%rs304, %rs385, 255;
	setp.eq.s16 	%p256, %rs304, 0;
	and.b16  	%rs305, %rs43, 255;
	setp.eq.s16 	%p257, %rs305, 0;
	or.pred  	%p258, %p256, %p257;
	@%p258 bra 	$L__BB2_60;
	min.s64 	%rd482, %rd55, %rd482;
	mov.b16 	%rs385, 1;
	bra.uni 	$L__BB2_61;
$L__BB2_60:
	setp.eq.s16 	%p259, %rs304, 0;
	selp.b16 	%rs385, %rs43, %rs385, %p259;
	selp.b64 	%rd482, %rd55, %rd482, %p259;
$L__BB2_61:
	setp.ne.s32 	%p260, %r332, 0;
	@%p260 bra 	$L__BB2_63;
	shr.u32 	%r446, %r6, 1;
	and.b32  	%r447, %r446, 496;
	mov.u32 	%r448, _ZZN3cub18CUB_300001_SM_10006detail6reduce18DeviceReduceKernelINS2_10policy_hubIN4cuda3std3__45tupleIJblEEEjN6thrust24THRUST_300001_SM_1000_NS8cuda_cub9__find_if7functorIS9_EEE10Policy1000ENSB_12zip_iteratorINS8_IJNSD_26transform_input_iterator_tIbNSC_6detail35transform_pair_of_input_iterators_tIbNSB_6detail15normal_iteratorINSB_10device_ptrIiEEEESQ_NS7_8equal_toIiEEEENS7_10__not_fn_tINS7_10__identityEEEEENSB_17counting_iteratorIlNSB_11use_defaultESZ_SZ_EEEEEEEjSF_S9_SV_EEvT0_PT3_T1_NS0_13GridEvenShareIS16_EET2_T4_E12temp_storage;
	add.s32 	%r449, %r448, %r447;
	st.shared.u8 	[%r449+8], %rs385;
	st.shared.u64 	[%r449+16], %rd482;
$L__BB2_63:
	bar.sync 	0;
	setp.ne.s32 	%p261, %r6, 0;
	@%p261 bra 	$L__BB2_119;
	setp.lt.u32 	%p262, %r5, 33;
	@%p262 bra 	$L__BB2_66;
	ld.shared.u8 	%rs308, [_ZZN3cub18CUB_300001_SM_10006detail6reduce18DeviceReduceKernelINS2_10policy_hubIN4cuda3std3__45tupleIJblEEEjN6thrust24THRUST_300001_SM_1000_NS8cuda_cub9__find_if7functorIS9_EEE10Policy1000ENSB_12zip_iteratorINS8_IJNSD_26transform_input_iterator_tIbNSC_6detail35transform_pair_of_input_iterators_tIbNSB_6detail15normal_iteratorINSB_10device_ptrIiEEEESQ_NS7_8equal_toIiEEEENS7_10__not_fn_tINS7_10__identityEEEEENSB_17counting_iteratorIlNSB_11use_defaultESZ_SZ_EEEEEEEjSF_S9_SV_EEvT0_PT3_T1_NS0_13GridEvenShareIS16_EET2_T4_E12temp_storage+24];
	ld.shared.u64 	%rd421, [_ZZN3cub18CUB_300001_SM_10006detail6reduce18DeviceReduceKernelINS2_10policy_hubIN4cuda3std3__45tupleIJblEEEjN6thrust24THRUST_300001_SM_1000_NS8cuda_cub9__find_if7functorIS9_EEE10Policy1000ENSB_12zip_iteratorINS8_IJNSD_26transform_input_iterator_tIbNSC_6detail35transform_pair_of_input_iterators_tIbNSB_6detail15normal_iteratorINSB_10device_ptrIiEEEESQ_NS7_8equal_toIiEEEENS7_10__not_fn_tINS7_10__identityEEEEENSB_17counting_iteratorIlNSB_11use_defaultESZ_SZ_EEEEEEEjSF_S9_SV_EEvT0_PT3_T1_NS0_13GridEvenShareIS16_EET2_T4_E12temp_storage+32];
	and.b16  	%rs309, %rs385, 255;
	setp.eq.s16 	%p263, %rs309, 0;
	setp.eq.s16 	%p264, %rs308, 0;
	min.s64 	%rd422, %rd421, %rd482;
	selp.b16 	%rs310, %rs385, 1, %p264;
	selp.b16 	%rs385, %rs308, %rs310, %p263;
	selp.b64 	%rd423, %rd482, %rd422, %p264;
	selp.b64 	%rd482, %rd421, %rd423, %p263;
$L__BB2_66:
	setp.lt.u32 	%p265, %r5, 65;
	@%p265 bra 	$L__BB2_68;
	ld.shared.u8 	%rs311, [_ZZN3cub18CUB_300001_SM_10006detail6reduce18DeviceReduceKernelINS2_10policy_hubIN4cuda3std3__45tupleIJblEEEjN6thrust24THRUST_300001_SM_1000_NS8cuda_cub9__find_if7functorIS9_EEE10Policy1000ENSB_12zip_iteratorINS8_IJNSD_26transform_input_iterator_tIbNSC_6detail35transform_pair_of_input_iterators_tIbNSB_6detail15normal_iteratorINSB_10device_ptrIiEEEESQ_NS7_8equal_toIiEEEENS7_10__not_fn_tINS7_10__identityEEEEENSB_17counting_iteratorIlNSB_11use_defaultESZ_SZ_EEEEEEEjSF_S9_SV_EEvT0_PT3_T1_NS0_13GridEvenShareIS16_EET2_T4_E12temp_storage+40];
	ld.shared.u64 	%rd424, [_ZZN3cub18CUB_300001_SM_10006detail6reduce18DeviceReduceKernelINS2_10policy_hubIN4cuda3std3__45tupleIJblEEEjN6thrust24THRUST_300001_SM_1000_NS8cuda_cub9__find_if7functorIS9_EEE10Policy1000ENSB_12zip_iteratorINS8_IJNSD_26transform_input_iterator_tIbNSC_6detail35transform_pair_of_input_iterators_tIbNSB_6detail15normal_iteratorINSB_10device_ptrIiEEEESQ_NS7_8equal_toIiEEEENS7_10__not_fn_tINS7_10__identityEEEEENSB_17counting_iteratorIlNSB_11use_defaultESZ_SZ_EEEEEEEjSF_S9_SV_EEvT0_PT3_T1_NS0_13GridEvenShareIS16_EET2_T4_E12temp_storage+48];
	and.b16  	%rs312, %rs385, 255;
	setp.eq.s16 	%p266, %rs312, 0;
	setp.eq.s16 	%p267, %rs311, 0;
	min.s64 	%rd425, %rd424, %rd482;
	selp.b16 	%rs313, %rs385, 1, %p267;
	selp.b16 	%rs385, %rs311, %rs313, %p266;
	selp.b64 	%rd426, %rd482, %rd425, %p267;
	selp.b64 	%rd482, %rd424, %rd426, %p266;
$L__BB2_68:
	setp.lt.u32 	%p268, %r5, 97;
	@%p268 bra 	$L__BB2_70;
	ld.shared.u8 	%rs314, [_ZZN3cub18CUB_300001_SM_10006detail6reduce18DeviceReduceKernelINS2_10policy_hubIN4cuda3std3__45tupleIJblEEEjN6thrust24THRUST_300001_SM_1000_NS8cuda_cub9__find_if7functorIS9_EEE10Policy1000ENSB_12zip_iteratorINS8_IJNSD_26transform_input_iterator_tIbNSC_6detail35transform_pair_of_input_iterators_tIbNSB_6detail15normal_iteratorINSB_10device_ptrIiEEEESQ_NS7_8equal_toIiEEEENS7_10__not_fn_tINS7_10__identityEEEEENSB_17counting_iteratorIlNSB_11use_defaultESZ_SZ_EEEEEEEjSF_S9_SV_EEvT0_PT3_T1_NS0_13GridEvenShareIS16_EET2_T4_E12temp_storage+56];
	ld.shared.u64 	%rd427, [_ZZN3cub18CUB_300001_SM_10006detail6reduce18DeviceReduceKernelINS2_10policy_hubIN4cuda3std3__45tupleIJblEEEjN6thrust24THRUST_300001_SM_1000_NS8cuda_cub9__find_if7functorIS9_EEE10Policy1000ENSB_12zip_iteratorINS8_IJNSD_26transform_input_iterator_tIbNSC_6detail35transform_pair_of_input_iterators_tIbNSB_6detail15normal_iteratorINSB_10device_ptrIiEEEESQ_NS7_8equal_toIiEEEENS7_10__not_fn_tINS7_10__identityEEEEENSB_17counting_iteratorIlNSB_11use_defaultESZ_SZ_EEEEEEEjSF_S9_SV_EEvT0_PT3_T1_NS0_13GridEvenShareIS16_EET2_T4_E12temp_storage+64];
	and.b16  	%rs315, %rs385, 255;
	setp.eq.s16 	%p269, %rs315, 0;
	setp.eq.s16 	%p270, %rs314, 0;
	min.s64 	%rd428, %rd427, %rd482;
	selp.b16 	%rs316, %rs385, 1, %p270;
	selp.b16 	%rs385, %rs314, %rs316, %p269;
	selp.b64 	%rd429, %rd482, %rd428, %p270;
	selp.b64 	%rd482, %rd427, %rd429, %p269;
$L__BB2_70:
	setp.lt.u32 	%p271, %r5, 129;
	@%p271 bra 	$L__BB2_72;
	ld.shared.u8 	%rs317, [_ZZN3cub18CUB_300001_SM_10006detail6reduce18DeviceReduceKernelINS2_10policy_hubIN4cuda3std3__45tupleIJblEEEjN6thrust24THRUST_300001_SM_1000_NS8cuda_cub9__find_if7functorIS9_EEE10Policy1000ENSB_12zip_iteratorINS8_IJNSD_26transform_input_iterator_tIbNSC_6detail35transform_pair_of_input_iterators_tIbNSB_6detail15normal_iteratorINSB_10device_ptrIiEEEESQ_NS7_8equal_toIiEEEENS7_10__not_fn_tINS7_10__identityEEEEENSB_17counting_iteratorIlNSB_11use_defaultESZ_SZ_EEEEEEEjSF_S9_SV_EEvT0_PT3_T1_NS0_13GridEvenShareIS16_EET2_T4_E12temp_storage+72];
	ld.shared.u64 	%rd430, [_ZZN3cub18CUB_300001_SM_10006detail6reduce18DeviceReduceKernelINS2_10policy_hubIN4cuda3std3__45tupleIJblEEEjN6thrust24THRUST_300001_SM_1000_NS8cuda_cub9__find_if7functorIS9_EEE10Policy1000ENSB_12zip_iteratorINS8_IJNSD_26transform_input_iterator_tIbNSC_6detail35transform_pair_of_input_iterators_tIbNSB_6detail15normal_iteratorINSB_10device_ptrIiEEEESQ_NS7_8equal_toIiEEEENS7_10__not_fn_tINS7_10__identityEEEEENSB_17counting_iteratorIlNSB_11use_defaultESZ_SZ_EEEEEEEjSF_S9_SV_EEvT0_PT3_T1_NS0_13GridEvenShareIS16_EET2_T4_E12temp_storage+80];
	and.b16  	%rs318, %rs385, 255;
	setp.eq.s16 	%p272, %rs318, 0;
	setp.eq.s16 	%p273, %rs317, 0;
	min.s64 	%rd431, %rd430, %rd482;
	selp.b16 	%rs319, %rs385, 1, %p273;
	selp.b16 	%rs385, %rs317, %rs319, %p272;
	selp.b64 	%rd432, %rd482, %rd431, %p273;
	selp.b64 	%rd482, %rd430, %rd432, %p272;
$L__BB2_72:
	setp.lt.u32 	%p274, %r5, 161;
	@%p274 bra 	$L__BB2_74;
	ld.shared.u8 	%rs320, [_ZZN3cub18CUB_300001_SM_10006detail6reduce18DeviceReduceKernelINS2_10policy_hubIN4cuda3std3__45tupleIJblEEEjN6thrust24THRUST_300001_SM_1000_NS8cuda_cub9__find_if7functorIS9_EEE10Policy1000ENSB_12zip_iteratorINS8_IJNSD_26transform_input_iterator_tIbNSC_6detail35transform_pair_of_input_iterators_tIbNSB_6detail15normal_iteratorINSB_10device_ptrIiEEEESQ_NS7_8equal_toIiEEEENS7_10__not_fn_tINS7_10__identityEEEEENSB_17counting_iteratorIlNSB_11use_defaultESZ_SZ_EEEEEEEjSF_S9_SV_EEvT0_PT3_T1_NS0_13GridEvenShareIS16_EET2_T4_E12temp_storage+88];
	ld.shared.u64 	%rd433, [_ZZN3cub18CUB_300001_SM_10006detail6reduce18DeviceReduceKernelINS2_10policy_hubIN4cuda3std3__45tupleIJblEEEjN6thrust24THRUST_300001_SM_1000_NS8cuda_cub9__find_if7functorIS9_EEE10Policy1000ENSB_12zip_iteratorINS8_IJNSD_26transform_input_iterator_tIbNSC_6detail35transform_pair_of_input_iterators_tIbNSB_6detail15normal_iteratorINSB_10device_ptrIiEEEESQ_NS7_8equal_toIiEEEENS7_10__not_fn_tINS7_10__identityEEEEENSB_17counting_iteratorIlNSB_11use_defaultESZ_SZ_EEEEEEEjSF_S9_SV_EEvT0_PT3_T1_NS0_13GridEvenShareIS16_EET2_T4_E12temp_storage+96];
	and.b16  	%rs321, %rs385, 255;
	setp.eq.s16 	%p275, %rs321, 0;
	setp.eq.s16 	%p276, %rs320, 0;
	min.s64 	%rd434, %rd433, %rd482;
	selp.b16 	%rs322, %rs385, 1, %p276;
	selp.b16 	%rs385, %rs320, %rs322, %p275;
	selp.b64 	%rd435, %rd482, %rd434, %p276;
	selp.b64 	%rd482, %rd433, %rd435, %p275;
$L__BB2_74:
	setp.lt.u32 	%p277, %r5, 193;
	@%p277 bra 	$L__BB2_76;
	ld.shared.u8 	%rs323, [_ZZN3cub18CUB_300001_SM_10006detail6reduce18DeviceReduceKernelINS2_10policy_hubIN4cuda3std3__45tupleIJblEEEjN6thrust24THRUST_300001_SM_1000_NS8cuda_cub9__find_if7functorIS9_EEE10Policy1000ENSB_12zip_iteratorINS8_IJNSD_26transform_input_iterator_tIbNSC_6detail35transform_pair_of_input_iterators_tIbNSB_6detail15normal_iteratorINSB_10device_ptrIiEEEESQ_NS7_8equal_toIiEEEENS7_10__not_fn_tINS7_10__identityEEEEENSB_17counting_iteratorIlNSB_11use_defaultESZ_SZ_EEEEEEEjSF_S9_SV_EEvT0_PT3_T1_NS0_13GridEvenShareIS16_EET2_T4_E12temp_storage+104];
	ld.shared.u64 	%rd436, [_ZZN3cub18CUB_300001_SM_10006detail6reduce18DeviceReduceKernelINS2_10policy_hubIN4cuda3std3__45tupleIJblEEEjN6thrust24THRUST_300001_SM_1000_NS8cuda_cub9__find_if7functorIS9_EEE10Policy1000ENSB_12zip_iteratorINS8_IJNSD_26transform_input_iterator_tIbNSC_6detail35transform_pair_of_input_iterators_tIbNSB_6detail15normal_iteratorINSB_10device_ptrIiEEEESQ_NS7_8equal_toIiEEEENS7_10__not_fn_tINS7_10__identityEEEEENSB_17counting_iteratorIlNSB_11use_defaultESZ_SZ_EEEEEEEjSF_S9_SV_EEvT0_PT3_T1_NS0_13GridEvenShareIS16_EET2_T4_E12temp_storage+112];
	and.b16  	%rs324, %rs385, 255;
	setp.eq.s16 	%p278, %rs324, 0;
	setp.eq.s16 	%p279, %rs323, 0;
	min.s64 	%rd437, %rd436, %rd482;
	selp.b16 	%rs325, %rs385, 1, %p279;
	selp.b16 	%rs385, %rs323, %rs325, %p278;
	selp.b64 	%rd438, %rd482, %rd437, %p279;
	selp.b64 	%rd482, %rd436, %rd438, %p278;
$L__BB2_76:
	setp.lt.u32 	%p280, %r5, 225;
	@%p280 bra 	$L__BB2_119;
	ld.shared.u8 	%rs326, [_ZZN3cub18CUB_300001_SM_10006detail6reduce18DeviceReduceKernelINS2_10policy_hubIN4cuda3std3__45tupleIJblEEEjN6thrust24THRUST_300001_SM_1000_NS8cuda_cub9__find_if7functorIS9_EEE10Policy1000ENSB_12zip_iteratorINS8_IJNSD_26transform_input_iterator_tIbNSC_6detail35transform_pair_of_input_iterators_tIbNSB_6detail15normal_iteratorINSB_10device_ptrIiEEEESQ_NS7_8equal_toIiEEEENS7_10__not_fn_tINS7_10__identityEEEEENSB_17counting_iteratorIlNSB_11use_defaultESZ_SZ_EEEEEEEjSF_S9_SV_EEvT0_PT3_T1_NS0_13GridEvenShareIS16_EET2_T4_E12temp_storage+120];
	ld.shared.u64 	%rd439, [_ZZN3cub18CUB_300001_SM_10006detail6reduce18DeviceReduceKernelINS2_10policy_hubIN4cuda3std3__45tupleIJblEEEjN6thrust24THRUST_300001_SM_1000_NS8cuda_cub9__find_if7functorIS9_EEE10Policy1000ENSB_12zip_iteratorINS8_IJNSD_26transform_input_iterator_tIbNSC_6detail35transform_pair_of_input_iterators_tIbNSB_6detail15normal_iteratorINSB_10device_ptrIiEEEESQ_NS7_8equal_toIiEEEENS7_10__not_fn_tINS7_10__identityEEEEENSB_17counting_iteratorIlNSB_11use_defaultESZ_SZ_EEEEEEEjSF_S9_SV_EEvT0_PT3_T1_NS0_13GridEvenShareIS16_EET2_T4_E12temp_storage+128];
	and.b16  	%rs327, %rs385, 255;
	setp.eq.s16 	%p281, %rs327, 0;
	setp.eq.s16 	%p282, %rs326, 0;
	min.s64 	%rd440, %rd439, %rd482;
	selp.b16 	%rs328, %rs385, 1, %p282;
	selp.b16 	%rs385, %rs326, %rs328, %p281;
	selp.b64 	%rd441, %rd482, %rd440, %p282;
	selp.b64 	%rd482, %rd439, %rd441, %p281;
	bra.uni 	$L__BB2_119;
$L__BB2_78:
	mov.u32 	%r30, %tid.x;
	cvt.u64.u32 	%rd114, %r4;
	add.s64 	%rd115, %rd112, %rd114;
	cvt.u64.u32 	%rd116, %r30;
	add.s64 	%rd117, %rd116, %rd114;
	shl.b64 	%rd118, %rd117, 2;
	add.s64 	%rd119, %rd1, %rd118;
	add.s64 	%rd120, %rd2, %rd118;
	ld.global.u32 	%r81, [%rd119];
	ld.global.u32 	%r82, [%rd120];
	setp.ne.s32 	%p2, %r81, %r82;
	add.s32 	%r83, %r30, 256;
	cvt.u64.u32 	%rd121, %r83;
	ld.global.u32 	%r84, [%rd119+1024];
	ld.global.u32 	%r86, [%rd120+1024];
	setp.ne.s32 	%p3, %r84, %r86;
	add.s32 	%r88, %r30, 512;
	cvt.u64.u32 	%rd122, %r88;
	add.s64 	%rd123, %rd115, %rd122;
	ld.global.u32 	%r89, [%rd119+2048];
	ld.global.u32 	%r90, [%rd120+2048];
	setp.ne.s32 	%p4, %r89, %r90;
	add.s64 	%rd124, %rd123, 256;
	ld.global.u32 	%r91, [%rd119+3072];
	ld.global.u32 	%r92, [%rd120+3072];
	setp.ne.s32 	%p6, %r91, %r92;
	or.pred  	%p8, %p2, %p3;
	selp.b64 	%rd125, %rd116, %rd121, %p2;
	add.s64 	%rd126, %rd115, %rd125;
	min.s64 	%rd127, %rd123, %rd126;
	selp.b64 	%rd128, %rd127, %rd126, %p4;
	or.pred  	%p9, %p8, %p4;
	selp.b64 	%rd129, %rd128, %rd123, %p8;
	min.s64 	%rd130, %rd124, %rd129;
	selp.b64 	%rd131, %rd130, %rd129, %p6;
	or.pred  	%p10, %p9, %p6;
	selp.u16 	%rs385, 1, 0, %p10;
	selp.b64 	%rd482, %rd131, %rd124, %p9;
	shl.b32 	%r31, %r2, 10;
	setp.lt.u32 	%p11, %r5, %r31;
	@%p11 bra 	$L__BB2_95;
	add.s32 	%r94, %r30, %r31;
	add.s32 	%r95, %r94, %r4;
	add.s32 	%r569, %r95, 1024;
	not.b32 	%r96, %r30;
	add.s32 	%r97, %r96, %r1;
	sub.s32 	%r98, %r97, %r31;
	sub.s32 	%r568, %r98, %r4;
	mov.b32 	%r570, 0;
	mov.u32 	%r571, %r4;
$L__BB2_80:
	shl.b32 	%r38, %r2, 10;
	add.s32 	%r571, %r571, %r38;
	add.s32 	%r99, %r1, -1024;
	setp.gt.u32 	%p12, %r571, %r99;
	@%p12 bra 	$L__BB2_82;
	add.s32 	%r100, %r30, %r571;
	cvt.u64.u32 	%rd132, %r100;
	mul.wide.u32 	%rd133, %r100, 4;
	add.s64 	%rd134, %rd1, %rd133;
	add.s64 	%rd135, %rd2, %rd133;
	add.s64 	%rd136, %rd112, %rd132;
	ld.global.u32 	%r101, [%rd134];
	ld.global.u32 	%r102, [%rd135];
	setp.ne.s32 	%p13, %r101, %r102;
	add.s64 	%rd137, %rd136, 256;
	ld.global.u32 	%r103, [%rd134+1024];
	ld.global.u32 	%r104, [%rd135+1024];
	setp.ne.s32 	%p14, %r103, %r104;
	selp.u16 	%rs107, 1, 0, %p14;
	add.s64 	%rd138, %rd136, 512;
	ld.global.u32 	%r105, [%rd134+2048];
	ld.global.u32 	%r106, [%rd135+2048];
	setp.ne.s32 	%p15, %r105, %r106;
	selp.u16 	%rs108, 1, 0, %p15;
	add.s64 	%rd139, %rd136, 768;
	ld.global.u32 	%r107, [%rd134+3072];
	ld.global.u32 	%r108, [%rd135+3072];
	setp.ne.s32 	%p16, %r107, %r108;
	selp.u16 	%rs109, 1, 0, %p16;
	and.b16  	%rs110, %rs385, 255;
	setp.eq.s16 	%p17, %rs110, 0;
	selp.u16 	%rs111, 1, 0, %p13;
	min.s64 	%rd140, %rd136, %rd482;
	selp.b16 	%rs112, 1, %rs385, %p13;
	selp.b64 	%rd141, %rd140, %rd482, %p13;
	selp.b16 	%rs113, %rs111, %rs112, %p17;
	and.b16  	%rs114, %rs113, 255;
	selp.b64 	%rd142, %rd136, %rd141, %p17;
	setp.eq.s16 	%p18, %rs114, 0;
	min.s64 	%rd143, %rd137, %rd142;
	selp.b16 	%rs115, 1, %rs113, %p14;
	selp.b64 	%rd144, %rd143, %rd142, %p14;
	selp.b16 	%rs116, %rs107, %rs115, %p18;
	and.b16  	%rs117, %rs116, 255;
	selp.b64 	%rd145, %rd137, %rd144, %p18;
	setp.eq.s16 	%p19, %rs117, 0;
	min.s64 	%rd146, %rd138, %rd145;
	selp.b16 	%rs118, 1, %rs116, %p15;
	selp.b64 	%rd147, %rd146, %rd145, %p15;
	selp.b16 	%rs119, %rs108, %rs118, %p19;
	and.b16  	%rs120, %rs119, 255;
	selp.b64 	%rd148, %rd138, %rd147, %p19;
	setp.eq.s16 	%p20, %rs120, 0;
	min.s64 	%rd149, %rd139, %rd148;
	selp.b16 	%rs121, 1, %rs119, %p16;
	selp.b64 	%rd150, %rd149, %rd148, %p16;
	selp.b16 	%rs385, %rs109, %rs121, %p20;
	selp.b64 	%rd482, %rd139, %rd150, %p20;
	sub.s32 	%r109, %r1, %r571;
	shl.b32 	%r110, %r2, 10;
	setp.lt.u32 	%p21, %r109, %r110;
	add.s32 	%r570, %r570, 1;
	add.s32 	%r569, %r569, %r110;
	sub.s32 	%r568, %r568, %r110;
	@%p21 bra 	$L__BB2_95;
	bra.uni 	$L__BB2_80;
$L__BB2_82:
	setp.le.u32 	%p22, %r1, %r571;
	sub.s32 	%r111, %r1, %r571;
	setp.ge.s32 	%p23, %r30, %r111;
	or.pred  	%p24, %p22, %p23;
	@%p24 bra 	$L__BB2_95;
	not.b32 	%r113, %r30;
	add.s32 	%r43, %r1, %r113;
	add.s32 	%r114, %r38, %r4;
	sub.s32 	%r115, %r43, %r114;
	mul.lo.s32 	%r116, %r2, %r570;
	shl.b32 	%r117, %r116, 10;
	sub.s32 	%r118, %r115, %r117;
	shr.u32 	%r119, %r118, 8;
	add.s32 	%r44, %r119, 1;
	and.b32  	%r45, %r44, 7;
	setp.lt.u32 	%p25, %r118, 1792;
	mov.u32 	%r576, %r30;
	@%p25 bra 	$L__BB2_87;
	or.b32  	%r574, %r30, 1024;
	shr.u32 	%r120, %r568, 8;
	add.s32 	%r121, %r120, 1;
	and.b32  	%r122, %r121, 33554424;
	neg.s32 	%r572, %r122;
$L__BB2_85:
	.pragma "nounroll";
	add.s32 	%r123, %r569, -1024;
	cvt.u64.u32 	%rd152, %r123;
	mul.wide.u32 	%rd153, %r123, 4;
	add.s64 	%rd154, %rd1, %rd153;
	add.s64 	%rd155, %rd2, %rd153;
	add.s64 	%rd156, %rd112, %rd152;
	ld.global.u32 	%r124, [%rd154];
	ld.global.u32 	%r125, [%rd155];
	setp.ne.s32 	%p26, %r124, %r125;
	selp.u16 	%rs123, 1, 0, %p26;
	and.b16  	%rs124, %rs385, 255;
	setp.ne.s16 	%p28, %rs124, 0;
	and.pred  	%p29, %p28, %p26;
	min.s64 	%rd157, %rd156, %rd482;
	setp.eq.s16 	%p30, %rs124, 0;
	selp.b16 	%rs125, %rs123, %rs385, %p30;
	selp.b64 	%rd158, %rd156, %rd482, %p30;
	selp.b16 	%rs126, 1, %rs125, %p29;
	and.b16  	%rs127, %rs126, 255;
	selp.b64 	%rd159, %rd157, %rd158, %p29;
	add.s32 	%r126, %r569, -768;
	cvt.u64.u32 	%rd160, %r126;
	mul.wide.u32 	%rd161, %r126, 4;
	add.s64 	%rd162, %rd1, %rd161;
	add.s64 	%rd163, %rd2, %rd161;
	add.s64 	%rd164, %rd112, %rd160;
	ld.global.u32 	%r127, [%rd162];
	ld.global.u32 	%r128, [%rd163];
	setp.ne.s32 	%p31, %r127, %r128;
	selp.u16 	%rs128, 1, 0, %p31;
	setp.ne.s16 	%p33, %rs127, 0;
	and.pred  	%p34, %p33, %p31;
	min.s64 	%rd165, %rd164, %rd159;
	setp.eq.s16 	%p35, %rs127, 0;
	selp.b16 	%rs129, %rs128, %rs126, %p35;
	selp.b64 	%rd166, %rd164, %rd159, %p35;
	selp.b16 	%rs130, 1, %rs129, %p34;
	and.b16  	%rs131, %rs130, 255;
	selp.b64 	%rd167, %rd165, %rd166, %p34;
	add.s32 	%r129, %r569, -512;
	cvt.u64.u32 	%rd168, %r129;
	mul.wide.u32 	%rd169, %r129, 4;
	add.s64 	%rd170, %rd1, %rd169;
	add.s64 	%rd171, %rd2, %rd169;
	add.s64 	%rd172, %rd112, %rd168;
	ld.global.u32 	%r130, [%rd170];
	ld.global.u32 	%r131, [%rd171];
	setp.ne.s32 	%p36, %r130, %r131;
	selp.u16 	%rs132, 1, 0, %p36;
	setp.ne.s16 	%p38, %rs131, 0;
	and.pred  	%p39, %p38, %p36;
	min.s64 	%rd173, %rd172, %rd167;
	setp.eq.s16 	%p40, %rs131, 0;
	selp.b16 	%rs133, %rs132, %rs130, %p40;
	selp.b64 	%rd174, %rd172, %rd167, %p40;
	selp.b16 	%rs134, 1, %rs133, %p39;
	and.b16  	%rs135, %rs134, 255;
	selp.b64 	%rd175, %rd173, %rd174, %p39;
	add.s32 	%r132, %r569, 768;
	add.s32 	%r133, %r569, -256;
	cvt.u64.u32 	%rd176, %r133;
	mul.wide.u32 	%rd177, %r133, 4;
	add.s64 	%rd178, %rd1, %rd177;
	add.s64 	%rd179, %rd2, %rd177;
	add.s64 	%rd180, %rd112, %rd176;
	ld.global.u32 	%r134, [%rd178];
	ld.global.u32 	%r135, [%rd179];
	setp.ne.s32 	%p41, %r134, %r135;
	selp.u16 	%rs136, 1, 0, %p41;
	setp.ne.s16 	%p43, %rs135, 0;
	and.pred  	%p44, %p43, %p41;
	min.s64 	%rd181, %rd180, %rd175;
	setp.eq.s16 	%p45, %rs135, 0;
	selp.b16 	%rs137, %rs136, %rs134, %p45;
	selp.b64 	%rd182, %rd180, %rd175, %p45;
	selp.b16 	%rs138, 1, %rs137, %p44;
	and.b16  	%rs139, %rs138, 255;
	selp.b64 	%rd183, %rd181, %rd182, %p44;
	cvt.u64.u32 	%rd184, %r569;
	mul.wide.u32 	%rd185, %r569, 4;
	add.s64 	%rd186, %rd1, %rd185;
	add.s64 	%rd187, %rd2, %rd185;
	add.s64 	%rd188, %rd112, %rd184;
	ld.global.u32 	%r136, [%rd186];
	ld.global.u32 	%r137, [%rd187];
	setp.ne.s32 	%p46, %r136, %r137;
	selp.u16 	%rs140, 1, 0, %p46;
	setp.ne.s16 	%p48, %rs139, 0;
	and.pred  	%p49, %p48, %p46;
	min.s64 	%rd189, %rd188, %rd183;
	setp.eq.s16 	%p50, %rs139, 0;
	selp.b16 	%rs141, %rs140, %rs138, %p50;
	selp.b64 	%rd190, %rd188, %rd183, %p50;
	selp.b16 	%rs142, 1, %rs141, %p49;
	and.b16  	%rs143, %rs142, 255;
	selp.b64 	%rd191, %rd189, %rd190, %p49;
	add.s32 	%r138, %r569, 256;
	cvt.u64.u32 	%rd192, %r138;
	mul.wide.u32 	%rd193, %r138, 4;
	add.s64 	%rd194, %rd1, %rd193;
	add.s64 	%rd195, %rd2, %rd193;
	add.s64 	%rd196, %rd112, %rd192;
	ld.global.u32 	%r139, [%rd194];
	ld.global.u32 	%r140, [%rd195];
	setp.ne.s32 	%p51, %r139, %r140;
	selp.u16 	%rs144, 1, 0, %p51;
	setp.ne.s16 	%p53, %rs143, 0;
	and.pred  	%p54, %p53, %p51;
	min.s64 	%rd197, %rd196, %rd191;
	setp.eq.s16 	%p55, %rs143, 0;
	selp.b16 	%rs145, %rs144, %rs142, %p55;
	selp.b64 	%rd198, %rd196, %rd191, %p55;
	selp.b16 	%rs146, 1, %rs145, %p54;
	and.b16  	%rs147, %rs146, 255;
	selp.b64 	%rd199, %rd197, %rd198, %p54;
	add.s32 	%r141, %r569, 512;
	cvt.u64.u32 	%rd200, %r141;
	mul.wide.u32 	%rd201, %r141, 4;
	add.s64 	%rd202, %rd1, %rd201;
	add.s64 	%rd203, %rd2, %rd201;
	add.s64 	%rd204, %rd112, %rd200;
	ld.global.u32 	%r142, [%rd202];
	ld.global.u32 	%r143, [%rd203];
	setp.ne.s32 	%p56, %r142, %r143;
	selp.u16 	%rs148, 1, 0, %p56;
	setp.ne.s16 	%p58, %rs147, 0;
	and.pred  	%p59, %p58, %p56;
	min.s64 	%rd205, %rd204, %rd199;
	setp.eq.s16 	%p60, %rs147, 0;
	selp.b16 	%rs149, %rs148, %rs146, %p60;
	selp.b64 	%rd206, %rd204, %rd199, %p60;
	selp.b16 	%rs150, 1, %rs149, %p59;
	and.b16  	%rs151, %rs150, 255;
	selp.b64 	%rd207, %rd205, %rd206, %p59;
	cvt.u64.u32 	%rd208, %r132;
	mul.wide.u32 	%rd209, %r132, 4;
	add.s64 	%rd210, %rd1, %rd209;
	add.s64 	%rd211, %rd2, %rd209;
	add.s64 	%rd212, %rd112, %rd208;
	ld.global.u32 	%r144, [%rd210];
	ld.global.u32 	%r145, [%rd211];
	setp.ne.s32 	%p61, %r144, %r145;
	selp.u16 	%rs152, 1, 0, %p61;
	setp.ne.s16 	%p63, %rs151, 0;
	and.pred  	%p64, %p63, %p61;
	min.s64 	%rd213, %rd212, %rd207;
	setp.eq.s16 	%p65, %rs151, 0;
	selp.b16 	%rs153, %rs152, %rs150, %p65;
	selp.b64 	%rd214, %rd212, %rd207, %p65;
	selp.b16 	%rs385, 1, %rs153, %p64;
	selp.b64 	%rd482, %rd213, %rd214, %p64;
	add.s32 	%r574, %r574, 2048;
	add.s32 	%r569, %r569, 2048;
	add.s32 	%r572, %r572, 8;
	setp.ne.s32 	%p66, %r572, 0;
	@%p66 bra 	$L__BB2_85;
	add.s32 	%r576, %r574, -1024;
$L__BB2_87:
	setp.eq.s32 	%p67, %r45, 0;
	@%p67 bra 	$L__BB2_95;
	setp.lt.u32 	%p68, %r45, 4;
	@%p68 bra 	$L__BB2_90;
	add.s32 	%r146, %r576, %r571;
	cvt.u64.u32 	%rd216, %r146;
	mul.wide.u32 	%rd217, %r146, 4;
	add.s64 	%rd218, %rd1, %rd217;
	add.s64 	%rd219, %rd2, %rd217;
	add.s64 	%rd220, %rd112, %rd216;
	ld.global.u32 	%r147, [%rd218];
	ld.global.u32 	%r148, [%rd219];
	setp.ne.s32 	%p69, %r147, %r148;
	selp.u16 	%rs155, 1, 0, %p69;
	and.b16  	%rs156, %rs385, 255;
	setp.ne.s16 	%p71, %rs156, 0;
	and.pred  	%p72, %p71, %p69;
	min.s64 	%rd221, %rd220, %rd482;
	setp.eq.s16 	%p73, %rs156, 0;
	selp.b16 	%rs157, %rs155, %rs385, %p73;
	selp.b64 	%rd222, %rd220, %rd482, %p73;
	selp.b16 	%rs158, 1, %rs157, %p72;
	and.b16  	%rs159, %rs158, 255;
	selp.b64 	%rd223, %rd221, %rd222, %p72;
	add.s32 	%r149, %r146, 256;
	cvt.u64.u32 	%rd224, %r149;
	mul.wide.u32 	%rd225, %r149, 4;
	add.s64 	%rd226, %rd1, %rd225;
	add.s64 	%rd227, %rd2, %rd225;
	add.s64 	%rd228, %rd112, %rd224;
	ld.global.u32 	%r150, [%rd226];
	ld.global.u32 	%r151, [%rd227];
	setp.ne.s32 	%p74, %r150, %r151;
	selp.u16 	%rs160, 1, 0, %p74;
	setp.ne.s16 	%p76, %rs159, 0;
	and.pred  	%p77, %p76, %p74;
	min.s64 	%rd229, %rd228, %rd223;
	setp.eq.s16 	%p78, %rs159, 0;
	selp.b16 	%rs161, %rs160, %rs158, %p78;
	selp.b64 	%rd230, %rd228, %rd223, %p78;
	selp.b16 	%rs162, 1, %rs161, %p77;
	and.b16  	%rs163, %rs162, 255;
	selp.b64 	%rd231, %rd229, %rd230, %p77;
	add.s32 	%r152, %r146, 512;
	cvt.u64.u32 	%rd232, %r152;
	mul.wide.u32 	%rd233, %r152, 4;
	add.s64 	%rd234, %rd1, %rd233;
	add.s64 	%rd235, %rd2, %rd233;
	add.s64 	%rd236, %rd112, %rd232;
	ld.global.u32 	%r153, [%rd234];
	ld.global.u32 	%r154, [%rd235];
	setp.ne.s32 	%p79, %r153, %r154;
	selp.u16 	%rs164, 1, 0, %p79;
	setp.ne.s16 	%p81, %rs163, 0;
	and.pred  	%p82, %p81, %p79;
	min.s64 	%rd237, %rd236, %rd231;
	setp.eq.s16 	%p83, %rs163, 0;
	selp.b16 	%rs165, %rs164, %rs162, %p83;
	selp.b64 	%rd238, %rd236, %rd231, %p83;
	selp.b16 	%rs166, 1, %rs165, %p82;
	and.b16  	%rs167, %rs166, 255;
	selp.b64 	%rd239, %rd237, %rd238, %p82;
	add.s32 	%r155, %r146, 768;
	cvt.u64.u32 	%rd240, %r155;
	mul.wide.u32 	%rd241, %r155, 4;
	add.s64 	%rd242, %rd1, %rd241;
	add.s64 	%rd243, %rd2, %rd241;
	add.s64 	%rd244, %rd112, %rd240;
	ld.global.u32 	%r156, [%rd242];
	ld.global.u32 	%r157, [%rd243];
	setp.ne.s32 	%p84, %r156, %r157;
	selp.u16 	%rs168, 1, 0, %p84;
	setp.ne.s16 	%p86, %rs167, 0;
	and.pred  	%p87, %p86, %p84;
	min.s64 	%rd245, %rd244, %rd239;
	setp.eq.s16 	%p88, %rs167, 0;
	selp.b16 	%rs169, %rs168, %rs166, %p88;
	selp.b64 	%rd246, %rd244, %rd239, %p88;
	selp.b16 	%rs385, 1, %rs169, %p87;
	selp.b64 	%rd482, %rd245, %rd246, %p87;
	add.s32 	%r576, %r576, 1024;
$L__BB2_90:
	and.b32  	%r158, %r44, 3;
	setp.eq.s32 	%p89, %r158, 0;
	@%p89 bra 	$L__BB2_95;
	setp.eq.s32 	%p90, %r158, 1;
	@%p90 bra 	$L__BB2_93;
	add.s32 	%r159, %r576, %r571;
	cvt.u64.u32 	%rd248, %r159;
	mul.wide.u32 	%rd249, %r159, 4;
	add.s64 	%rd250, %rd1, %rd249;
	add.s64 	%rd251, %rd2, %rd249;
	add.s64 	%rd252, %rd112, %rd248;
	ld.global.u32 	%r160, [%rd250];
	ld.global.u32 	%r161, [%rd251];
	setp.ne.s32 	%p91, %r160, %r161;
	selp.u16 	%rs171, 1, 0, %p91;
	and.b16  	%rs172, %rs385, 255;
	setp.ne.s16 	%p93, %rs172, 0;
	and.pred  	%p94, %p93, %p91;
	min.s64 	%rd253, %rd252, %rd482;
	setp.eq.s16 	%p95, %rs172, 0;
	selp.b16 	%rs173, %rs171, %rs385, %p95;
	selp.b64 	%rd254, %rd252, %rd482, %p95;
	selp.b16 	%rs174, 1, %rs173, %p94;
	and.b16  	%rs175, %rs174, 255;
	selp.b64 	%rd255, %rd253, %rd254, %p94;
	add.s32 	%r162, %r159, 256;
	cvt.u64.u32 	%rd256, %r162;
	mul.wide.u32 	%rd257, %r162, 4;
	add.s64 	%rd258, %rd1, %rd257;
	add.s64 	%rd259, %rd2, %rd257;
	add.s64 	%rd260, %rd112, %rd256;
	ld.global.u32 	%r163, [%rd258];
	ld.global.u32 	%r164, [%rd259];
	setp.ne.s32 	%p96, %r163, %r164;
	selp.u16 	%rs176, 1, 0, %p96;
	setp.ne.s16 	%p98, %rs175, 0;
	and.pred  	%p99, %p98, %p96;
	min.s64 	%rd261, %rd260, %rd255;
	setp.eq.s16 	%p100, %rs175, 0;
	selp.b16 	%rs177, %rs176, %rs174, %p100;
	selp.b64 	%rd262, %rd260, %rd255, %p100;
	selp.b16 	%rs385, 1, %rs177, %p99;
	selp.b64 	%rd482, %rd261, %rd262, %p99;
	add.s32 	%r576, %r576, 512;
$L__BB2_93:
	and.b32  	%r165, %r43, 256;
	setp.ne.s32 	%p101, %r165, 0;
	@%p101 bra 	$L__BB2_95;
	add.s32 	%r166, %r576, %r571;
	cvt.u64.u32 	%rd263, %r166;
	mul.wide.u32 	%rd264, %r166, 4;
	add.s64 	%rd265, %rd1, %rd264;
	add.s64 	%rd266, %rd2, %rd264;
	add.s64 	%rd267, %rd112, %rd263;
	ld.global.u32 	%r167, [%rd265];
	ld.global.u32 	%r168, [%rd266];
	setp.ne.s32 	%p102, %r167, %r168;
	selp.u16 	%rs178, 1, 0, %p102;
	and.b16  	%rs179, %rs385, 255;
	setp.ne.s16 	%p104, %rs179, 0;
	and.pred  	%p105, %p104, %p102;
	min.s64 	%rd268, %rd267, %rd482;
	setp.eq.s16 	%p106, %rs179, 0;
	selp.b16 	%rs180, %rs178, %rs385, %p106;
	selp.b64 	%rd269, %rd267, %rd482, %p106;
	selp.b16 	%rs385, 1, %rs180, %p105;
	selp.b64 	%rd482, %rd268, %rd269, %p105;
$L__BB2_95:
	// begin inline asm
	mov.u32 %r169, %laneid;
	// end inline asm
	cvt.u32.u16 	%r190, %rs385;
	and.b32  	%r171, %r190, 255;
	mov.b32 	%r187, 1;
	mov.b32 	%r188, 31;
	mov.b32 	%r189, -1;
	// begin inline asm
	shfl.sync.down.b32 %r170, %r171, %r187, %r188, %r189;
	// end inline asm
	// begin inline asm
	shfl.sync.down.b32 %r175, %r176, %r187, %r188, %r189;
	// end inline asm
	mov.b64 	{%r181, %r186}, %rd482;
	// begin inline asm
	shfl.sync.down.b32 %r180, %r181, %r187, %r188, %r189;
	// end inline asm
	// begin inline asm
	shfl.sync.down.b32 %r185, %r186, %r187, %r188, %r189;
	// end inline asm
	mov.b64 	%rd88, {%r180, %r185};
	cvt.u16.u32 	%rs74, %r170;
	setp.gt.s32 	%p107, %r169, 30;
	@%p107 bra 	$L__BB2_99;
	and.b16  	%rs181, %rs385, 255;
	setp.eq.s16 	%p108, %rs181, 0;
	and.b16  	%rs182, %rs74, 255;
	setp.eq.s16 	%p109, %rs182, 0;
	or.pred  	%p110, %p108, %p109;
	@%p110 bra 	$L__BB2_98;
	min.s64 	%rd482, %rd88, %rd482;
	mov.b16 	%rs385, 1;
	bra.uni 	$L__BB2_99;
$L__BB2_98:
	setp.eq.s16 	%p111, %rs181, 0;
	selp.b16 	%rs385, %rs74, %rs385, %p111;
	selp.b64 	%rd482, %rd88, %rd482, %p111;
$L__BB2_99:
	cvt.u32.u16 	%r211, %rs385;
	and.b32  	%r192, %r211, 255;
	mov.b32 	%r208, 2;
	mov.b32 	%r209, 31;
	mov.b32 	%r210, -1;
	// begin inline asm
	shfl.sync.down.b32 %r191, %r192, %r208, %r209, %r210;
	// end inline asm
	// begin inline asm
	shfl.sync.down.b32 %r196, %r197, %r208, %r209, %r210;
	// end inline asm
	mov.b64 	{%r202, %r207}, %rd482;
	// begin inline asm
	shfl.sync.down.b32 %r201, %r202, %r208, %r209, %r210;
	// end inline asm
	// begin inline asm
	shfl.sync.down.b32 %r206, %r207, %r208, %r209, %r210;
	// end inline asm
	mov.b64 	%rd92, {%r201, %r206};
	cvt.u16.u32 	%rs77, %r191;
	setp.gt.s32 	%p112, %r169, 29;
	@%p112 bra 	$L__BB2_103;
	and.b16  	%rs185, %rs385, 255;
	setp.eq.s16 	%p113, %rs185, 0;
	and.b16  	%rs186, %rs77, 255;
	setp.eq.s16 	%p114, %rs186, 0;
	or.pred  	%p115, %p113, %p114;
	@%p115 bra 	$L__BB2_102;
	min.s64 	%rd482, %rd92, %rd482;
	mov.b16 	%rs385, 1;
	bra.uni 	$L__BB2_103;
$L__BB2_102:
	setp.eq.s16 	%p116, %rs185, 0;
	selp.b16 	%rs385, %rs77, %rs385, %p116;
	selp.b64 	%rd482, %rd92, %rd482, %p116;
$L__BB2_103:
	cvt.u32.u16 	%r232, %rs385;
	and.b32  	%r213, %r232, 255;
	mov.b32 	%r229, 4;
	mov.b32 	%r230, 31;
	mov.b32 	%r231, -1;
	// begin inline asm
	shfl.sync.down.b32 %r212, %r213, %r229, %r230, %r231;
	// end inline asm
	// begin inline asm
	shfl.sync.down.b32 %r217, %r218, %r229, %r230, %r231;
	// end inline asm
	mov.b64 	{%r223, %r228}, %rd482;
	// begin inline asm
	shfl.sync.down.b32 %r222, %r223, %r229, %r230, %r231;
	// end inline asm
	// begin inline asm
	shfl.sync.down.b32 %r227, %r228, %r229, %r230, %r231;
	// end inline asm
	mov.b64 	%rd96, {%r222, %r227};
	cvt.u16.u32 	%rs80, %r212;
	setp.gt.s32 	%p117, %r169, 27;
	@%p117 bra 	$L__BB2_107;
	and.b16  	%rs189, %rs385, 255;
	setp.eq.s16 	%p118, %rs189, 0;
	and.b16  	%rs190, %rs80, 255;
	setp.eq.s16 	%p119, %rs190, 0;
	or.pred  	%p120, %p118, %p119;
	@%p120 bra 	$L__BB2_106;
	min.s64 	%rd482, %rd96, %rd482;
	mov.b16 	%rs385, 1;
	bra.uni 	$L__BB2_107;
$L__BB2_106:
	setp.eq.s16 	%p121, %rs189, 0;
	selp.b16 	%rs385, %rs80, %rs385, %p121;
	selp.b64 	%rd482, %rd96, %rd482, %p121;
$L__BB2_107:
	cvt.u32.u16 	%r253, %rs385;
	and.b32  	%r234, %r253, 255;
	mov.b32 	%r250, 8;
	mov.b32 	%r251, 31;
	mov.b32 	%r252, -1;
	// begin inline asm
	shfl.sync.down.b32 %r233, %r234, %r250, %r251, %r252;
	// end inline asm
	// begin inline asm
	shfl.sync.down.b32 %r238, %r239, %r250, %r251, %r252;
	// end inline asm
	mov.b64 	{%r244, %r249}, %rd482;
	// begin inline asm
	shfl.sync.down.b32 %r243, %r244, %r250, %r251, %r252;
	// end inline asm
	// begin inline asm
	shfl.sync.down.b32 %r248, %r249, %r250, %r251, %r252;
	// end inline asm
	mov.b64 	%rd100, {%r243, %r248};
	cvt.u16.u32 	%rs83, %r233;
	setp.gt.s32 	%p122, %r169, 23;
	@%p122 bra 	$L__BB2_111;
	and.b16  	%rs193, %rs385, 255;
	setp.eq.s16 	%p123, %rs193, 0;
	and.b16  	%rs194, %rs83, 255;
	setp.eq.s16 	%p124, %rs194, 0;
	or.pred  	%p125, %p123, %p124;
	@%p125 bra 	$L__BB2_110;
	min.s64 	%rd482, %rd100, %rd482;
	mov.b16 	%rs385, 1;
	bra.uni 	$L__BB2_111;
$L__BB2_110:
	setp.eq.s16 	%p126, %rs193, 0;
	selp.b16 	%rs385, %rs83, %rs385, %p126;
	selp.b64 	%rd482, %rd100, %rd482, %p126;
$L__BB2_111:
	cvt.u32.u16 	%r274, %rs385;
	and.b32  	%r255, %r274, 255;
	mov.b32 	%r271, 16;
	mov.b32 	%r272, 31;
	mov.b32 	%r273, -1;
	// begin inline asm
	shfl.sync.down.b32 %r254, %r255, %r271, %r272, %r273;
	// end inline asm
	// begin inline asm
	shfl.sync.down.b32 %r259, %r260, %r271, %r272, %r273;
	// end inline asm
	mov.b64 	{%r265, %r270}, %rd482;
	// begin inline asm
	shfl.sync.down.b32 %r264, %r265, %r271, %r272, %r273;
	// end inline asm
	// begin inline asm
	shfl.sync.down.b32 %r269, %r270, %r271, %r272, %r273;
	// end inline asm
	mov.b64 	%rd104, {%r264, %r269};
	cvt.u16.u32 	%rs86, %r254;
	setp.gt.s32 	%p127, %r169, 15;
	@%p127 bra 	$L__BB2_115;
	and.b16  	%rs197, %rs385, 255;
	setp.eq.s16 	%p128, %rs197, 0;
	and.b16  	%rs198, %rs86, 255;
	setp.eq.s16 	%p129, %rs198, 0;
	or.pred  	%p130, %p128, %p129;
	@%p130 bra 	$L__BB2_114;
	min.s64 	%rd482, %rd104, %rd482;
	mov.b16 	%rs385, 1;
	bra.uni 	$L__BB2_115;
$L__BB2_114:
	setp.eq.s16 	%p131, %rs197, 0;
	selp.b16 	%rs385, %rs86, %rs385, %p131;
	selp.b64 	%rd482, %rd104, %rd482, %p131;
$L__BB2_115:
	setp.ne.s32 	%p132, %r169, 0;
	@%p132 bra 	$L__BB2_117;
	shr.u32 	%r275, %r30, 1;
	and.b32  	%r276, %r275, 496;
	mov.u32 	%r277, _ZZN3cub18CUB_300001_SM_10006detail6reduce18DeviceReduceKernelINS2_10policy_hubIN4cuda3std3__45tupleIJblEEEjN6thrust24THRUST_300001_SM_1000_NS8cuda_cub9__find_if7functorIS9_EEE10Policy1000ENSB_12zip_iteratorINS8_IJNSD_26transform_input_iterator_tIbNSC_6detail35transform_pair_of_input_iterators_tIbNSB_6detail15normal_iteratorINSB_10device_ptrIiEEEESQ_NS7_8equal_toIiEEEENS7_10__not_fn_tINS7_10__identityEEEEENSB_17counting_iteratorIlNSB_11use_defaultESZ_SZ_EEEEEEEjSF_S9_SV_EEvT0_PT3_T1_NS0_13GridEvenShareIS16_EET2_T4_E12temp_storage;
	add.s32 	%r278, %r277, %r276;
	st.shared.u8 	[%r278+8], %rs385;
	st.shared.u64 	[%r278+16], %rd482;
$L__BB2_117:
	bar.sync 	0;
	setp.ne.s32 	%p133, %r30, 0;
	@%p133 bra 	$L__BB2_119;
	ld.shared.u8 	%rs201, [_ZZN3cub18CUB_300001_SM_10006detail6reduce18DeviceReduceKernelINS2_10policy_hubIN4cuda3std3__45tupleIJblEEEjN6thrust24THRUST_300001_SM_1000_NS8cuda_cub9__find_if7functorIS9_EEE10Policy1000ENSB_12zip_iteratorINS8_IJNSD_26transform_input_iterator_tIbNSC_6detail35transform_pair_of_input_iterators_tIbNSB_6detail15normal_iteratorINSB_10device_ptrIiEEEESQ_NS7_8equal_toIiEEEENS7_10__not_fn_tINS7_10__identityEEEEENSB_17counting_iteratorIlNSB_11use_defaultESZ_SZ_EEEEEEEjSF_S9_SV_EEvT0_PT3_T1_NS0_13GridEvenShareIS16_EET2_T4_E12temp_storage+24];
	ld.shared.u64 	%rd270, [_ZZN3cub18CUB_300001_SM_10006detail6reduce18DeviceReduceKernelINS2_10policy_hubIN4cuda3std3__45tupleIJblEEEjN6thrust24THRUST_300001_SM_1000_NS8cuda_cub9__find_if7functorIS9_EEE10Policy1000ENSB_12zip_iteratorINS8_IJNSD_26transform_input_iterator_tIbNSC_6detail35transform_pair_of_input_iterators_tIbNSB_6detail15normal_iteratorINSB_10device_ptrIiEEEESQ_NS7_8equal_toIiEEEENS7_10__not_fn_tINS7_10__identityEEEEENSB_17counting_iteratorIlNSB_11use_defaultESZ_SZ_EEEEEEEjSF_S9_SV_EEvT0_PT3_T1_NS0_13GridEvenShareIS16_EET2_T4_E12temp_storage+32];
	and.b16  	%rs202, %rs385, 255;
	setp.eq.s16 	%p134, %rs202, 0;
	setp.eq.s16 	%p135, %rs201, 0;
	min.s64 	%rd271, %rd270, %rd482;
	selp.b16 	%rs203, %rs385, 1, %p135;
	selp.b16 	%rs204, %rs201, %rs203, %p134;
	and.b16  	%rs205, %rs204, 255;
	selp.b64 	%rd272, %rd482, %rd271, %p135;
	selp.b64 	%rd273, %rd270, %rd272, %p134;
	ld.shared.u8 	%rs206, [_ZZN3cub18CUB_300001_SM_10006detail6reduce18DeviceReduceKernelINS2_10policy_hubIN4cuda3std3__45tupleIJblEEEjN6thrust24THRUST_300001_SM_1000_NS8cuda_cub9__find_if7functorIS9_EEE10Policy1000ENSB_12zip_iteratorINS8_IJNSD_26transform_input_iterator_tIbNSC_6detail35transform_pair_of_input_iterators_tIbNSB_6detail15normal_iteratorINSB_10device_ptrIiEEEESQ_NS7_8equal_toIiEEEENS7_10__not_fn_tINS7_10__identityEEEEENSB_17counting_iteratorIlNSB_11use_defaultESZ_SZ_EEEEEEEjSF_S9_SV_EEvT0_PT3_T1_NS0_13GridEvenShareIS16_EET2_T4_E12temp_storage+40];
	ld.shared.u64 	%rd274, [_ZZN3cub18CUB_300001_SM_10006detail6reduce18DeviceReduceKernelINS2_10policy_hubIN4cuda3std3__45tupleIJblEEEjN6thrust24THRUST_300001_SM_1000_NS8cuda_cub9__find_if7functorIS9_EEE10Policy1000ENSB_12zip_iteratorINS8_IJNSD_26transform_input_iterator_tIbNSC_6detail35transform_pair_of_input_iterators_tIbNSB_6detail15normal_iteratorINSB_10device_ptrIiEEEESQ_NS7_8equal_toIiEEEENS7_10__not_fn_tINS7_10__identityEEEEENSB_17counting_iteratorIlNSB_11use_defaultESZ_SZ_EEEEEEEjSF_S9_SV_EEvT0_PT3_T1_NS0_13GridEvenShareIS16_EET2_T4_E12temp_storage+48];
	setp.eq.s16 	%p136, %rs205, 0;
	setp.eq.s16 	%p137, %rs206, 0;
	min.s64 	%rd275, %rd274, %rd273;
	selp.b16 	%rs207, %rs204, 1, %p137;
	selp.b16 	%rs208, %rs206, %rs207, %p136;
	and.b16  	%rs209, %rs208, 255;
	selp.b64 	%rd276, %rd273, %rd275, %p137;
	selp.b64 	%rd277, %rd274, %rd276, %p136;
	ld.shared.u8 	%rs210, [_ZZN3cub18CUB_300001_SM_10006detail6reduce18DeviceReduceKernelINS2_10policy_hubIN4cuda3std3__45tupleIJblEEEjN6thrust24THRUST_300001_SM_1000_NS8cuda_cub9__find_if7functorIS9_EEE10Policy1000ENSB_12zip_iteratorINS8_IJNSD_26transform_input_iterator_tIbNSC_6detail35transform_pair_of_input_iterators_tIbNSB_6detail15normal_iteratorINSB_10device_ptrIiEEEESQ_NS7_8equal_toIiEEEENS7_10__not_fn_tINS7_10__identityEEEEENSB_17counting_iteratorIlNSB_11use_defaultESZ_SZ_EEEEEEEjSF_S9_SV_EEvT0_PT3_T1_NS0_13GridEvenShareIS16_EET2_T4_E12temp_storage+56];
	ld.shared.u64 	%rd278, [_ZZN3cub18CUB_300001_SM_10006detail6reduce18DeviceReduceKernelINS2_10policy_hubIN4cuda3std3__45tupleIJblEEEjN6thrust24THRUST_300001_SM_1000_NS8cuda_cub9__find_if7functorIS9_EEE10Policy1000ENSB_12zip_iteratorINS8_IJNSD_26transform_input_iterator_tIbNSC_6detail35transform_pair_of_input_iterators_tIbNSB_6detail15normal_iteratorINSB_10device_ptrIiEEEESQ_NS7_8equal_toIiEEEENS7_10__not_fn_tINS7_10__identityEEEEENSB_17counting_iteratorIlNSB_11use_defaultESZ_SZ_EEEEEEEjSF_S9_SV_EEvT0_PT3_T1_NS0_13GridEvenShareIS16_EET2_T4_E12temp_storage+64];
	setp.eq.s16 	%p138, %rs209, 0;
	setp.eq.s16 	%p139, %rs210, 0;
	min.s64 	%rd279, %rd278, %rd277;
	selp.b16 	%rs211, %rs208, 1, %p139;
	selp.b16 	%rs212, %rs210, %rs211, %p138;
	and.b16  	%rs213, %rs212, 255;
	selp.b64 	%rd280, %rd277, %rd279, %p139;
	selp.b64 	%rd281, %rd278, %rd280, %p138;
	ld.shared.u8 	%rs214, [_ZZN3cub18CUB_300001_SM_10006detail6reduce18DeviceReduceKernelINS2_10policy_hubIN4cuda3std3__45tupleIJblEEEjN6thrust24THRUST_300001_SM_1000_NS8cuda_cub9__find_if7functorIS9_EEE10Policy1000ENSB_12zip_iteratorINS8_IJNSD_26transform_input_iterator_tIbNSC_6detail35transform_pair_of_input_iterators_tIbNSB_6detail15normal_iteratorINSB_10device_ptrIiEEEESQ_NS7_8equal_toIiEEEENS7_10__not_fn_tINS7_10__identityEEEEENSB_17counting_iteratorIlNSB_11use_defaultESZ_SZ_EEEEEEEjSF_S9_SV_EEvT0_PT3_T1_NS0_13GridEvenShareIS16_EET2_T4_E12temp_storage+72];
	ld.shared.u64 	%rd282, [_ZZN3cub18CUB_300001_SM_10006detail6reduce18DeviceReduceKernelINS2_10policy_hubIN4cuda3std3__45tupleIJblEEEjN6thrust24THRUST_300001_SM_1000_NS8cuda_cub9__find_if7functorIS9_EEE10Policy1000ENSB_12zip_iteratorINS8_IJNSD_26transform_input_iterator_tIbNSC_6detail35transform_pair_of_input_iterators_tIbNSB_6detail15normal_iteratorINSB_10device_ptrIiEEEESQ_NS7_8equal_toIiEEEENS7_10__not_fn_tINS7_10__identityEEEEENSB_17counting_iteratorIlNSB_11use_defaultESZ_SZ_EEEEEEEjSF_S9_SV_EEvT0_PT3_T1_NS0_13GridEvenShareIS16_EET2_T4_E12temp_storage+80];
	setp.eq.s16 	%p140, %rs213, 0;
	setp.eq.s16 	%p141, %rs214, 0;
	min.s64 	%rd283, %rd282, %rd281;
	selp.b16 	%rs215, %rs212, 1, %p141;
	selp.b16 	%rs216, %rs214, %rs215, %p140;
	and.b16  	%rs217, %rs216, 255;
	selp.b64 	%rd284, %rd281, %rd283, %p141;
	selp.b64 	%rd285, %rd282, %rd284, %p140;
	ld.shared.u8 	%rs218, [_ZZN3cub18CUB_300001_SM_10006detail6reduce18DeviceReduceKernelINS2_10policy_hubIN4cuda3std3__45tupleIJblEEEjN6thrust24THRUST_300001_SM_1000_NS8cuda_cub9__find_if7functorIS9_EEE10Policy1000ENSB_12zip_iteratorINS8_IJNSD_26transform_input_iterator_tIbNSC_6detail35transform_pair_of_input_iterators_tIbNSB_6detail15normal_iteratorINSB_10device_ptrIiEEEESQ_NS7_8equal_toIiEEEENS7_10__not_fn_tINS7_10__identityEEEEENSB_17counting_iteratorIlNSB_11use_defaultESZ_SZ_EEEEEEEjSF_S9_SV_EEvT0_PT3_T1_NS0_13GridEvenShareIS16_EET2_T4_E12temp_storage+88];
	ld.shared.u64 	%rd286, [_ZZN3cub18CUB_300001_SM_10006detail6reduce18DeviceReduceKernelINS2_10policy_hubIN4cuda3std3__45tupleIJblEEEjN6thrust24THRUST_300001_SM_1000_NS8cuda_cub9__find_if7functorIS9_EEE10Policy1000ENSB_12zip_iteratorINS8_IJNSD_26transform_input_iterator_tIbNSC_6detail35transform_pair_of_input_iterators_tIbNSB_6detail15normal_iteratorINSB_10device_ptrIiEEEESQ_NS7_8equal_toIiEEEENS7_10__not_fn_tINS7_10__identityEEEEENSB_17counting_iteratorIlNSB_11use_defaultESZ_SZ_EEEEEEEjSF_S9_SV_EEvT0_PT3_T1_NS0_13GridEvenShareIS16_EET2_T4_E12temp_storage+96];
	setp.eq.s16 	%p142, %rs217, 0;
	setp.eq.s16 	%p143, %rs218, 0;
	min.s64 	%rd287, %rd286, %rd285;
	selp.b16 	%rs219, %rs216, 1, %p143;
	selp.b16 	%rs220, %rs218, %rs219, %p142;
	and.b16  	%rs221, %rs220, 255;
	selp.b64 	%rd288, %rd285, %rd287, %p143;
	selp.b64 	%rd289, %rd286, %rd288, %p142;
	ld.shared.u8 	%rs222, [_ZZN3cub18CUB_300001_SM_10006detail6reduce18DeviceReduceKernelINS2_10policy_hubIN4cuda3std3__45tupleIJblEEEjN6thrust24THRUST_300001_SM_1000_NS8cuda_cub9__find_if7functorIS9_EEE10Policy1000ENSB_12zip_iteratorINS8_IJNSD_26transform_input_iterator_tIbNSC_6detail35transform_pair_of_input_iterators_tIbNSB_6detail15normal_iteratorINSB_10device_ptrIiEEEESQ_NS7_8equal_toIiEEEENS7_10__not_fn_tINS7_10__identityEEEEENSB_17counting_iteratorIlNSB_11use_defaultESZ_SZ_EEEEEEEjSF_S9_SV_EEvT0_PT3_T1_NS0_13GridEvenShareIS16_EET2_T4_E12temp_storage+104];
	ld.shared.u64 	%rd290, [_ZZN3cub18CUB_300001_SM_10006detail6reduce18DeviceReduceKernelINS2_10policy_hubIN4cuda3std3__45tupleIJblEEEjN6thrust24THRUST_300001_SM_1000_NS8cuda_cub9__find_if7functorIS9_EEE10Policy1000ENSB_12zip_iteratorINS8_IJNSD_26transform_input_iterator_tIbNSC_6detail35transform_pair_of_input_iterators_tIbNSB_6detail15normal_iteratorINSB_10device_ptrIiEEEESQ_NS7_8equal_toIiEEEENS7_10__not_fn_tINS7_10__identityEEEEENSB_17counting_iteratorIlNSB_11use_defaultESZ_SZ_EEEEEEEjSF_S9_SV_EEvT0_PT3_T1_NS0_13GridEvenShareIS16_EET2_T4_E12temp_storage+112];
	setp.eq.s16 	%p144, %rs221, 0;
	setp.eq.s16 	%p145, %rs222, 0;
	min.s64 	%rd291, %rd290, %rd289;
	selp.b16 	%rs223, %rs220, 1, %p145;
	selp.b16 	%rs224, %rs222, %rs223, %p144;
	and.b16  	%rs225, %rs224, 255;
	selp.b64 	%rd292, %rd289, %rd291, %p145;
	selp.b64 	%rd293, %rd290, %rd292, %p144;
	ld.shared.u8 	%rs226, [_ZZN3cub18CUB_300001_SM_10006detail6reduce18DeviceReduceKernelINS2_10policy_hubIN4cuda3std3__45tupleIJblEEEjN6thrust24THRUST_300001_SM_1000_NS8cuda_cub9__find_if7functorIS9_EEE10Policy1000ENSB_12zip_iteratorINS8_IJNSD_26transform_input_iterator_tIbNSC_6detail35transform_pair_of_input_iterators_tIbNSB_6detail15normal_iteratorINSB_10device_ptrIiEEEESQ_NS7_8equal_toIiEEEENS7_10__not_fn_tINS7_10__identityEEEEENSB_17counting_iteratorIlNSB_11use_defaultESZ_SZ_EEEEEEEjSF_S9_SV_EEvT0_PT3_T1_NS0_13GridEvenShareIS16_EET2_T4_E12temp_storage+120];
	ld.shared.u64 	%rd294, [_ZZN3cub18CUB_300001_SM_10006detail6reduce18DeviceReduceKernelINS2_10policy_hubIN4cuda3std3__45tupleIJblEEEjN6thrust24THRUST_300001_SM_1000_NS8cuda_cub9__find_if7functorIS9_EEE10Policy1000ENSB_12zip_iteratorINS8_IJNSD_26transform_input_iterator_tIbNSC_6detail35transform_pair_of_input_iterators_tIbNSB_6detail15normal_iteratorINSB_10device_ptrIiEEEESQ_NS7_8equal_toIiEEEENS7_10__not_fn_tINS7_10__identityEEEEENSB_17counting_iteratorIlNSB_11use_defaultESZ_SZ_EEEEEEEjSF_S9_SV_EEvT0_PT3_T1_NS0_13GridEvenShareIS16_EET2_T4_E12temp_storage+128];
	setp.eq.s16 	%p146, %rs225, 0;
	setp.eq.s16 	%p147, %rs226, 0;
	min.s64 	%rd295, %rd294, %rd293;
	selp.b16 	%rs227, %rs224, 1, %p147;
	selp.b16 	%rs385, %rs226, %rs227, %p146;
	selp.b64 	%rd296, %rd293, %rd295, %p147;
	selp.b64 	%rd482, %rd294, %rd296, %p146;
$L__BB2_119:
	mov.u32 	%r560, %tid.x;
	setp.ne.s32 	%p324, %r560, 0;
	@%p324 bra 	$L__BB2_121;
	ld.param.u64 	%rd472, [_ZN3cub18CUB_300001_SM_10006detail6reduce18DeviceReduceKernelINS2_10policy_hubIN4cuda3std3__45tupleIJblEEEjN6thrust24THRUST_300001_SM_1000_NS8cuda_cub9__find_if7functorIS9_EEE10Policy1000ENSB_12zip_iteratorINS8_IJNSD_26transform_input_iterator_tIbNSC_6detail35transform_pair_of_input_iterators_tIbNSB_6detail15normal_iteratorINSB_10device_ptrIiEEEESQ_NS7_8equal_toIiEEEENS7_10__not_fn_tINS7_10__identityEEEEENSB_17counting_iteratorIlNSB_11use_defaultESZ_SZ_EEEEEEEjSF_S9_SV_EEvT0_PT3_T1_NS0_13GridEvenShareIS16_EET2_T4__param_1];
	cvta.to.global.u64 	%rd469, %rd472;
	mul.wide.u32 	%rd470, %r3, 16;
	add.s64 	%rd471, %rd469, %rd470;
	st.global.u8 	[%rd471], %rs385;
	st.global.u64 	[%rd471+8], %rd482;
$L__BB2_121:
	ret;

}
	// .globl	_ZN3cub18CUB_300001_SM_10006detail6reduce28DeviceReduceSingleTileKernelINS2_10policy_hubIN4cuda3std3__45tupleIJblEEEjN6thrust24THRUST_300001_SM_1000_NS8cuda_cub9__find_if7functorIS9_EEE10Policy1000EPS9_SI_iSF_S9_S9_NS7_10__identityEEEvT0_T1_T2_T3_T4_T6_
.visible .entry _ZN3cub18CUB_300001_SM_10006detail6reduce28DeviceReduceSingleTileKernelINS2_10policy_hubIN4cuda3std3__45tupleIJblEEEjN6thrust24THRUST_300001_SM_1000_NS8cuda_cub9__find_if7functorIS9_EEE10Policy1000EPS9_SI_iSF_S9_S9_NS7_10__identityEEEvT0_T1_T2_T3_T4_T6_(
	.param .u64 .ptr .align 1 _ZN3cub18CUB_300001_SM_10006detail6reduce28DeviceReduceSingleTileKernelINS2_10policy_hubIN4cuda3std3__45tupleIJblEEEjN6thrust24THRUST_300001_SM_1000_NS8cuda_cub9__find_if7functorIS9_EEE10Policy1000EPS9_SI_iSF_S9_S9_NS7_10__identityEEEvT0_T1_T2_T3_T4_T6__param_0,
	.param .u64 .ptr .align 1 _ZN3cub18CUB_300001_SM_10006detail6reduce28DeviceReduceSingleTileKernelINS2_10policy_hubIN4cuda3std3__45tupleIJblEEEjN6thrust24THRUST_300001_SM_1000_NS8cuda_cub9__find_if7functorIS9_EEE10Policy1000EPS9_SI_iSF_S9_S9_NS7_10__identityEEEvT0_T1_T2_T3_T4_T6__param_1,
	.param .u32 _ZN3cub18CUB_300001_SM_10006detail6reduce28DeviceReduceSingleTileKernelINS2_10policy_hubIN4cuda3std3__45tupleIJblEEEjN6thrust24THRUST_300001_SM_1000_NS8cuda_cub9__find_if7functorIS9_EEE10Policy1000EPS9_SI_iSF_S9_S9_NS7_10__identityEEEvT0_T1_T2_T3_T4_T6__param_2,
	.param .align 1 .b8 _ZN3cub18CUB_300001_SM_10006detail6reduce28DeviceReduceSingleTileKernelINS2_10policy_hubIN4cuda3std3__45tupleIJblEEEjN6thrust24THRUST_300001_SM_1000_NS8cuda_cub9__find_if7functorIS9_EEE10Policy1000EPS9_SI_iSF_S9_S9_NS7_10__identityEEEvT0_T1_T2_T3_T4_T6__param_3[1],
	.param .align 8 .b8 _ZN3cub18CUB_300001_SM_10006detail6reduce28DeviceReduceSingleTileKernelINS2_10policy_hubIN4cuda3std3__45tupleIJblEEEjN6thrust24THRUST_300001_SM_1000_NS8cuda_cub9__find_if7functorIS9_EEE10Policy1000EPS9_SI_iSF_S9_S9_NS7_10__identityEEEvT0_T1_T2_T3_T4_T6__param_4[16],
	.param .align 1 .b8 _ZN3cub18CUB_300001_SM_10006detail6reduce28DeviceReduceSingleTileKernelINS2_10policy_hubIN4cuda3std3__45tupleIJblEEEjN6thrust24THRUST_300001_SM_1000_NS8cuda_cub9__find_if7functorIS9_EEE10Policy1000EPS9_SI_iSF_S9_S9_NS7_10__identityEEEvT0_T1_T2_T3_T4_T6__param_5[1]
)
.maxntid 256
.minnctapersm 1
{
	.reg .pred 	%p<188>;
	.reg .b16 	%rs<340>;
	.reg .b32 	%r<406>;
	.reg .b64 	%rd<359>;
	// demoted variable
	.shared .align 8 .b8 _ZZN3cub18CUB_300001_SM_10006detail6reduce28DeviceReduceSingleTileKernelINS2_10policy_hubIN4cuda3std3__45tupleIJblEEEjN6thrust24THRUST_300001_SM_1000_NS8cuda_cub9__find_if7functorIS9_EEE10Policy1000EPS9_SI_iSF_S9_S9_NS7_10__identityEEEvT0_T1_T2_T3_T4_T6_E12temp_storage[152];
	ld.param.u64 	%rd106, [_ZN3cub18CUB_300001_SM_10006detail6reduce28DeviceReduceSingleTileKernelINS2_10policy_hubIN4cuda3std3__45tupleIJblEEEjN6thrust24THRUST_300001_SM_1000_NS8cuda_cub9__find_if7functorIS9_EEE10Policy1000EPS9_SI_iSF_S9_S9_NS7_10__identityEEEvT0_T1_T2_T3_T4_T6__param_4+8];
	ld.param.u64 	%rd105, [_ZN3cub18CUB_300001_SM_10006detail6reduce28DeviceReduceSingleTileKernelINS2_10policy_hubIN4cuda3std3__45tupleIJblEEEjN6thrust24THRUST_300001_SM_1000_NS8cuda_cub9__find_if7functorIS9_EEE10Policy1000EPS9_SI_iSF_S9_S9_NS7_10__identityEEEvT0_T1_T2_T3_T4_T6__param_0];
	ld.param.u64 	%rd107, [_ZN3cub18CUB_300001_SM_10006detail6reduce28DeviceReduceSingleTileKernelINS2_10policy_hubIN4cuda3std3__45tupleIJblEEEjN6thrust24THRUST_300001_SM_1000_NS8cuda_cub9__find_if7functorIS9_EEE10Policy1000EPS9_SI_iSF_S9_S9_NS7_10__identityEEEvT0_T1_T2_T3_T4_T6__param_1];
	ld.param.u32 	%r38, [_ZN3cub18CUB_300001_SM_10006detail6reduce28DeviceReduceSingleTileKernelINS2_10policy_hubIN4cuda3std3__45tupleIJblEEEjN6thrust24THRUST_300001_SM_1000_NS8cuda_cub9__find_if7functorIS9_EEE10Policy1000EPS9_SI_iSF_S9_S9_NS7_10__identityEEEvT0_T1_T2_T3_T4_T6__param_2];
	ld.param.u8 	%rs82, [_ZN3cub18CUB_300001_SM_10006detail6reduce28DeviceReduceSingleTileKernelINS2_10policy_hubIN4cuda3std3__45tupleIJblEEEjN6thrust24THRUST_300001_SM_1000_NS8cuda_cub9__find_if7functorIS9_EEE10Policy1000EPS9_SI_iSF_S9_S9_NS7_10__identityEEEvT0_T1_T2_T3_T4_T6__param_4];
	cvta.to.global.u64 	%rd1, %rd107;
	setp.ne.s32 	%p1, %r38, 0;
	@%p1 bra 	$L__BB3_3;
	mov.u32 	%r392, %tid.x;
	setp.ne.s32 	%p187, %r392, 0;
	@%p187 bra 	$L__BB3_112;
	st.global.u8 	[%rd1], %rs82;
	st.global.u64 	[%rd1+8], %rd106;
	bra.uni 	$L__BB3_112;
$L__BB3_3:
	setp.gt.s32 	%p2, %r38, 1023;
	@%p2 bra 	$L__BB3_74;
	mov.u32 	%r1, %tid.x;
	setp.ge.s32 	%p77, %r1, %r38;
	mov.b16 	%rs311, 0;
	mov.b64 	%rd329, 0;
	mov.u32 	%r396, %r1;
	@%p77 bra 	$L__BB3_6;
	mul.wide.u32 	%rd234, %r1, 16;
	add.s64 	%rd231, %rd105, %rd234;
	// begin inline asm
	ld.global.nc.u64 %rd230, [%rd231];
	// end inline asm
	add.s64 	%rd233, %rd231, 8;
	// begin inline asm
	ld.global.nc.u64 %rd329, [%rd233];
	// end inline asm
	cvt.u16.u64 	%rs311, %rd230;
	add.s32 	%r396, %r1, 256;
$L__BB3_6:
	setp.ge.s32 	%p78, %r396, %r38;
	@%p78 bra 	$L__BB3_12;
	not.b32 	%r158, %r396;
	add.s32 	%r4, %r38, %r158;
	and.b32  	%r159, %r4, 768;
	setp.eq.s32 	%p79, %r159, 768;
	@%p79 bra 	$L__BB3_10;
	mul.wide.u32 	%rd236, %r396, 16;
	add.s64 	%rd323, %rd105, %rd236;
	shr.u32 	%r160, %r4, 8;
	add.s32 	%r161, %r160, 1;
	and.b32  	%r162, %r161, 3;
	neg.s32 	%r394, %r162;
$L__BB3_9:
	.pragma "nounroll";
	// begin inline asm
	ld.global.nc.u64 %rd237, [%rd323];
	// end inline asm
	add.s64 	%rd240, %rd323, 8;
	// begin inline asm
	ld.global.nc.u64 %rd239, [%rd240];
	// end inline asm
	cvt.u16.u64 	%rs190, %rd237;
	and.b16  	%rs191, %rs190, 255;
	and.b16  	%rs192, %rs311, 255;
	setp.eq.s16 	%p80, %rs192, 0;
	setp.eq.s16 	%p81, %rs191, 0;
	min.s64 	%rd241, %rd239, %rd329;
	selp.b64 	%rd242, %rd329, %rd241, %p81;
	selp.b64 	%rd329, %rd239, %rd242, %p80;
	selp.b16 	%rs193, %rs311, 1, %p81;
	selp.b16 	%rs311, %rs190, %rs193, %p80;
	add.s32 	%r396, %r396, 256;
	add.s64 	%rd323, %rd323, 4096;
	add.s32 	%r394, %r394, 1;
	setp.ne.s32 	%p82, %r394, 0;
	@%p82 bra 	$L__BB3_9;
$L__BB3_10:
	setp.lt.u32 	%p83, %r4, 768;
	@%p83 bra 	$L__BB3_12;
$L__BB3_11:
	mul.wide.s32 	%rd259, %r396, 16;
	add.s64 	%rd244, %rd105, %rd259;
	// begin inline asm
	ld.global.nc.u64 %rd243, [%rd244];
	// end inline asm
	add.s64 	%rd246, %rd244, 8;
	// begin inline asm
	ld.global.nc.u64 %rd245, [%rd246];
	// end inline asm
	cvt.u16.u64 	%rs194, %rd243;
	and.b16  	%rs195, %rs194, 255;
	and.b16  	%rs196, %rs311, 255;
	setp.eq.s16 	%p84, %rs196, 0;
	setp.eq.s16 	%p85, %rs195, 0;
	min.s64 	%rd260, %rd245, %rd329;
	selp.b64 	%rd261, %rd329, %rd260, %p85;
	selp.b64 	%rd262, %rd245, %rd261, %p84;
	selp.b16 	%rs197, %rs311, 1, %p85;
	selp.b16 	%rs198, %rs194, %rs197, %p84;
	and.b16  	%rs199, %rs198, 255;
	add.s64 	%rd248, %rd244, 4096;
	// begin inline asm
	ld.global.nc.u64 %rd247, [%rd248];
	// end inline asm
	add.s64 	%rd250, %rd244, 4104;
	// begin inline asm
	ld.global.nc.u64 %rd249, [%rd250];
	// end inline asm
	cvt.u16.u64 	%rs200, %rd247;
	and.b16  	%rs201, %rs200, 255;
	setp.eq.s16 	%p86, %rs199, 0;
	setp.eq.s16 	%p87, %rs201, 0;
	min.s64 	%rd263, %rd249, %rd262;
	selp.b64 	%rd264, %rd262, %rd263, %p87;
	selp.b64 	%rd265, %rd249, %rd264, %p86;
	selp.b16 	%rs202, %rs198, 1, %p87;
	selp.b16 	%rs203, %rs200, %rs202, %p86;
	and.b16  	%rs204, %rs203, 255;
	add.s64 	%rd252, %rd244, 8192;
	// begin inline asm
	ld.global.nc.u64 %rd251, [%rd252];
	// end inline asm
	add.s64 	%rd254, %rd244, 8200;
	// begin inline asm
	ld.global.nc.u64 %rd253, [%rd254];
	// end inline asm
	cvt.u16.u64 	%rs205, %rd251;
	and.b16  	%rs206, %rs205, 255;
	setp.eq.s16 	%p88, %rs204, 0;
	setp.eq.s16 	%p89, %rs206, 0;
	min.s64 	%rd266, %rd253, %rd265;
	selp.b64 	%rd267, %rd265, %rd266, %p89;
	selp.b64 	%rd268, %rd253, %rd267, %p88;
	selp.b16 	%rs207, %rs203, 1, %p89;
	selp.b16 	%rs208, %rs205, %rs207, %p88;
	and.b16  	%rs209, %rs208, 255;
	add.s64 	%rd256, %rd244, 12288;
	// begin inline asm
	ld.global.nc.u64 %rd255, [%rd256];
	// end inline asm
	add.s64 	%rd258, %rd244, 12296;
	// begin inline asm
	ld.global.nc.u64 %rd257, [%rd258];
	// end inline asm
	cvt.u16.u64 	%rs210, %rd255;
	and.b16  	%rs211, %rs210, 255;
	setp.eq.s16 	%p90, %rs209, 0;
	setp.eq.s16 	%p91, %rs211, 0;
	min.s64 	%rd269, %rd257, %rd268;
	selp.b64 	%rd270, %rd268, %rd269, %p91;
	selp.b64 	%rd329, %rd257, %rd270, %p90;
	selp.b16 	%rs212, %rs208, 1, %p91;
	selp.b16 	%rs311, %rs210, %rs212, %p90;
	add.s32 	%r396, %r396, 1024;
	setp.lt.s32 	%p92, %r396, %r38;
	@%p92 bra 	$L__BB3_11;
$L__BB3_12:
	setp.lt.s32 	%p93, %r38, 256;
	@%p93 bra 	$L__BB3_37;
	// begin inline asm
	mov.u32 %r281, %laneid;
	// end inline asm
	cvt.u32.u16 	%r302, %rs311;
	and.b32  	%r283, %r302, 255;
	mov.b32 	%r299, 1;
	mov.b32 	%r300, 31;
	mov.b32 	%r301, -1;
	// begin inline asm
	shfl.sync.down.b32 %r282, %r283, %r299, %r300, %r301;
	// end inline asm
	// begin inline asm
	shfl.sync.down.b32 %r287, %r288, %r299, %r300, %r301;
	// end inline asm
	mov.b64 	{%r293, %r298}, %rd329;
	// begin inline asm
	shfl.sync.down.b32 %r292, %r293, %r299, %r300, %r301;
	// end inline asm
	// begin inline asm
	shfl.sync.down.b32 %r297, %r298, %r299, %r300, %r301;
	// end inline asm
	mov.b64 	%rd14, {%r292, %r297};
	cvt.u16.u32 	%rs10, %r282;
	setp.gt.s32 	%p143, %r281, 30;
	@%p143 bra 	$L__BB3_17;
	and.b16  	%rs254, %rs311, 255;
	setp.eq.s16 	%p144, %rs254, 0;
	and.b16  	%rs255, %rs10, 255;
	setp.eq.s16 	%p145, %rs255, 0;
	or.pred  	%p146, %p144, %p145;
	@%p146 bra 	$L__BB3_16;
	min.s64 	%rd329, %rd14, %rd329;
	mov.b16 	%rs311, 1;
	bra.uni 	$L__BB3_17;
$L__BB3_16:
	setp.eq.s16 	%p147, %rs254, 0;
	selp.b64 	%rd329, %rd14, %rd329, %p147;
	selp.b16 	%rs311, %rs10, %rs311, %p147;
$L__BB3_17:
	cvt.u32.u16 	%r323, %rs311;
	and.b32  	%r304, %r323, 255;
	mov.b32 	%r320, 2;
	mov.b32 	%r321, 31;
	mov.b32 	%r322, -1;
	// begin inline asm
	shfl.sync.down.b32 %r303, %r304, %r320, %r321, %r322;
	// end inline asm
	// begin inline asm
	shfl.sync.down.b32 %r308, %r309, %r320, %r321, %r322;
	// end inline asm
	mov.b64 	{%r314, %r319}, %rd329;
	// begin inline asm
	shfl.sync.down.b32 %r313, %r314, %r320, %r321, %r322;
	// end inline asm
	// begin inline asm
	shfl.sync.down.b32 %r318, %r319, %r320, %r321, %r322;
	// end inline asm
	mov.b64 	%rd18, {%r313, %r318};
	cvt.u16.u32 	%rs13, %r303;
	setp.gt.s32 	%p148, %r281, 29;
	@%p148 bra 	$L__BB3_21;
	and.b16  	%rs258, %rs311, 255;
	setp.eq.s16 	%p149, %rs258, 0;
	and.b16  	%rs259, %rs13, 255;
	setp.eq.s16 	%p150, %rs259, 0;
	or.pred  	%p151, %p149, %p150;
	@%p151 bra 	$L__BB3_20;
	min.s64 	%rd329, %rd18, %rd329;
	mov.b16 	%rs311, 1;
	bra.uni 	$L__BB3_21;
$L__BB3_20:
	setp.eq.s16 	%p152, %rs258, 0;
	selp.b64 	%rd329, %rd18, %rd329, %p152;
	selp.b16 	%rs311, %rs13, %rs311, %p152;
$L__BB3_21:
	cvt.u32.u16 	%r344, %rs311;
	and.b32  	%r325, %r344, 255;
	mov.b32 	%r341, 4;
	mov.b32 	%r342, 31;
	mov.b32 	%r343, -1;
	// begin inline asm
	shfl.sync.down.b32 %r324, %r325, %r341, %r342, %r343;
	// end inline asm
	// begin inline asm
	shfl.sync.down.b32 %r329, %r330, %r341, %r342, %r343;
	// end inline asm
	mov.b64 	{%r335, %r340}, %rd329;
	// begin inline asm
	shfl.sync.down.b32 %r334, %r335, %r341, %r342, %r343;
	// end inline asm
	// begin inline asm
	shfl.sync.down.b32 %r339, %r340, %r341, %r342, %r343;
	// end inline asm
	mov.b64 	%rd22, {%r334, %r339};
	cvt.u16.u32 	%rs16, %r324;
	setp.gt.s32 	%p153, %r281, 27;
	@%p153 bra 	$L__BB3_25;
	and.b16  	%rs262, %rs311, 255;
	setp.eq.s16 	%p154, %rs262, 0;
	and.b16  	%rs263, %rs16, 255;
	setp.eq.s16 	%p155, %rs263, 0;
	or.pred  	%p156, %p154, %p155;
	@%p156 bra 	$L__BB3_24;
	min.s64 	%rd329, %rd22, %rd329;
	mov.b16 	%rs311, 1;
	bra.uni 	$L__BB3_25;
$L__BB3_24:
	setp.eq.s16 	%p157, %rs262, 0;
	selp.b64 	%rd329, %rd22, %rd329, %p157;
	selp.b16 	%rs311, %rs16, %rs311, %p157;
$L__BB3_25:
	cvt.u32.u16 	%r365, %rs311;
	and.b32  	%r346, %r365, 255;
	mov.b32 	%r362, 8;
	mov.b32 	%r363, 31;
	mov.b32 	%r364, -1;
	// begin inline asm
	shfl.sync.down.b32 %r345, %r346, %r362, %r363, %r364;
	// end inline asm
	// begin inline asm
	shfl.sync.down.b32 %r350, %r351, %r362, %r363, %r364;
	// end inline asm
	mov.b64 	{%r356, %r361}, %rd329;
	// begin inline asm
	shfl.sync.down.b32 %r355, %r356, %r362, %r363, %r364;
	// end inline asm
	// begin inline asm
	shfl.sync.down.b32 %r360, %r361, %r362, %r363, %r364;
	// end inline asm
	mov.b64 	%rd26, {%r355, %r360};
	cvt.u16.u32 	%rs19, %r345;
	setp.gt.s32 	%p158, %r281, 23;
	@%p158 bra 	$L__BB3_29;
	and.b16  	%rs266, %rs311, 255;
	setp.eq.s16 	%p159, %rs266, 0;
	and.b16  	%rs267, %rs19, 255;
	setp.eq.s16 	%p160, %rs267, 0;
	or.pred  	%p161, %p159, %p160;
	@%p161 bra 	$L__BB3_28;
	min.s64 	%rd329, %rd26, %rd329;
	mov.b16 	%rs311, 1;
	bra.uni 	$L__BB3_29;
$L__BB3_28:
	setp.eq.s16 	%p162, %rs266, 0;
	selp.b64 	%rd329, %rd26, %rd329, %p162;
	selp.b16 	%rs311, %rs19, %rs311, %p162;
$L__BB3_29:
	cvt.u32.u16 	%r386, %rs311;
	and.b32  	%r367, %r386, 255;
	mov.b32 	%r383, 16;
	mov.b32 	%r384, 31;
	mov.b32 	%r385, -1;
	// begin inline asm
	shfl.sync.down.b32 %r366, %r367, %r383, %r384, %r385;
	// end inline asm
	// begin inline asm
	shfl.sync.down.b32 %r371, %r372, %r383, %r384, %r385;
	// end inline asm
	mov.b64 	{%r377, %r382}, %rd329;
	// begin inline asm
	shfl.sync.down.b32 %r376, %r377, %r383, %r384, %r385;
	// end inline asm
	// begin inline asm
	shfl.sync.down.b32 %r381, %r382, %r383, %r384, %r385;
	// end inline asm
	mov.b64 	%rd30, {%r376, %r381};
	cvt.u16.u32 	%rs22, %r366;
	setp.gt.s32 	%p163, %r281, 15;
	@%p163 bra 	$L__BB3_33;
	and.b16  	%rs270, %rs311, 255;
	setp.eq.s16 	%p164, %rs270, 0;
	and.b16  	%rs271, %rs22, 255;
	setp.eq.s16 	%p165, %rs271, 0;
	or.pred  	%p166, %p164, %p165;
	@%p166 bra 	$L__BB3_32;
	min.s64 	%rd329, %rd30, %rd329;
	mov.b16 	%rs311, 1;
	bra.uni 	$L__BB3_33;
$L__BB3_32:
	setp.eq.s16 	%p167, %rs270, 0;
	selp.b64 	%rd329, %rd30, %rd329, %p167;
	selp.b16 	%rs311, %rs22, %rs311, %p167;
$L__BB3_33:
	setp.ne.s32 	%p168, %r281, 0;
	@%p168 bra 	$L__BB3_35;
	shr.u32 	%r387, %r1, 1;
	and.b32  	%r388, %r387, 496;
	mov.u32 	%r389, _ZZN3cub18CUB_300001_SM_10006detail6reduce28DeviceReduceSingleTileKernelINS2_10policy_hubIN4cuda3std3__45tupleIJblEEEjN6thrust24THRUST_300001_SM_1000_NS8cuda_cub9__find_if7functorIS9_EEE10Policy1000EPS9_SI_iSF_S9_S9_NS7_10__identityEEEvT0_T1_T2_T3_T4_T6_E12temp_storage;
	add.s32 	%r390, %r389, %r388;
	st.shared.u8 	[%r390+8], %rs311;
	st.shared.u64 	[%r390+16], %rd329;
$L__BB3_35:
	bar.sync 	0;
	setp.ne.s32 	%p169, %r1, 0;
	@%p169 bra 	$L__BB3_110;
	ld.shared.u8 	%rs274, [_ZZN3cub18CUB_300001_SM_10006detail6reduce28DeviceReduceSingleTileKernelINS2_10policy_hubIN4cuda3std3__45tupleIJblEEEjN6thrust24THRUST_300001_SM_1000_NS8cuda_cub9__find_if7functorIS9_EEE10Policy1000EPS9_SI_iSF_S9_S9_NS7_10__identityEEEvT0_T1_T2_T3_T4_T6_E12temp_storage+24];
	ld.shared.u64 	%rd292, [_ZZN3cub18CUB_300001_SM_10006detail6reduce28DeviceReduceSingleTileKernelINS2_10policy_hubIN4cuda3std3__45tupleIJblEEEjN6thrust24THRUST_300001_SM_1000_NS8cuda_cub9__find_if7functorIS9_EEE10Policy1000EPS9_SI_iSF_S9_S9_NS7_10__identityEEEvT0_T1_T2_T3_T4_T6_E12temp_storage+32];
	and.b16  	%rs275, %rs311, 255;
	setp.eq.s16 	%p170, %rs275, 0;
	setp.eq.s16 	%p171, %rs274, 0;
	min.s64 	%rd293, %rd292, %rd329;
	selp.b64 	%rd294, %rd329, %rd293, %p171;
	selp.b64 	%rd295, %rd292, %rd294, %p170;
	selp.b16 	%rs276, %rs311, 1, %p171;
	selp.b16 	%rs277, %rs274, %rs276, %p170;
	and.b16  	%rs278, %rs277, 255;
	ld.shared.u8 	%rs279, [_ZZN3cub18CUB_300001_SM_10006detail6reduce28DeviceReduceSingleTileKernelINS2_10policy_hubIN4cuda3std3__45tupleIJblEEEjN6thrust24THRUST_300001_SM_1000_NS8cuda_cub9__find_if7functorIS9_EEE10Policy1000EPS9_SI_iSF_S9_S9_NS7_10__identityEEEvT0_T1_T2_T3_T4_T6_E12temp_storage+40];
	ld.shared.u64 	%rd296, [_ZZN3cub18CUB_300001_SM_10006detail6reduce28DeviceReduceSingleTileKernelINS2_10policy_hubIN4cuda3std3__45tupleIJblEEEjN6thrust24THRUST_300001_SM_1000_NS8cuda_cub9__find_if7functorIS9_EEE10Policy1000EPS9_SI_iSF_S9_S9_NS7_10__identityEEEvT0_T1_T2_T3_T4_T6_E12temp_storage+48];
	setp.eq.s16 	%p172, %rs278, 0;
	setp.eq.s16 	%p173, %rs279, 0;
	min.s64 	%rd297, %rd296, %rd295;
	selp.b64 	%rd298, %rd295, %rd297, %p173;
	selp.b64 	%rd299, %rd296, %rd298, %p172;
	selp.b16 	%rs280, %rs277, 1, %p173;
	selp.b16 	%rs281, %rs279, %rs280, %p172;
	and.b16  	%rs282, %rs281, 255;
	ld.shared.u8 	%rs283, [_ZZN3cub18CUB_300001_SM_10006detail6reduce28DeviceReduceSingleTileKernelINS2_10policy_hubIN4cuda3std3__45tupleIJblEEEjN6thrust24THRUST_300001_SM_1000_NS8cuda_cub9__find_if7functorIS9_EEE10Policy1000EPS9_SI_iSF_S9_S9_NS7_10__identityEEEvT0_T1_T2_T3_T4_T6_E12temp_storage+56];
	ld.shared.u64 	%rd300, [_ZZN3cub18CUB_300001_SM_10006detail6reduce28DeviceReduceSingleTileKernelINS2_10policy_hubIN4cuda3std3__45tupleIJblEEEjN6thrust24THRUST_300001_SM_1000_NS8cuda_cub9__find_if7functorIS9_EEE10Policy1000EPS9_SI_iSF_S9_S9_NS7_10__identityEEEvT0_T1_T2_T3_T4_T6_E12temp_storage+64];
	setp.eq.s16 	%p174, %rs282, 0;
	setp.eq.s16 	%p175, %rs283, 0;
	min.s64 	%rd301, %rd300, %rd299;
	selp.b16 	%rs284, %rs281, 1, %p175;
	selp.b16 	%rs285, %rs283, %rs284, %p174;
	and.b16  	%rs286, %rs285, 255;
	selp.b64 	%rd302, %rd299, %rd301, %p175;
	selp.b64 	%rd303, %rd300, %rd302, %p174;
	ld.shared.u8 	%rs287, [_ZZN3cub18CUB_300001_SM_10006detail6reduce28DeviceReduceSingleTileKernelINS2_10policy_hubIN4cuda3std3__45tupleIJblEEEjN6thrust24THRUST_300001_SM_1000_NS8cuda_cub9__find_if7functorIS9_EEE10Policy1000EPS9_SI_iSF_S9_S9_NS7_10__identityEEEvT0_T1_T2_T3_T4_T6_E12temp_storage+72];
	ld.shared.u64 	%rd304, [_ZZN3cub18CUB_300001_SM_10006detail6reduce28DeviceReduceSingleTileKernelINS2_10policy_hubIN4cuda3std3__45tupleIJblEEEjN6thrust24THRUST_300001_SM_1000_NS8cuda_cub9__find_if7functorIS9_EEE10Policy1000EPS9_SI_iSF_S9_S9_NS7_10__identityEEEvT0_T1_T2_T3_T4_T6_E12temp_storage+80];
	setp.eq.s16 	%p176, %rs286, 0;
	setp.eq.s16 	%p177, %rs287, 0;
	min.s64 	%rd305, %rd304, %rd303;
	selp.b16 	%rs288, %rs285, 1, %p177;
	selp.b16 	%rs289, %rs287, %rs288, %p176;
	and.b16  	%rs290, %rs289, 255;
	selp.b64 	%rd306, %rd303, %rd305, %p177;
	selp.b64 	%rd307, %rd304, %rd306, %p176;
	ld.shared.u8 	%rs291, [_ZZN3cub18CUB_300001_SM_10006detail6reduce28DeviceReduceSingleTileKernelINS2_10policy_hubIN4cuda3std3__45tupleIJblEEEjN6thrust24THRUST_300001_SM_1000_NS8cuda_cub9__find_if7functorIS9_EEE10Policy1000EPS9_SI_iSF_S9_S9_NS7_10__identityEEEvT0_T1_T2_T3_T4_T6_E12temp_storage+88];
	ld.shared.u64 	%rd308, [_ZZN3cub18CUB_300001_SM_10006detail6reduce28DeviceReduceSingleTileKernelINS2_10policy_hubIN4cuda3std3__45tupleIJblEEEjN6thrust24THRUST_300001_SM_1000_NS8cuda_cub9__find_if7functorIS9_EEE10Policy1000EPS9_SI_iSF_S9_S9_NS7_10__identityEEEvT0_T1_T2_T3_T4_T6_E12temp_storage+96];
	setp.eq.s16 	%p178, %rs290, 0;
	setp.eq.s16 	%p179, %rs291, 0;
	min.s64 	%rd309, %rd308, %rd307;
	selp.b16 	%rs292, %rs289, 1, %p179;
	selp.b16 	%rs293, %rs291, %rs292, %p178;
	and.b16  	%rs294, %rs293, 255;
	selp.b64 	%rd310, %rd307, %rd309, %p179;
	selp.b64 	%rd311, %rd308, %rd310, %p178;
	ld.shared.u8 	%rs295, [_ZZN3cub18CUB_300001_SM_10006detail6reduce28DeviceReduceSingleTileKernelINS2_10policy_hubIN4cuda3std3__45tupleIJblEEEjN6thrust24THRUST_300001_SM_1000_NS8cuda_cub9__find_if7functorIS9_EEE10Policy1000EPS9_SI_iSF_S9_S9_NS7_10__identityEEEvT0_T1_T2_T3_T4_T6_E12temp_storage+104];
	ld.shared.u64 	%rd312, [_ZZN3cub18CUB_300001_SM_10006detail6reduce28DeviceReduceSingleTileKernelINS2_10policy_hubIN4cuda3std3__45tupleIJblEEEjN6thrust24THRUST_300001_SM_1000_NS8cuda_cub9__find_if7functorIS9_EEE10Policy1000EPS9_SI_iSF_S9_S9_NS7_10__identityEEEvT0_T1_T2_T3_T4_T6_E12temp_storage+112];
	setp.eq.s16 	%p180, %rs294, 0;
	setp.eq.s16 	%p181, %rs295, 0;
	min.s64 	%rd313, %rd312, %rd311;
	selp.b16 	%rs296, %rs293, 1, %p181;
	selp.b16 	%rs297, %rs295, %rs296, %p180;
	and.b16  	%rs298, %rs297, 255;
	selp.b64 	%rd314, %rd311, %rd313, %p181;
	selp.b64 	%rd315, %rd312, %rd314, %p180;
	ld.shared.u8 	%rs299, [_ZZN3cub18CUB_300001_SM_10006detail6reduce28DeviceReduceSingleTileKernelINS2_10policy_hubIN4cuda3std3__45tupleIJblEEEjN6thrust24THRUST_300001_SM_1000_NS8cuda_cub9__find_if7functorIS9_EEE10Policy1000EPS9_SI_iSF_S9_S9_NS7_10__identityEEEvT0_T1_T2_T3_T4_T6_E12temp_storage+120];
	ld.shared.u64 	%rd316, [_ZZN3cub18CUB_300001_SM_10006detail6reduce28DeviceReduceSingleTileKernelINS2_10policy_hubIN4cuda3std3__45tupleIJblEEEjN6thrust24THRUST_300001_SM_1000_NS8cuda_cub9__find_if7functorIS9_EEE10Policy1000EPS9_SI_iSF_S9_S9_NS7_10__identityEEEvT0_T1_T2_T3_T4_T6_E12temp_storage+128];
	setp.eq.s16 	%p182, %rs298, 0;
	setp.eq.s16 	%p183, %rs299, 0;
	min.s64 	%rd317, %rd316, %rd315;
	selp.b16 	%rs300, %rs297, 1, %p183;
	selp.b16 	%rs311, %rs299, %rs300, %p182;
	selp.b64 	%rd318, %rd315, %rd317, %p183;
	selp.b64 	%rd329, %rd316, %rd318, %p182;
	bra.uni 	$L__BB3_110;
$L__BB3_37:
	// begin inline asm
	mov.u32 %r163, %laneid;
	// end inline asm
	and.b32  	%r184, %r1, 992;
	add.s32 	%r185, %r184, 32;
	setp.gt.s32 	%p94, %r185, %r38;
	not.b32 	%r186, %r184;
	add.s32 	%r187, %r38, %r186;
	selp.b32 	%r182, %r187, 31, %p94;
	cvt.u32.u16 	%r188, %rs311;
	and.b32  	%r165, %r188, 255;
	mov.b32 	%r181, 1;
	mov.b32 	%r183, -1;
	// begin inline asm
	shfl.sync.down.b32 %r164, %r165, %r181, %r182, %r183;
	// end inline asm
	// begin inline asm
	shfl.sync.down.b32 %r169, %r170, %r181, %r182, %r183;
	// end inline asm
	mov.b64 	{%r175, %r180}, %rd329;
	// begin inline asm
	shfl.sync.down.b32 %r174, %r175, %r181, %r182, %r183;
	// end inline asm
	// begin inline asm
	shfl.sync.down.b32 %r179, %r180, %r181, %r182, %r183;
	// end inline asm
	mov.b64 	%rd35, {%r174, %r179};
	cvt.u16.u32 	%rs26, %r164;
	setp.ge.s32 	%p95, %r163, %r182;
	@%p95 bra 	$L__BB3_41;
	and.b16  	%rs213, %rs311, 255;
	setp.eq.s16 	%p96, %rs213, 0;
	and.b16  	%rs214, %rs26, 255;
	setp.eq.s16 	%p97, %rs214, 0;
	or.pred  	%p98, %p96, %p97;
	@%p98 bra 	$L__BB3_40;
	min.s64 	%rd329, %rd35, %rd329;
	mov.b16 	%rs311, 1;
	bra.uni 	$L__BB3_41;
$L__BB3_40:
	setp.eq.s16 	%p99, %rs213, 0;
	selp.b16 	%rs311, %rs26, %rs311, %p99;
	selp.b64 	%rd329, %rd35, %rd329, %p99;
$L__BB3_41:
	cvt.u32.u16 	%r209, %rs311;
	and.b32  	%r190, %r209, 255;
	mov.b32 	%r206, 2;
	mov.b32 	%r208, -1;
	// begin inline asm
	shfl.sync.down.b32 %r189, %r190, %r206, %r182, %r208;
	// end inline asm
	// begin inline asm
	shfl.sync.down.b32 %r194, %r195, %r206, %r182, %r208;
	// end inline asm
	mov.b64 	{%r200, %r205}, %rd329;
	// begin inline asm
	shfl.sync.down.b32 %r199, %r200, %r206, %r182, %r208;
	// end inline asm
	// begin inline asm
	shfl.sync.down.b32 %r204, %r205, %r206, %r182, %r208;
	// end inline asm
	mov.b64 	%rd39, {%r199, %r204};
	cvt.u16.u32 	%rs29, %r189;
	add.s32 	%r210, %r163, 2;
	setp.gt.s32 	%p100, %r210, %r182;
	@%p100 bra 	$L__BB3_45;
	and.b16  	%rs217, %rs311, 255;
	setp.eq.s16 	%p101, %rs217, 0;
	and.b16  	%rs218, %rs29, 255;
	setp.eq.s16 	%p102, %rs218, 0;
	or.pred  	%p103, %p101, %p102;
	@%p103 bra 	$L__BB3_44;
	min.s64 	%rd329, %rd39, %rd329;
	mov.b16 	%rs311, 1;
	bra.uni 	$L__BB3_45;
$L__BB3_44:
	setp.eq.s16 	%p104, %rs217, 0;
	selp.b16 	%rs311, %rs29, %rs311, %p104;
	selp.b64 	%rd329, %rd39, %rd329, %p104;
$L__BB3_45:
	cvt.u32.u16 	%r231, %rs311;
	and.b32  	%r212, %r231, 255;
	mov.b32 	%r228, 4;
	mov.b32 	%r230, -1;
	// begin inline asm
	shfl.sync.down.b32 %r211, %r212, %r228, %r182, %r230;
	// end inline asm
	// begin inline asm
	shfl.sync.down.b32 %r216, %r217, %r228, %r182, %r230;
	// end inline asm
	mov.b64 	{%r222, %r227}, %rd329;
	// begin inline asm
	shfl.sync.down.b32 %r221, %r222, %r228, %r182, %r230;
	// end inline asm
	// begin inline asm
	shfl.sync.down.b32 %r226, %r227, %r228, %r182, %r230;
	// end inline asm
	mov.b64 	%rd43, {%r221, %r226};
	cvt.u16.u32 	%rs32, %r211;
	add.s32 	%r232, %r163, 4;
	setp.gt.s32 	%p105, %r232, %r182;
	@%p105 bra 	$L__BB3_49;
	and.b16  	%rs221, %rs311, 255;
	setp.eq.s16 	%p106, %rs221, 0;
	and.b16  	%rs222, %rs32, 255;
	setp.eq.s16 	%p107, %rs222, 0;
	or.pred  	%p108, %p106, %p107;
	@%p108 bra 	$L__BB3_48;
	min.s64 	%rd329, %rd43, %rd329;
	mov.b16 	%rs311, 1;
	bra.uni 	$L__BB3_49;
$L__BB3_48:
	setp.eq.s16 	%p109, %rs221, 0;
	selp.b16 	%rs311, %rs32, %rs311, %p109;
	selp.b64 	%rd329, %rd43, %rd329, %p109;
$L__BB3_49:
	cvt.u32.u16 	%r253, %rs311;
	and.b32  	%r234, %r253, 255;
	mov.b32 	%r250, 8;
	mov.b32 	%r252, -1;
	// begin inline asm
	shfl.sync.down.b32 %r233, %r234, %r250, %r182, %r252;
	// end inline asm
	// begin inline asm
	shfl.sync.down.b32 %r238, %r239, %r250, %r182, %r252;
	// end inline asm
	mov.b64 	{%r244, %r249}, %rd329;
	// begin inline asm
	shfl.sync.down.b32 %r243, %r244, %r250, %r182, %r252;
	// end inline asm
	// begin inline asm
	shfl.sync.down.b32 %r248, %r249, %r250, %r182, %r252;
	// end inline asm
	mov.b64 	%rd47, {%r243, %r248};
	cvt.u16.u32 	%rs35, %r233;
	add.s32 	%r254, %r163, 8;
	setp.gt.s32 	%p110, %r254, %r182;
	@%p110 bra 	$L__BB3_53;
	and.b16  	%rs225, %rs311, 255;
	setp.eq.s16 	%p111, %rs225, 0;
	and.b16  	%rs226, %rs35, 255;
	setp.eq.s16 	%p112, %rs226, 0;
	or.pred  	%p113, %p111, %p112;
	@%p113 bra 	$L__BB3_52;
	min.s64 	%rd329, %rd47, %rd329;
	mov.b16 	%rs311, 1;
	bra.uni 	$L__BB3_53;
$L__BB3_52:
	setp.eq.s16 	%p114, %rs225, 0;
	selp.b16 	%rs311, %rs35, %rs311, %p114;
	selp.b64 	%rd329, %rd47, %rd329, %p114;
$L__BB3_53:
	cvt.u32.u16 	%r275, %rs311;
	and.b32  	%r256, %r275, 255;
	mov.b32 	%r272, 16;
	mov.b32 	%r274, -1;
	// begin inline asm
	shfl.sync.down.b32 %r255, %r256, %r272, %r182, %r274;
	// end inline asm
	// begin inline asm
	shfl.sync.down.b32 %r260, %r261, %r272, %r182, %r274;
	// end inline asm
	mov.b64 	{%r266, %r271}, %rd329;
	// begin inline asm
	shfl.sync.down.b32 %r265, %r266, %r272, %r182, %r274;
	// end inline asm
	// begin inline asm
	shfl.sync.down.b32 %r270, %r271, %r272, %r182, %r274;
	// end inline asm
	mov.b64 	%rd51, {%r265, %r270};
	cvt.u16.u32 	%rs38, %r255;
	add.s32 	%r276, %r163, 16;
	setp.gt.s32 	%p115, %r276, %r182;
	@%p115 bra 	$L__BB3_57;
	and.b16  	%rs229, %rs311, 255;
	setp.eq.s16 	%p116, %rs229, 0;
	and.b16  	%rs230, %rs38, 255;
	setp.eq.s16 	%p117, %rs230, 0;
	or.pred  	%p118, %p116, %p117;
	@%p118 bra 	$L__BB3_56;
	min.s64 	%rd329, %rd51, %rd329;
	mov.b16 	%rs311, 1;
	bra.uni 	$L__BB3_57;
$L__BB3_56:
	setp.eq.s16 	%p119, %rs229, 0;
	selp.b16 	%rs311, %rs38, %rs311, %p119;
	selp.b64 	%rd329, %rd51, %rd329, %p119;
$L__BB3_57:
	setp.ne.s32 	%p120, %r163, 0;
	@%p120 bra 	$L__BB3_59;
	shr.u32 	%r277, %r1, 1;
	and.b32  	%r278, %r277, 496;
	mov.u32 	%r279, _ZZN3cub18CUB_300001_SM_10006detail6reduce28DeviceReduceSingleTileKernelINS2_10policy_hubIN4cuda3std3__45tupleIJblEEEjN6thrust24THRUST_300001_SM_1000_NS8cuda_cub9__find_if7functorIS9_EEE10Policy1000EPS9_SI_iSF_S9_S9_NS7_10__identityEEEvT0_T1_T2_T3_T4_T6_E12temp_storage;
	add.s32 	%r280, %r279, %r278;
	st.shared.u8 	[%r280+8], %rs311;
	st.shared.u64 	[%r280+16], %rd329;
$L__BB3_59:
	bar.sync 	0;
	setp.ne.s32 	%p121, %r1, 0;
	@%p121 bra 	$L__BB3_110;
	setp.lt.s32 	%p122, %r38, 33;
	@%p122 bra 	$L__BB3_62;
	ld.shared.u8 	%rs233, [_ZZN3cub18CUB_300001_SM_10006detail6reduce28DeviceReduceSingleTileKernelINS2_10policy_hubIN4cuda3std3__45tupleIJblEEEjN6thrust24THRUST_300001_SM_1000_NS8cuda_cub9__find_if7functorIS9_EEE10Policy1000EPS9_SI_iSF_S9_S9_NS7_10__identityEEEvT0_T1_T2_T3_T4_T6_E12temp_storage+24];
	ld.shared.u64 	%rd271, [_ZZN3cub18CUB_300001_SM_10006detail6reduce28DeviceReduceSingleTileKernelINS2_10policy_hubIN4cuda3std3__45tupleIJblEEEjN6thrust24THRUST_300001_SM_1000_NS8cuda_cub9__find_if7functorIS9_EEE10Policy1000EPS9_SI_iSF_S9_S9_NS7_10__identityEEEvT0_T1_T2_T3_T4_T6_E12temp_storage+32];
	and.b16  	%rs234, %rs311, 255;
	setp.eq.s16 	%p123, %rs234, 0;
	setp.eq.s16 	%p124, %rs233, 0;
	min.s64 	%rd272, %rd271, %rd329;
	selp.b16 	%rs235, %rs311, 1, %p124;
	selp.b16 	%rs311, %rs233, %rs235, %p123;
	selp.b64 	%rd273, %rd329, %rd272, %p124;
	selp.b64 	%rd329, %rd271, %rd273, %p123;
$L__BB3_62:
	setp.lt.s32 	%p125, %r38, 65;
	@%p125 bra 	$L__BB3_64;
	ld.shared.u8 	%rs236, [_ZZN3cub18CUB_300001_SM_10006detail6reduce28DeviceReduceSingleTileKernelINS2_10policy_hubIN4cuda3std3__45tupleIJblEEEjN6thrust24THRUST_300001_SM_1000_NS8cuda_cub9__find_if7functorIS9_EEE10Policy1000EPS9_SI_iSF_S9_S9_NS7_10__identityEEEvT0_T1_T2_T3_T4_T6_E12temp_storage+40];
	ld.shared.u64 	%rd274, [_ZZN3cub18CUB_300001_SM_10006detail6reduce28DeviceReduceSingleTileKernelINS2_10policy_hubIN4cuda3std3__45tupleIJblEEEjN6thrust24THRUST_300001_SM_1000_NS8cuda_cub9__find_if7functorIS9_EEE10Policy1000EPS9_SI_iSF_S9_S9_NS7_10__identityEEEvT0_T1_T2_T3_T4_T6_E12temp_storage+48];
	and.b16  	%rs237, %rs311, 255;
	setp.eq.s16 	%p126, %rs237, 0;
	setp.eq.s16 	%p127, %rs236, 0;
	min.s64 	%rd275, %rd274, %rd329;
	selp.b16 	%rs238, %rs311, 1, %p127;
	selp.b16 	%rs311, %rs236, %rs238, %p126;
	selp.b64 	%rd276, %rd329, %rd275, %p127;
	selp.b64 	%rd329, %rd274, %rd276, %p126;
$L__BB3_64:
	setp.lt.s32 	%p128, %r38, 97;
	@%p128 bra 	$L__BB3_66;
	ld.shared.u8 	%rs239, [_ZZN3cub18CUB_300001_SM_10006detail6reduce28DeviceReduceSingleTileKernelINS2_10policy_hubIN4cuda3std3__45tupleIJblEEEjN6thrust24THRUST_300001_SM_1000_NS8cuda_cub9__find_if7functorIS9_EEE10Policy1000EPS9_SI_iSF_S9_S9_NS7_10__identityEEEvT0_T1_T2_T3_T4_T6_E12temp_storage+56];
	ld.shared.u64 	%rd277, [_ZZN3cub18CUB_300001_SM_10006detail6reduce28DeviceReduceSingleTileKernelINS2_10policy_hubIN4cuda3std3__45tupleIJblEEEjN6thrust24THRUST_300001_SM_1000_NS8cuda_cub9__find_if7functorIS9_EEE10Policy1000EPS9_SI_iSF_S9_S9_NS7_10__identityEEEvT0_T1_T2_T3_T4_T6_E12temp_storage+64];
	and.b16  	%rs240, %rs311, 255;
	setp.eq.s16 	%p129, %rs240, 0;
	setp.eq.s16 	%p130, %rs239, 0;
	min.s64 	%rd278, %rd277, %rd329;
	selp.b16 	%rs241, %rs311, 1, %p130;
	selp.b16 	%rs311, %rs239, %rs241, %p129;
	selp.b64 	%rd279, %rd329, %rd278, %p130;
	selp.b64 	%rd329, %rd277, %rd279, %p129;
$L__BB3_66:
	setp.lt.s32 	%p131, %r38, 129;
	@%p131 bra 	$L__BB3_68;
	ld.shared.u8 	%rs242, [_ZZN3cub18CUB_300001_SM_10006detail6reduce28DeviceReduceSingleTileKernelINS2_10policy_hubIN4cuda3std3__45tupleIJblEEEjN6thrust24THRUST_300001_SM_1000_NS8cuda_cub9__find_if7functorIS9_EEE10Policy1000EPS9_SI_iSF_S9_S9_NS7_10__identityEEEvT0_T1_T2_T3_T4_T6_E12temp_storage+72];
	ld.shared.u64 	%rd280, [_ZZN3cub18CUB_300001_SM_10006detail6reduce28DeviceReduceSingleTileKernelINS2_10policy_hubIN4cuda3std3__45tupleIJblEEEjN6thrust24THRUST_300001_SM_1000_NS8cuda_cub9__find_if7functorIS9_EEE10Policy1000EPS9_SI_iSF_S9_S9_NS7_10__identityEEEvT0_T1_T2_T3_T4_T6_E12temp_storage+80];
	and.b16  	%rs243, %rs311, 255;
	setp.eq.s16 	%p132, %rs243, 0;
	setp.eq.s16 	%p133, %rs242, 0;
	min.s64 	%rd281, %rd280, %rd329;
	selp.b16 	%rs244, %rs311, 1, %p133;
	selp.b16 	%rs311, %rs242, %rs244, %p132;
	selp.b64 	%rd282, %rd329, %rd281, %p133;
	selp.b64 	%rd329, %rd280, %rd282, %p132;
$L__BB3_68:
	setp.lt.s32 	%p134, %r38, 161;
	@%p134 bra 	$L__BB3_70;
	ld.shared.u8 	%rs245, [_ZZN3cub18CUB_300001_SM_10006detail6reduce28DeviceReduceSingleTileKernelINS2_10policy_hubIN4cuda3std3__45tupleIJblEEEjN6thrust24THRUST_300001_SM_1000_NS8cuda_cub9__find_if7functorIS9_EEE10Policy1000EPS9_SI_iSF_S9_S9_NS7_10__identityEEEvT0_T1_T2_T3_T4_T6_E12temp_storage+88];
	ld.shared.u64 	%rd283, [_ZZN3cub18CUB_300001_SM_10006detail6reduce28DeviceReduceSingleTileKernelINS2_10policy_hubIN4cuda3std3__45tupleIJblEEEjN6thrust24THRUST_300001_SM_1000_NS8cuda_cub9__find_if7functorIS9_EEE10Policy1000EPS9_SI_iSF_S9_S9_NS7_10__identityEEEvT0_T1_T2_T3_T4_T6_E12temp_storage+96];
	and.b16  	%rs246, %rs311, 255;
	setp.eq.s16 	%p135, %rs246, 0;
	setp.eq.s16 	%p136, %rs245, 0;
	min.s64 	%rd284, %rd283, %rd329;
	selp.b16 	%rs247, %rs311, 1, %p136;
	selp.b16 	%rs311, %rs245, %rs247, %p135;
	selp.b64 	%rd285, %rd329, %rd284, %p136;
	selp.b64 	%rd329, %rd283, %rd285, %p135;
$L__BB3_70:
	setp.lt.s32 	%p137, %r38, 193;
	@%p137 bra 	$L__BB3_72;
	ld.shared.u8 	%rs248, [_ZZN3cub18CUB_300001_SM_10006detail6reduce28DeviceReduceSingleTileKernelINS2_10policy_hubIN4cuda3std3__45tupleIJblEEEjN6thrust24THRUST_300001_SM_1000_NS8cuda_cub9__find_if7functorIS9_EEE10Policy1000EPS9_SI_iSF_S9_S9_NS7_10__identityEEEvT0_T1_T2_T3_T4_T6_E12temp_storage+104];
	ld.shared.u64 	%rd286, [_ZZN3cub18CUB_300001_SM_10006detail6reduce28DeviceReduceSingleTileKernelINS2_10policy_hubIN4cuda3std3__45tupleIJblEEEjN6thrust24THRUST_300001_SM_1000_NS8cuda_cub9__find_if7functorIS9_EEE10Policy1000EPS9_SI_iSF_S9_S9_NS7_10__identityEEEvT0_T1_T2_T3_T4_T6_E12temp_storage+112];
	and.b16  	%rs249, %rs311, 255;
	setp.eq.s16 	%p138, %rs249, 0;
	setp.eq.s16 	%p139, %rs248, 0;
	min.s64 	%rd287, %rd286, %rd329;
	selp.b16 	%rs250, %rs311, 1, %p139;
	selp.b16 	%rs311, %rs248, %rs250, %p138;
	selp.b64 	%rd288, %rd329, %rd287, %p139;
	selp.b64 	%rd329, %rd286, %rd288, %p138;
$L__BB3_72:
	setp.lt.s32 	%p140, %r38, 225;
	@%p140 bra 	$L__BB3_110;
	ld.shared.u8 	%rs251, [_ZZN3cub18CUB_300001_SM_10006detail6reduce28DeviceReduceSingleTileKernelINS2_10policy_hubIN4cuda3std3__45tupleIJblEEEjN6thrust24THRUST_300001_SM_1000_NS8cuda_cub9__find_if7functorIS9_EEE10Policy1000EPS9_SI_iSF_S9_S9_NS7_10__identityEEEvT0_T1_T2_T3_T4_T6_E12temp_storage+120];
	ld.shared.u64 	%rd289, [_ZZN3cub18CUB_300001_SM_10006detail6reduce28DeviceReduceSingleTileKernelINS2_10policy_hubIN4cuda3std3__45tupleIJblEEEjN6thrust24THRUST_300001_SM_1000_NS8cuda_cub9__find_if7functorIS9_EEE10Policy1000EPS9_SI_iSF_S9_S9_NS7_10__identityEEEvT0_T1_T2_T3_T4_T6_E12temp_storage+128];
	and.b16  	%rs252, %rs311, 255;
	setp.eq.s16 	%p141, %rs252, 0;
	setp.eq.s16 	%p142, %rs251, 0;
	min.s64 	%rd290, %rd289, %rd329;
	selp.b16 	%rs253, %rs311, 1, %p142;
	selp.b16 	%rs311, %rs251, %rs253, %p141;
	selp.b64 	%rd291, %rd329, %rd290, %p142;
	selp.b64 	%rd329, %rd289, %rd291, %p141;
	bra.uni 	$L__BB3_110;
$L__BB3_74:
	mov.u32 	%r16, %tid.x;
	mul.wide.u32 	%rd124, %r16, 16;
	add.s64 	%rd109, %rd105, %rd124;
	// begin inline asm
	ld.global.nc.u64 %rd108, [%rd109];
	// end inline asm
	add.s64 	%rd111, %rd109, 8;
	// begin inline asm
	ld.global.nc.u64 %rd110, [%rd111];
	// end inline asm
	cvt.u16.u64 	%rs83, %rd108;
	and.b16  	%rs84, %rs83, 255;
	add.s64 	%rd113, %rd109, 4096;
	// begin inline asm
	ld.global.nc.u64 %rd112, [%rd113];
	// end inline asm
	add.s64 	%rd115, %rd109, 4104;
	// begin inline asm
	ld.global.nc.u64 %rd114, [%rd115];
	// end inline asm
	cvt.u16.u64 	%rs85, %rd112;
	and.b16  	%rs86, %rs85, 255;
	add.s64 	%rd117, %rd109, 8192;
	// begin inline asm
	ld.global.nc.u64 %rd116, [%rd117];
	// end inline asm
	add.s64 	%rd119, %rd109, 8200;
	// begin inline asm
	ld.global.nc.u64 %rd118, [%rd119];
	// end inline asm
	cvt.u16.u64 	%rs87, %rd116;
	and.b16  	%rs88, %rs87, 255;
	add.s64 	%rd121, %rd109, 12288;
	// begin inline asm
	ld.global.nc.u64 %rd120, [%rd121];
	// end inline asm
	add.s64 	%rd123, %rd109, 12296;
	// begin inline asm
	ld.global.nc.u64 %rd122, [%rd123];
	// end inline asm
	cvt.u16.u64 	%rs89, %rd120;
	and.b16  	%rs90, %rs89, 255;
	setp.eq.s16 	%p3, %rs84, 0;
	setp.eq.s16 	%p4, %rs86, 0;
	min.s64 	%rd125, %rd114, %rd110;
	selp.b16 	%rs91, %rs83, 1, %p4;
	selp.b64 	%rd126, %rd110, %rd125, %p4;
	selp.b16 	%rs92, %rs85, %rs91, %p3;
	and.b16  	%rs93, %rs92, 255;
	selp.b64 	%rd127, %rd114, %rd126, %p3;
	setp.eq.s16 	%p5, %rs93, 0;
	setp.eq.s16 	%p6, %rs88, 0;
	min.s64 	%rd128, %rd118, %rd127;
	selp.b16 	%rs94, %rs92, 1, %p6;
	selp.b64 	%rd129, %rd127, %rd128, %p6;
	selp.b16 	%rs95, %rs87, %rs94, %p5;
	and.b16  	%rs96, %rs95, 255;
	selp.b64 	%rd130, %rd118, %rd129, %p5;
	setp.eq.s16 	%p7, %rs96, 0;
	setp.eq.s16 	%p8, %rs90, 0;
	min.s64 	%rd131, %rd122, %rd130;
	selp.b16 	%rs97, %rs95, 1, %p8;
	selp.b64 	%rd132, %rd130, %rd131, %p8;
	selp.b16 	%rs311, %rs89, %rs97, %p7;
	selp.b64 	%rd329, %rd122, %rd132, %p7;
	setp.lt.u32 	%p9, %r38, 2048;
	mov.b32 	%r399, 1024;
	@%p9 bra 	$L__BB3_78;
	add.s32 	%r17, %r38, -1024;
	mov.b32 	%r399, 1024;
$L__BB3_76:
	mul.wide.s32 	%rd149, %r399, 16;
	add.s64 	%rd134, %rd109, %rd149;
	// begin inline asm
	ld.global.nc.u64 %rd133, [%rd134];
	// end inline asm
	add.s64 	%rd136, %rd134, 8;
	// begin inline asm
	ld.global.nc.u64 %rd135, [%rd136];
	// end inline asm
	cvt.u16.u64 	%rs98, %rd133;
	and.b16  	%rs99, %rs98, 255;
	add.s64 	%rd138, %rd134, 4096;
	// begin inline asm
	ld.global.nc.u64 %rd137, [%rd138];
	// end inline asm
	add.s64 	%rd140, %rd134, 4104;
	// begin inline asm
	ld.global.nc.u64 %rd139, [%rd140];
	// end inline asm
	cvt.u16.u64 	%rs100, %rd137;
	and.b16  	%rs101, %rs100, 255;
	add.s64 	%rd142, %rd134, 8192;
	// begin inline asm
	ld.global.nc.u64 %rd141, [%rd142];
	// end inline asm
	add.s64 	%rd144, %rd134, 8200;
	// begin inline asm
	ld.global.nc.u64 %rd143, [%rd144];
	// end inline asm
	cvt.u16.u64 	%rs102, %rd141;
	and.b16  	%rs103, %rs102, 255;
	add.s64 	%rd146, %rd134, 12288;
	// begin inline asm
	ld.global.nc.u64 %rd145, [%rd146];
	// end inline asm
	add.s64 	%rd148, %rd134, 12296;
	// begin inline asm
	ld.global.nc.u64 %rd147, [%rd148];
	// end inline asm
	cvt.u16.u64 	%rs104, %rd145;
	and.b16  	%rs105, %rs104, 255;
	and.b16  	%rs106, %rs311, 255;
	setp.eq.s16 	%p10, %rs106, 0;
	setp.eq.s16 	%p11, %rs99, 0;
	min.s64 	%rd150, %rd135, %rd329;
	selp.b16 	%rs107, %rs311, 1, %p11;
	selp.b64 	%rd151, %rd329, %rd150, %p11;
	selp.b16 	%rs108, %rs98, %rs107, %p10;
	and.b16  	%rs109, %rs108, 255;
	selp.b64 	%rd152, %rd135, %rd151, %p10;
	setp.eq.s16 	%p12, %rs109, 0;
	setp.eq.s16 	%p13, %rs101, 0;
	min.s64 	%rd153, %rd139, %rd152;
	selp.b16 	%rs110, %rs108, 1, %p13;
	selp.b64 	%rd154, %rd152, %rd153, %p13;
	selp.b16 	%rs111, %rs100, %rs110, %p12;
	and.b16  	%rs112, %rs111, 255;
	selp.b64 	%rd155, %rd139, %rd154, %p12;
	setp.eq.s16 	%p14, %rs112, 0;
	setp.eq.s16 	%p15, %rs103, 0;
	min.s64 	%rd156, %rd143, %rd155;
	selp.b16 	%rs113, %rs111, 1, %p15;
	selp.b64 	%rd157, %rd155, %rd156, %p15;
	selp.b16 	%rs114, %rs102, %rs113, %p14;
	and.b16  	%rs115, %rs114, 255;
	selp.b64 	%rd158, %rd143, %rd157, %p14;
	setp.eq.s16 	%p16, %rs115, 0;
	setp.eq.s16 	%p17, %rs105, 0;
	min.s64 	%rd159, %rd147, %rd158;
	selp.b16 	%rs116, %rs114, 1, %p17;
	selp.b64 	%rd160, %rd158, %rd159, %p17;
	selp.b16 	%rs311, %rs104, %rs116, %p16;
	selp.b64 	%rd329, %rd147, %rd160, %p16;
	sub.s32 	%r41, %r38, %r399;
	setp.lt.s32 	%p18, %r41, 1024;
	@%p18 bra 	$L__BB3_86;
	add.s32 	%r399, %r399, 1024;
	setp.le.s32 	%p19, %r399, %r17;
	@%p19 bra 	$L__BB3_76;
$L__BB3_78:
	setp.le.s32 	%p20, %r38, %r399;
	@%p20 bra 	$L__BB3_86;
	sub.s32 	%r21, %r38, %r399;
	setp.ge.s32 	%p21, %r16, %r21;
	@%p21 bra 	$L__BB3_86;
	not.b32 	%r42, %r16;
	add.s32 	%r43, %r38, %r42;
	sub.s32 	%r22, %r43, %r399;
	and.b32  	%r44, %r22, 768;
	setp.eq.s32 	%p22, %r44, 768;
	mov.u32 	%r403, %r16;
	@%p22 bra 	$L__BB3_83;
	add.s32 	%r401, %r16, %r399;
	shr.u32 	%r45, %r22, 8;
	add.s32 	%r46, %r45, 1;
	and.b32  	%r47, %r46, 3;
	neg.s32 	%r400, %r47;
	mov.u32 	%r403, %r16;
$L__BB3_82:
	.pragma "nounroll";
	mul.wide.u32 	%rd166, %r401, 16;
	add.s64 	%rd163, %rd105, %rd166;
	// begin inline asm
	ld.global.nc.u64 %rd162, [%rd163];
	// end inline asm
	add.s64 	%rd165, %rd163, 8;
	// begin inline asm
	ld.global.nc.u64 %rd164, [%rd165];
	// end inline asm
	cvt.u16.u64 	%rs118, %rd162;
	and.b16  	%rs119, %rs118, 255;
	and.b16  	%rs120, %rs311, 255;
	setp.eq.s16 	%p23, %rs120, 0;
	setp.eq.s16 	%p24, %rs119, 0;
	min.s64 	%rd167, %rd164, %rd329;
	selp.b16 	%rs121, %rs311, 1, %p24;
	selp.b16 	%rs311, %rs118, %rs121, %p23;
	selp.b64 	%rd168, %rd329, %rd167, %p24;
	selp.b64 	%rd329, %rd164, %rd168, %p23;
	add.s32 	%r403, %r403, 256;
	add.s32 	%r401, %r401, 256;
	add.s32 	%r400, %r400, 1;
	setp.ne.s32 	%p25, %r400, 0;
	@%p25 bra 	$L__BB3_82;
$L__BB3_83:
	setp.lt.u32 	%p26, %r22, 768;
	@%p26 bra 	$L__BB3_86;
	cvt.u64.u32 	%rd169, %r403;
	cvt.u64.u32 	%rd170, %r399;
	add.s64 	%rd171, %rd169, %rd170;
	shl.b64 	%rd172, %rd171, 4;
	add.s64 	%rd173, %rd172, %rd105;
	add.s64 	%rd350, %rd173, 12296;
	add.s32 	%r404, %r403, %r399;
$L__BB3_85:
	mul.wide.u32 	%rd190, %r404, 16;
	add.s64 	%rd175, %rd105, %rd190;
	// begin inline asm
	ld.global.nc.u64 %rd174, [%rd175];
	// end inline asm
	add.s64 	%rd177, %rd175, 8;
	// begin inline asm
	ld.global.nc.u64 %rd176, [%rd177];
	// end inline asm
	cvt.u16.u64 	%rs122, %rd174;
	and.b16  	%rs123, %rs122, 255;
	and.b16  	%rs124, %rs311, 255;
	setp.eq.s16 	%p27, %rs124, 0;
	setp.eq.s16 	%p28, %rs123, 0;
	min.s64 	%rd191, %rd176, %rd329;
	selp.b16 	%rs125, %rs311, 1, %p28;
	selp.b16 	%rs126, %rs122, %rs125, %p27;
	and.b16  	%rs127, %rs126, 255;
	selp.b64 	%rd192, %rd329, %rd191, %p28;
	selp.b64 	%rd193, %rd176, %rd192, %p27;
	add.s64 	%rd179, %rd350, -8200;
	// begin inline asm
	ld.global.nc.u64 %rd178, [%rd179];
	// end inline asm
	add.s64 	%rd181, %rd350, -8192;
	// begin inline asm
	ld.global.nc.u64 %rd180, [%rd181];
	// end inline asm
	cvt.u16.u64 	%rs128, %rd178;
	and.b16  	%rs129, %rs128, 255;
	setp.eq.s16 	%p29, %rs127, 0;
	setp.eq.s16 	%p30, %rs129, 0;
	min.s64 	%rd194, %rd180, %rd193;
	selp.b16 	%rs130, %rs126, 1, %p30;
	selp.b16 	%rs131, %rs128, %rs130, %p29;
	and.b16  	%rs132, %rs131, 255;
	selp.b64 	%rd195, %rd193, %rd194, %p30;
	selp.b64 	%rd196, %rd180, %rd195, %p29;
	add.s64 	%rd183, %rd350, -4104;
	// begin inline asm
	ld.global.nc.u64 %rd182, [%rd183];
	// end inline asm
	add.s64 	%rd185, %rd350, -4096;
	// begin inline asm
	ld.global.nc.u64 %rd184, [%rd185];
	// end inline asm
	cvt.u16.u64 	%rs133, %rd182;
	and.b16  	%rs134, %rs133, 255;
	setp.eq.s16 	%p31, %rs132, 0;
	setp.eq.s16 	%p32, %rs134, 0;
	min.s64 	%rd197, %rd184, %rd196;
	selp.b16 	%rs135, %rs131, 1, %p32;
	selp.b16 	%rs136, %rs133, %rs135, %p31;
	and.b16  	%rs137, %rs136, 255;
	selp.b64 	%rd198, %rd196, %rd197, %p32;
	selp.b64 	%rd199, %rd184, %rd198, %p31;
	add.s64 	%rd187, %rd350, -8;
	// begin inline asm
	ld.global.nc.u64 %rd186, [%rd187];
	// end inline asm
	// begin inline asm
	ld.global.nc.u64 %rd188, [%rd350];
	// end inline asm
	cvt.u16.u64 	%rs138, %rd186;
	and.b16  	%rs139, %rs138, 255;
	setp.eq.s16 	%p33, %rs137, 0;
	setp.eq.s16 	%p34, %rs139, 0;
	min.s64 	%rd200, %rd188, %rd199;
	selp.b16 	%rs140, %rs136, 1, %p34;
	selp.b16 	%rs311, %rs138, %rs140, %p33;
	selp.b64 	%rd201, %rd199, %rd200, %p34;
	selp.b64 	%rd329, %rd188, %rd201, %p33;
	add.s32 	%r403, %r403, 1024;
	add.s64 	%rd350, %rd350, 16384;
	add.s32 	%r404, %r404, 1024;
	setp.lt.s32 	%p35, %r403, %r21;
	@%p35 bra 	$L__BB3_85;
$L__BB3_86:
	// begin inline asm
	mov.u32 %r48, %laneid;
	// end inline asm
	cvt.u32.u16 	%r69, %rs311;
	and.b32  	%r50, %r69, 255;
	mov.b32 	%r66, 1;
	mov.b32 	%r67, 31;
	mov.b32 	%r68, -1;
	// begin inline asm
	shfl.sync.down.b32 %r49, %r50, %r66, %r67, %r68;
	// end inline asm
	// begin inline asm
	shfl.sync.down.b32 %r54, %r55, %r66, %r67, %r68;
	// end inline asm
	mov.b64 	{%r60, %r65}, %rd329;
	// begin inline asm
	shfl.sync.down.b32 %r59, %r60, %r66, %r67, %r68;
	// end inline asm
	// begin inline asm
	shfl.sync.down.b32 %r64, %r65, %r66, %r67, %r68;
	// end inline asm
	mov.b64 	%rd83, {%r59, %r64};
	cvt.u16.u32 	%rs65, %r49;
	setp.gt.s32 	%p36, %r48, 30;
	@%p36 bra 	$L__BB3_90;
	and.b16  	%rs141, %rs311, 255;
	setp.eq.s16 	%p37, %rs141, 0;
	and.b16  	%rs142, %rs65, 255;
	setp.eq.s16 	%p38, %rs142, 0;
	or.pred  	%p39, %p37, %p38;
	@%p39 bra 	$L__BB3_89;
	min.s64 	%rd329, %rd83, %rd329;
	mov.b16 	%rs311, 1;
	bra.uni 	$L__BB3_90;
$L__BB3_89:
	setp.eq.s16 	%p40, %rs141, 0;
	selp.b16 	%rs311, %rs65, %rs311, %p40;
	selp.b64 	%rd329, %rd83, %rd329, %p40;
$L__BB3_90:
	cvt.u32.u16 	%r90, %rs311;
	and.b32  	%r71, %r90, 255;
	mov.b32 	%r87, 2;
	mov.b32 	%r88, 31;
	mov.b32 	%r89, -1;
	// begin inline asm
	shfl.sync.down.b32 %r70, %r71, %r87, %r88, %r89;
	// end inline asm
	// begin inline asm
	shfl.sync.down.b32 %r75, %r76, %r87, %r88, %r89;
	// end inline asm
	mov.b64 	{%r81, %r86}, %rd329;
	// begin inline asm
	shfl.sync.down.b32 %r80, %r81, %r87, %r88, %r89;
	// end inline asm
	// begin inline asm
	shfl.sync.down.b32 %r85, %r86, %r87, %r88, %r89;
	// end inline asm
	mov.b64 	%rd87, {%r80, %r85};
	cvt.u16.u32 	%rs68, %r70;
	setp.gt.s32 	%p41, %r48, 29;
	@%p41 bra 	$L__BB3_94;
	and.b16  	%rs145, %rs311, 255;
	setp.eq.s16 	%p42, %rs145, 0;
	and.b16  	%rs146, %rs68, 255;
	setp.eq.s16 	%p43, %rs146, 0;
	or.pred  	%p44, %p42, %p43;
	@%p44 bra 	$L__BB3_93;
	min.s64 	%rd329, %rd87, %rd329;
	mov.b16 	%rs311, 1;
	bra.uni 	$L__BB3_94;
$L__BB3_93:
	setp.eq.s16 	%p45, %rs145, 0;
	selp.b16 	%rs311, %rs68, %rs311, %p45;
	selp.b64 	%rd329, %rd87, %rd329, %p45;
$L__BB3_94:
	cvt.u32.u16 	%r111, %rs311;
	and.b32  	%r92, %r111, 255;
	mov.b32 	%r108, 4;
	mov.b32 	%r109, 31;
	mov.b32 	%r110, -1;
	// begin inline asm
	shfl.sync.down.b32 %r91, %r92, %r108, %r109, %r110;
	// end inline asm
	// begin inline asm
	shfl.sync.down.b32 %r96, %r97, %r108, %r109, %r110;
	// end inline asm
	mov.b64 	{%r102, %r107}, %rd329;
	// begin inline asm
	shfl.sync.down.b32 %r101, %r102, %r108, %r109, %r110;
	// end inline asm
	// begin inline asm
	shfl.sync.down.b32 %r106, %r107, %r108, %r109, %r110;
	// end inline asm
	mov.b64 	%rd91, {%r101, %r106};
	cvt.u16.u32 	%rs71, %r91;
	setp.gt.s32 	%p46, %r48, 27;
	@%p46 bra 	$L__BB3_98;
	and.b16  	%rs149, %rs311, 255;
	setp.eq.s16 	%p47, %rs149, 0;
	and.b16  	%rs150, %rs71, 255;
	setp.eq.s16 	%p48, %rs150, 0;
	or.pred  	%p49, %p47, %p48;
	@%p49 bra 	$L__BB3_97;
	min.s64 	%rd329, %rd91, %rd329;
	mov.b16 	%rs311, 1;
	bra.uni 	$L__BB3_98;
$L__BB3_97:
	setp.eq.s16 	%p50, %rs149, 0;
	selp.b16 	%rs311, %rs71, %rs311, %p50;
	selp.b64 	%rd329, %rd91, %rd329, %p50;
$L__BB3_98:
	cvt.u32.u16 	%r132, %rs311;
	and.b32  	%r113, %r132, 255;
	mov.b32 	%r129, 8;
	mov.b32 	%r130, 31;
	mov.b32 	%r131, -1;
	// begin inline asm
	shfl.sync.down.b32 %r112, %r113, %r129, %r130, %r131;
	// end inline asm
	// begin inline asm
	shfl.sync.down.b32 %r117, %r118, %r129, %r130, %r131;
	// end inline asm
	mov.b64 	{%r123, %r128}, %rd329;
	// begin inline asm
	shfl.sync.down.b32 %r122, %r123, %r129, %r130, %r131;
	// end inline asm
	// begin inline asm
	shfl.sync.down.b32 %r127, %r128, %r129, %r130, %r131;
	// end inline asm
	mov.b64 	%rd95, {%r122, %r127};
	cvt.u16.u32 	%rs74, %r112;
	setp.gt.s32 	%p51, %r48, 23;
	@%p51 bra 	$L__BB3_102;
	and.b16  	%rs153, %rs311, 255;
	setp.eq.s16 	%p52, %rs153, 0;
	and.b16  	%rs154, %rs74, 255;
	setp.eq.s16 	%p53, %rs154, 0;
	or.pred  	%p54, %p52, %p53;
	@%p54 bra 	$L__BB3_101;
	min.s64 	%rd329, %rd95, %rd329;
	mov.b16 	%rs311, 1;
	bra.uni 	$L__BB3_102;
$L__BB3_101:
	setp.eq.s16 	%p55, %rs153, 0;
	selp.b16 	%rs311, %rs74, %rs311, %p55;
	selp.b64 	%rd329, %rd95, %rd329, %p55;
$L__BB3_102:
	cvt.u32.u16 	%r153, %rs311;
	and.b32  	%r134, %r153, 255;
	mov.b32 	%r150, 16;
	mov.b32 	%r151, 31;
	mov.b32 	%r152, -1;
	// begin inline asm
	shfl.sync.down.b32 %r133, %r134, %r150, %r151, %r152;
	// end inline asm
	// begin inline asm
	shfl.sync.down.b32 %r138, %r139, %r150, %r151, %r152;
	// end inline asm
	mov.b64 	{%r144, %r149}, %rd329;
	// begin inline asm
	shfl.sync.down.b32 %r143, %r144, %r150, %r151, %r152;
	// end inline asm
	// begin inline asm
	shfl.sync.down.b32 %r148, %r149, %r150, %r151, %r152;
	// end inline asm
	mov.b64 	%rd99, {%r143, %r148};
	cvt.u16.u32 	%rs77, %r133;
	setp.gt.s32 	%p56, %r48, 15;
	@%p56 bra 	$L__BB3_106;
	and.b16  	%rs157, %rs311, 255;
	setp.eq.s16 	%p57, %rs157, 0;
	and.b16  	%rs158, %rs77, 255;
	setp.eq.s16 	%p58, %rs158, 0;
	or.pred  	%p59, %p57, %p58;
	@%p59 bra 	$L__BB3_105;
	min.s64 	%rd329, %rd99, %rd329;
	mov.b16 	%rs311, 1;
	bra.uni 	$L__BB3_106;
$L__BB3_105:
	setp.eq.s16 	%p60, %rs157, 0;
	selp.b16 	%rs311, %rs77, %rs311, %p60;
	selp.b64 	%rd329, %rd99, %rd329, %p60;
$L__BB3_106:
	setp.ne.s32 	%p61, %r48, 0;
	@%p61 bra 	$L__BB3_108;
	shr.u32 	%r154, %r16, 1;
	and.b32  	%r155, %r154, 496;
	mov.u32 	%r156, _ZZN3cub18CUB_300001_SM_10006detail6reduce28DeviceReduceSingleTileKernelINS2_10policy_hubIN4cuda3std3__45tupleIJblEEEjN6thrust24THRUST_300001_SM_1000_NS8cuda_cub9__find_if7functorIS9_EEE10Policy1000EPS9_SI_iSF_S9_S9_NS7_10__identityEEEvT0_T1_T2_T3_T4_T6_E12temp_storage;
	add.s32 	%r157, %r156, %r155;
	st.shared.u8 	[%r157+8], %rs311;
	st.shared.u64 	[%r157+16], %rd329;
$L__BB3_108:
	bar.sync 	0;
	setp.ne.s32 	%p62, %r16, 0;
	@%p62 bra 	$L__BB3_110;
	ld.shared.u8 	%rs161, [_ZZN3cub18CUB_300001_SM_10006detail6reduce28DeviceReduceSingleTileKernelINS2_10policy_hubIN4cuda3std3__45tupleIJblEEEjN6thrust24THRUST_300001_SM_1000_NS8cuda_cub9__find_if7functorIS9_EEE10Policy1000EPS9_SI_iSF_S9_S9_NS7_10__identityEEEvT0_T1_T2_T3_T4_T6_E12temp_storage+24];
	ld.shared.u64 	%rd202, [_ZZN3cub18CUB_300001_SM_10006detail6reduce28DeviceReduceSingleTileKernelINS2_10policy_hubIN4cuda3std3__45tupleIJblEEEjN6thrust24THRUST_300001_SM_1000_NS8cuda_cub9__find_if7functorIS9_EEE10Policy1000EPS9_SI_iSF_S9_S9_NS7_10__identityEEEvT0_T1_T2_T3_T4_T6_E12temp_storage+32];
	and.b16  	%rs162, %rs311, 255;
	setp.eq.s16 	%p63, %rs162, 0;
	setp.eq.s16 	%p64, %rs161, 0;
	min.s64 	%rd203, %rd202, %rd329;
	selp.b16 	%rs163, %rs311, 1, %p64;
	selp.b16 	%rs164, %rs161, %rs163, %p63;
	and.b16  	%rs165, %rs164, 255;
	selp.b64 	%rd204, %rd329, %rd203, %p64;
	selp.b64 	%rd205, %rd202, %rd204, %p63;
	ld.shared.u8 	%rs166, [_ZZN3cub18CUB_300001_SM_10006detail6reduce28DeviceReduceSingleTileKernelINS2_10policy_hubIN4cuda3std3__45tupleIJblEEEjN6thrust24THRUST_300001_SM_1000_NS8cuda_cub9__find_if7functorIS9_EEE10Policy1000EPS9_SI_iSF_S9_S9_NS7_10__identityEEEvT0_T1_T2_T3_T4_T6_E12temp_storage+40];
	ld.shared.u64 	%rd206, [_ZZN3cub18CUB_300001_SM_10006detail6reduce28DeviceReduceSingleTileKernelINS2_10policy_hubIN4cuda3std3__45tupleIJblEEEjN6thrust24THRUST_300001_SM_1000_NS8cuda_cub9__find_if7functorIS9_EEE10Policy1000EPS9_SI_iSF_S9_S9_NS7_10__identityEEEvT0_T1_T2_T3_T4_T6_E12temp_storage+48];
	setp.eq.s16 	%p65, %rs165, 0;
	setp.eq.s16 	%p66, %rs166, 0;
	min.s64 	%rd207, %rd206, %rd205;
	selp.b16 	%rs167, %rs164, 1, %p66;
	selp.b16 	%rs168, %rs166, %rs167, %p65;
	and.b16  	%rs169, %rs168, 255;
	selp.b64 	%rd208, %rd205, %rd207, %p66;
	selp.b64 	%rd209, %rd206, %rd208, %p65;
	ld.shared.u8 	%rs170, [_ZZN3cub18CUB_300001_SM_10006detail6reduce28DeviceReduceSingleTileKernelINS2_10policy_hubIN4cuda3std3__45tupleIJblEEEjN6thrust24THRUST_300001_SM_1000_NS8cuda_cub9__find_if7functorIS9_EEE10Policy1000EPS9_SI_iSF_S9_S9_NS7_10__identityEEEvT0_T1_T2_T3_T4_T6_E12temp_storage+56];
	ld.shared.u64 	%rd210, [_ZZN3cub18CUB_300001_SM_10006detail6reduce28DeviceReduceSingleTileKernelINS2_10policy_hubIN4cuda3std3__45tupleIJblEEEjN6thrust24THRUST_300001_SM_1000_NS8cuda_cub9__find_if7functorIS9_EEE10Policy1000EPS9_SI_iSF_S9_S9_NS7_10__identityEEEvT0_T1_T2_T3_T4_T6_E12temp_storage+64];
	setp.eq.s16 	%p67, %rs169, 0;
	setp.eq.s16 	%p68, %rs170, 0;
	min.s64 	%rd211, %rd210, %rd209;
	selp.b16 	%rs171, %rs168, 1, %p68;
	selp.b16 	%rs172, %rs170, %rs171, %p67;
	and.b16  	%rs173, %rs172, 255;
	selp.b64 	%rd212, %rd209, %rd211, %p68;
	selp.b64 	%rd213, %rd210, %rd212, %p67;
	ld.shared.u8 	%rs174, [_ZZN3cub18CUB_300001_SM_10006detail6reduce28DeviceReduceSingleTileKernelINS2_10policy_hubIN4cuda3std3__45tupleIJblEEEjN6thrust24THRUST_300001_SM_1000_NS8cuda_cub9__find_if7functorIS9_EEE10Policy1000EPS9_SI_iSF_S9_S9_NS7_10__identityEEEvT0_T1_T2_T3_T4_T6_E12temp_storage+72];
	ld.shared.u64 	%rd214, [_ZZN3cub18CUB_300001_SM_10006detail6reduce28DeviceReduceSingleTileKernelINS2_10policy_hubIN4cuda3std3__45tupleIJblEEEjN6thrust24THRUST_300001_SM_1000_NS8cuda_cub9__find_if7functorIS9_EEE10Policy1000EPS9_SI_iSF_S9_S9_NS7_10__identityEEEvT0_T1_T2_T3_T4_T6_E12temp_storage+80];
	setp.eq.s16 	%p69, %rs173, 0;
	setp.eq.s16 	%p70, %rs174, 0;
	min.s64 	%rd215, %rd214, %rd213;
	selp.b16 	%rs175, %rs172, 1, %p70;
	selp.b16 	%rs176, %rs174, %rs175, %p69;
	and.b16  	%rs177, %rs176, 255;
	selp.b64 	%rd216, %rd213, %rd215, %p70;
	selp.b64 	%rd217, %rd214, %rd216, %p69;
	ld.shared.u8 	%rs178, [_ZZN3cub18CUB_300001_SM_10006detail6reduce28DeviceReduceSingleTileKernelINS2_10policy_hubIN4cuda3std3__45tupleIJblEEEjN6thrust24THRUST_300001_SM_1000_NS8cuda_cub9__find_if7functorIS9_EEE10Policy1000EPS9_SI_iSF_S9_S9_NS7_10__identityEEEvT0_T1_T2_T3_T4_T6_E12temp_storage+88];
	ld.shared.u64 	%rd218, [_ZZN3cub18CUB_300001_SM_10006detail6reduce28DeviceReduceSingleTileKernelINS2_10policy_hubIN4cuda3std3__45tupleIJblEEEjN6thrust24THRUST_300001_SM_1000_NS8cuda_cub9__find_if7functorIS9_EEE10Policy1000EPS9_SI_iSF_S9_S9_NS7_10__identityEEEvT0_T1_T2_T3_T4_T6_E12temp_storage+96];
	setp.eq.s16 	%p71, %rs177, 0;
	setp.eq.s16 	%p72, %rs178, 0;
	min.s64 	%rd219, %rd218, %rd217;
	selp.b16 	%rs179, %rs176, 1, %p72;
	selp.b16 	%rs180, %rs178, %rs179, %p71;
	and.b16  	%rs181, %rs180, 255;
	selp.b64 	%rd220, %rd217, %rd219, %p72;
	selp.b64 	%rd221, %rd218, %rd220, %p71;
	ld.shared.u8 	%rs182, [_ZZN3cub18CUB_300001_SM_10006detail6reduce28DeviceReduceSingleTileKernelINS2_10policy_hubIN4cuda3std3__45tupleIJblEEEjN6thrust24THRUST_300001_SM_1000_NS8cuda_cub9__find_if7functorIS9_EEE10Policy1000EPS9_SI_iSF_S9_S9_NS7_10__identityEEEvT0_T1_T2_T3_T4_T6_E12temp_storage+104];
	ld.shared.u64 	%rd222, [_ZZN3cub18CUB_300001_SM_10006detail6reduce28DeviceReduceSingleTileKernelINS2_10policy_hubIN4cuda3std3__45tupleIJblEEEjN6thrust24THRUST_300001_SM_1000_NS8cuda_cub9__find_if7functorIS9_EEE10Policy1000EPS9_SI_iSF_S9_S9_NS7_10__identityEEEvT0_T1_T2_T3_T4_T6_E12temp_storage+112];
	setp.eq.s16 	%p73, %rs181, 0;
	setp.eq.s16 	%p74, %rs182, 0;
	min.s64 	%rd223, %rd222, %rd221;
	selp.b16 	%rs183, %rs180, 1, %p74;
	selp.b16 	%rs184, %rs182, %rs183, %p73;
	and.b16  	%rs185, %rs184, 255;
	selp.b64 	%rd224, %rd221, %rd223, %p74;
	selp.b64 	%rd225, %rd222, %rd224, %p73;
	ld.shared.u8 	%rs186, [_ZZN3cub18CUB_300001_SM_10006detail6reduce28DeviceReduceSingleTileKernelINS2_10policy_hubIN4cuda3std3__45tupleIJblEEEjN6thrust24THRUST_300001_SM_1000_NS8cuda_cub9__find_if7functorIS9_EEE10Policy1000EPS9_SI_iSF_S9_S9_NS7_10__identityEEEvT0_T1_T2_T3_T4_T6_E12temp_storage+120];
	ld.shared.u64 	%rd226, [_ZZN3cub18CUB_300001_SM_10006detail6reduce28DeviceReduceSingleTileKernelINS2_10policy_hubIN4cuda3std3__45tupleIJblEEEjN6thrust24THRUST_300001_SM_1000_NS8cuda_cub9__find_if7functorIS9_EEE10Policy1000EPS9_SI_iSF_S9_S9_NS7_10__identityEEEvT0_T1_T2_T3_T4_T6_E12temp_storage+128];
	setp.eq.s16 	%p75, %rs185, 0;
	setp.eq.s16 	%p76, %rs186, 0;
	min.s64 	%rd227, %rd226, %rd225;
	selp.b16 	%rs187, %rs184, 1, %p76;
	selp.b16 	%rs311, %rs186, %rs187, %p75;
	selp.b64 	%rd228, %rd225, %rd227, %p76;
	selp.b64 	%rd329, %rd226, %rd228, %p75;
$L__BB3_110:
	mov.u32 	%r391, %tid.x;
	setp.ne.s32 	%p184, %r391, 0;
	@%p184 bra 	$L__BB3_112;
	setp.eq.s16 	%p185, %rs82, 0;
	and.b16  	%rs302, %rs311, 255;
	setp.eq.s16 	%p186, %rs302, 0;
	min.s64 	%rd319, %rd329, %rd106;
	selp.b16 	%rs303, %rs82, 1, %p186;
	selp.b16 	%rs304, %rs311, %rs303, %p185;
	selp.b64 	%rd320, %rd106, %rd319, %p186;
	selp.b64 	%rd321, %rd329, %rd320, %p185;
	st.global.u8 	[%rd1], %rs304;
	st.global.u64 	[%rd1+8], %rd321;
$L__BB3_112:
	ret;

}
	// .globl	_ZN3cub18CUB_300001_SM_10006detail6reduce28DeviceReduceSingleTileKernelINS2_10policy_hubIN4cuda3std3__45tupleIJblEEEyN6thrust24THRUST_300001_SM_1000_NS8cuda_cub9__find_if7functorIS9_EEE10Policy1000ENSB_12zip_iteratorINS8_IJNSD_26transform_input_iterator_tIbNSC_6detail35transform_pair_of_input_iterators_tIbNSB_6detail15normal_iteratorINSB_10device_ptrIiEEEESQ_NS7_8equal_toIiEEEENS7_10__not_fn_tINS7_10__identityEEEEENSB_17counting_iteratorIlNSB_11use_defaultESZ_SZ_EEEEEEEPS9_ySF_S9_S9_SV_EEvT0_T1_T2_T3_T4_T6_
.visible .entry _ZN3cub18CUB_300001_SM_10006detail6reduce28DeviceReduceSingleTileKernelINS2_10policy_hubIN4cuda3std3__45tupleIJblEEEyN6thrust24THRUST_300001_SM_1000_NS8cuda_cub9__find_if7functorIS9_EEE10Policy1000ENSB_12zip_iteratorINS8_IJNSD_26transform_input_iterator_tIbNSC_6detail35transform_pair_of_input_iterators_tIbNSB_6detail15normal_iteratorINSB_10device_ptrIiEEEESQ_NS7_8equal_toIiEEEENS7_10__not_fn_tINS7_10__identityEEEEENSB_17counting_iteratorIlNSB_11use_defaultESZ_SZ_EEEEEEEPS9_ySF_S9_S9_SV_EEvT0_T1_T2_T3_T4_T6_(
	.param .align 8 .b8 _ZN3cub18CUB_300001_SM_10006detail6reduce28DeviceReduceSingleTileKernelINS2_10policy_hubIN4cuda3std3__45tupleIJblEEEyN6thrust24THRUST_300001_SM_1000_NS8cuda_cub9__find_if7functorIS9_EEE10Policy1000ENSB_12zip_iteratorINS8_IJNSD_26transform_input_iterator_tIbNSC_6detail35transform_pair_of_input_iterators_tIbNSB_6detail15normal_iteratorINSB_10device_ptrIiEEEESQ_NS7_8equal_toIiEEEENS7_10__not_fn_tINS7_10__identityEEEEENSB_17counting_iteratorIlNSB_11use_defaultESZ_SZ_EEEEEEEPS9_ySF_S9_S9_SV_EEvT0_T1_T2_T3_T4_T6__param_0[40],
	.param .u64 .ptr .align 1 _ZN3cub18CUB_300001_SM_10006detail6reduce28DeviceReduceSingleTileKernelINS2_10policy_hubIN4cuda3std3__45tupleIJblEEEyN6thrust24THRUST_300001_SM_1000_NS8cuda_cub9__find_if7functorIS9_EEE10Policy1000ENSB_12zip_iteratorINS8_IJNSD_26transform_input_iterator_tIbNSC_6detail35transform_pair_of_input_iterators_tIbNSB_6detail15normal_iteratorINSB_10device_ptrIiEEEESQ_NS7_8equal_toIiEEEENS7_10__not_fn_tINS7_10__identityEEEEENSB_17counting_iteratorIlNSB_11use_defaultESZ_SZ_EEEEEEEPS9_ySF_S9_S9_SV_EEvT0_T1_T2_T3_T4_T6__param_1,
	.param .u64 _ZN3cub18CUB_300001_SM_10006detail6reduce28DeviceReduceSingleTileKernelINS2_10policy_hubIN4cuda3std3__45tupleIJblEEEyN6thrust24THRUST_300001_SM_1000_NS8cuda_cub9__find_if7functorIS9_EEE10Policy1000ENSB_12zip_iteratorINS8_IJNSD_26transform_input_iterator_tIbNSC_6detail35transform_pair_of_input_iterators_tIbNSB_6detail15normal_iteratorINSB_10device_ptrIiEEEESQ_NS7_8equal_toIiEEEENS7_10__not_fn_tINS7_10__identityEEEEENSB_17counting_iteratorIlNSB_11use_defaultESZ_SZ_EEEEEEEPS9_ySF_S9_S9_SV_EEvT0_T1_T2_T3_T4_T6__param_2,
	.param .align 1 .b8 _ZN3cub18CUB_300001_SM_10006detail6reduce28DeviceReduceSingleTileKernelINS2_10policy_hubIN4cuda3std3__45tupleIJblEEEyN6thrust24THRUST_300001_SM_1000_NS8cuda_cub9__find_if7functorIS9_EEE10Policy1000ENSB_12zip_iteratorINS8_IJNSD_26transform_input_iterator_tIbNSC_6detail35transform_pair_of_input_iterators_tIbNSB_6detail15normal_iteratorINSB_10device_ptrIiEEEESQ_NS7_8equal_toIiEEEENS7_10__not_fn_tINS7_10__identityEEEEENSB_17counting_iteratorIlNSB_11use_defaultESZ_SZ_EEEEEEEPS9_ySF_S9_S9_SV_EEvT0_T1_T2_T3_T4_T6__param_3[1],
	.param .align 8 .b8 _ZN3cub18CUB_300001_SM_10006detail6reduce28DeviceReduceSingleTileKernelINS2_10policy_hubIN4cuda3std3__45tupleIJblEEEyN6thrust24THRUST_300001_SM_1000_NS8cuda_cub9__find_if7functorIS9_EEE10Policy1000ENSB_12zip_iteratorINS8_IJNSD_26transform_input_iterator_tIbNSC_6detail35transform_pair_of_input_iterators_tIbNSB_6detail15normal_iteratorINSB_10device_ptrIiEEEESQ_NS7_8equal_toIiEEEENS7_10__not_fn_tINS7_10__identityEEEEENSB_17counting_iteratorIlNSB_11use_defaultESZ_SZ_EEEEEEEPS9_ySF_S9_S9_SV_EEvT0_T1_T2_T3_T4_T6__param_4[16],
	.param .align 1 .b8 _ZN3cub18CUB_300001_SM_10006detail6reduce28DeviceReduceSingleTileKernelINS2_10policy_hubIN4cuda3std3__45tupleIJblEEEyN6thrust24THRUST_300001_SM_1000_NS8cuda_cub9__find_if7functorIS9_EEE10Policy1000ENSB_12zip_iteratorINS8_IJNSD_26transform_input_iterator_tIbNSC_6detail35transform_pair_of_input_iterators_tIbNSB_6detail15normal_iteratorINSB_10device_ptrIiEEEESQ_NS7_8equal_toIiEEEENS7_10__not_fn_tINS7_10__identityEEEEENSB_17counting_iteratorIlNSB_11use_defaultESZ_SZ_EEEEEEEPS9_ySF_S9_S9_SV_EEvT0_T1_T2_T3_T4_T6__param_5[1]
)
.maxntid 256
.minnctapersm 1
{
	.reg .pred 	%p<329>;
	.reg .b16 	%rs<423>;
	.reg .b32 	%r<514>;
	.reg .b64 	%rd<450>;
	// demoted variable
	.shared .align 8 .b8 _ZZN3cub18CUB_300001_SM_10006detail6reduce28DeviceReduceSingleTileKernelINS2_10policy_hubIN4cuda3std3__45tupleIJblEEEyN6thrust24THRUST_300001_SM_1000_NS8cuda_cub9__find_if7functorIS9_EEE10Policy1000ENSB_12zip_iteratorINS8_IJNSD_26transform_input_iterator_tIbNSC_6detail35transform_pair_of_input_iterators_tIbNSB_6detail15normal_iteratorINSB_10device_ptrIiEEEESQ_NS7_8equal_toIiEEEENS7_10__not_fn_tINS7_10__identityEEEEENSB_17counting_iteratorIlNSB_11use_defaultESZ_SZ_EEEEEEEPS9_ySF_S9_S9_SV_EEvT0_T1_T2_T3_T4_T6_E12temp_storage[152];
	ld.param.u64 	%rd122, [_ZN3cub18CUB_300001_SM_10006detail6reduce28DeviceReduceSingleTileKernelINS2_10policy_hubIN4cuda3std3__45tupleIJblEEEyN6thrust24THRUST_300001_SM_1000_NS8cuda_cub9__find_if7functorIS9_EEE10Policy1000ENSB_12zip_iteratorINS8_IJNSD_26transform_input_iterator_tIbNSC_6detail35transform_pair_of_input_iterators_tIbNSB_6detail15normal_iteratorINSB_10device_ptrIiEEEESQ_NS7_8equal_toIiEEEENS7_10__not_fn_tINS7_10__identityEEEEENSB_17counting_iteratorIlNSB_11use_defaultESZ_SZ_EEEEEEEPS9_ySF_S9_S9_SV_EEvT0_T1_T2_T3_T4_T6__param_4+8];
	ld.param.u64 	%rd120, [_ZN3cub18CUB_300001_SM_10006detail6reduce28DeviceReduceSingleTileKernelINS2_10policy_hubIN4cuda3std3__45tupleIJblEEEyN6thrust24THRUST_300001_SM_1000_NS8cuda_cub9__find_if7functorIS9_EEE10Policy1000ENSB_12zip_iteratorINS8_IJNSD_26transform_input_iterator_tIbNSC_6detail35transform_pair_of_input_iterators_tIbNSB_6detail15normal_iteratorINSB_10device_ptrIiEEEESQ_NS7_8equal_toIiEEEENS7_10__not_fn_tINS7_10__identityEEEEENSB_17counting_iteratorIlNSB_11use_defaultESZ_SZ_EEEEEEEPS9_ySF_S9_S9_SV_EEvT0_T1_T2_T3_T4_T6__param_0+32];
	ld.param.u64 	%rd119, [_ZN3cub18CUB_300001_SM_10006detail6reduce28DeviceReduceSingleTileKernelINS2_10policy_hubIN4cuda3std3__45tupleIJblEEEyN6thrust24THRUST_300001_SM_1000_NS8cuda_cub9__find_if7functorIS9_EEE10Policy1000ENSB_12zip_iteratorINS8_IJNSD_26transform_input_iterator_tIbNSC_6detail35transform_pair_of_input_iterators_tIbNSB_6detail15normal_iteratorINSB_10device_ptrIiEEEESQ_NS7_8equal_toIiEEEENS7_10__not_fn_tINS7_10__identityEEEEENSB_17counting_iteratorIlNSB_11use_defaultESZ_SZ_EEEEEEEPS9_ySF_S9_S9_SV_EEvT0_T1_T2_T3_T4_T6__param_0+8];
	ld.param.u64 	%rd118, [_ZN3cub18CUB_300001_SM_10006detail6reduce28DeviceReduceSingleTileKernelINS2_10policy_hubIN4cuda3std3__45tupleIJblEEEyN6thrust24THRUST_300001_SM_1000_NS8cuda_cub9__find_if7functorIS9_EEE10Policy1000ENSB_12zip_iteratorINS8_IJNSD_26transform_input_iterator_tIbNSC_6detail35transform_pair_of_input_iterators_tIbNSB_6detail15normal_iteratorINSB_10device_ptrIiEEEESQ_NS7_8equal_toIiEEEENS7_10__not_fn_tINS7_10__identityEEEEENSB_17counting_iteratorIlNSB_11use_defaultESZ_SZ_EEEEEEEPS9_ySF_S9_S9_SV_EEvT0_T1_T2_T3_T4_T6__param_0];
	ld.param.u64 	%rd123, [_ZN3cub18CUB_300001_SM_10006detail6reduce28DeviceReduceSingleTileKernelINS2_10policy_hubIN4cuda3std3__45tupleIJblEEEyN6thrust24THRUST_300001_SM_1000_NS8cuda_cub9__find_if7functorIS9_EEE10Policy1000ENSB_12zip_iteratorINS8_IJNSD_26transform_input_iterator_tIbNSC_6detail35transform_pair_of_input_iterators_tIbNSB_6detail15normal_iteratorINSB_10device_ptrIiEEEESQ_NS7_8equal_toIiEEEENS7_10__not_fn_tINS7_10__identityEEEEENSB_17counting_iteratorIlNSB_11use_defaultESZ_SZ_EEEEEEEPS9_ySF_S9_S9_SV_EEvT0_T1_T2_T3_T4_T6__param_1];
	ld.param.u64 	%rd121, [_ZN3cub18CUB_300001_SM_10006detail6reduce28DeviceReduceSingleTileKernelINS2_10policy_hubIN4cuda3std3__45tupleIJblEEEyN6thrust24THRUST_300001_SM_1000_NS8cuda_cub9__find_if7functorIS9_EEE10Policy1000ENSB_12zip_iteratorINS8_IJNSD_26transform_input_iterator_tIbNSC_6detail35transform_pair_of_input_iterators_tIbNSB_6detail15normal_iteratorINSB_10device_ptrIiEEEESQ_NS7_8equal_toIiEEEENS7_10__not_fn_tINS7_10__identityEEEEENSB_17counting_iteratorIlNSB_11use_defaultESZ_SZ_EEEEEEEPS9_ySF_S9_S9_SV_EEvT0_T1_T2_T3_T4_T6__param_2];
	ld.param.u8 	%rs108, [_ZN3cub18CUB_300001_SM_10006detail6reduce28DeviceReduceSingleTileKernelINS2_10policy_hubIN4cuda3std3__45tupleIJblEEEyN6thrust24THRUST_300001_SM_1000_NS8cuda_cub9__find_if7functorIS9_EEE10Policy1000ENSB_12zip_iteratorINS8_IJNSD_26transform_input_iterator_tIbNSC_6detail35transform_pair_of_input_iterators_tIbNSB_6detail15normal_iteratorINSB_10device_ptrIiEEEESQ_NS7_8equal_toIiEEEENS7_10__not_fn_tINS7_10__identityEEEEENSB_17counting_iteratorIlNSB_11use_defaultESZ_SZ_EEEEEEEPS9_ySF_S9_S9_SV_EEvT0_T1_T2_T3_T4_T6__param_4];
	cvta.to.global.u64 	%rd1, %rd123;
	setp.ne.s64 	%p1, %rd121, 0;
	@%p1 bra 	$L__BB4_3;
	mov.u32 	%r502, %tid.x;
	setp.ne.s32 	%p328, %r502, 0;
	@%p328 bra 	$L__BB4_122;
	st.global.u8 	[%rd1], %rs108;
	st.global.u64 	[%rd1+8], %rd122;
	bra.uni 	$L__BB4_122;
$L__BB4_3:
	cvta.to.global.u64 	%rd2, %rd118;
	cvta.to.global.u64 	%rd3, %rd119;
	setp.gt.u64 	%p2, %rd121, 1023;
	@%p2 bra 	$L__BB4_80;
	cvt.u32.u64 	%r1, %rd121;
	mov.u32 	%r2, %tid.x;
	setp.ge.u32 	%p149, %r2, %r1;
	mov.b16 	%rs391, 0;
	mov.b64 	%rd416, 0;
	mov.u32 	%r506, %r2;
	@%p149 bra 	$L__BB4_6;
	cvt.u64.u32 	%rd273, %r2;
	mul.wide.u32 	%rd274, %r2, 4;
	add.s64 	%rd275, %rd2, %rd274;
	add.s64 	%rd276, %rd3, %rd274;
	add.s64 	%rd416, %rd120, %rd273;
	ld.global.u32 	%r232, [%rd275];
	ld.global.u32 	%r233, [%rd276];
	setp.ne.s32 	%p150, %r232, %r233;
	selp.u16 	%rs391, 1, 0, %p150;
	add.s32 	%r506, %r2, 256;
$L__BB4_6:
	setp.ge.u32 	%p151, %r506, %r1;
	@%p151 bra 	$L__BB4_18;
	not.b32 	%r234, %r506;
	add.s32 	%r5, %r234, %r1;
	shr.u32 	%r235, %r5, 8;
	add.s32 	%r6, %r235, 1;
	and.b32  	%r7, %r6, 7;
	setp.lt.u32 	%p152, %r5, 1792;
	@%p152 bra 	$L__BB4_10;
	and.b32  	%r236, %r6, 33554424;
	neg.s32 	%r504, %r236;
$L__BB4_9:
	.pragma "nounroll";
	cvt.u64.u32 	%rd278, %r506;
	mul.wide.u32 	%rd279, %r506, 4;
	add.s64 	%rd280, %rd2, %rd279;
	add.s64 	%rd281, %rd3, %rd279;
	add.s64 	%rd282, %rd120, %rd278;
	ld.global.u32 	%r237, [%rd280];
	ld.global.u32 	%r238, [%rd281];
	setp.ne.s32 	%p153, %r237, %r238;
	selp.u16 	%rs232, 1, 0, %p153;
	and.b16  	%rs233, %rs391, 255;
	setp.ne.s16 	%p155, %rs233, 0;
	and.pred  	%p156, %p155, %p153;
	min.s64 	%rd283, %rd282, %rd416;
	setp.eq.s16 	%p157, %rs233, 0;
	selp.b64 	%rd284, %rd282, %rd416, %p157;
	selp.b16 	%rs234, %rs232, %rs391, %p157;
	selp.b64 	%rd285, %rd283, %rd284, %p156;
	selp.b16 	%rs235, 1, %rs234, %p156;
	and.b16  	%rs236, %rs235, 255;
	add.s64 	%rd286, %rd282, 256;
	ld.global.u32 	%r239, [%rd280+1024];
	ld.global.u32 	%r240, [%rd281+1024];
	setp.ne.s32 	%p158, %r239, %r240;
	selp.u16 	%rs237, 1, 0, %p158;
	setp.ne.s16 	%p160, %rs236, 0;
	and.pred  	%p161, %p160, %p158;
	min.s64 	%rd287, %rd286, %rd285;
	setp.eq.s16 	%p162, %rs236, 0;
	selp.b64 	%rd288, %rd286, %rd285, %p162;
	selp.b16 	%rs238, %rs237, %rs235, %p162;
	selp.b64 	%rd289, %rd287, %rd288, %p161;
	selp.b16 	%rs239, 1, %rs238, %p161;
	and.b16  	%rs240, %rs239, 255;
	add.s64 	%rd290, %rd282, 512;
	ld.global.u32 	%r241, [%rd280+2048];
	ld.global.u32 	%r242, [%rd281+2048];
	setp.ne.s32 	%p163, %r241, %r242;
	selp.u16 	%rs241, 1, 0, %p163;
	setp.ne.s16 	%p165, %rs240, 0;
	and.pred  	%p166, %p165, %p163;
	min.s64 	%rd291, %rd290, %rd289;
	setp.eq.s16 	%p167, %rs240, 0;
	selp.b64 	%rd292, %rd290, %rd289, %p167;
	selp.b16 	%rs242, %rs241, %rs239, %p167;
	selp.b64 	%rd293, %rd291, %rd292, %p166;
	selp.b16 	%rs243, 1, %rs242, %p166;
	and.b16  	%rs244, %rs243, 255;
	add.s64 	%rd294, %rd282, 768;
	ld.global.u32 	%r243, [%rd280+3072];
	ld.global.u32 	%r244, [%rd281+3072];
	setp.ne.s32 	%p168, %r243, %r244;
	selp.u16 	%rs245, 1, 0, %p168;
	setp.ne.s16 	%p170, %rs244, 0;
	and.pred  	%p171, %p170, %p168;
	min.s64 	%rd295, %rd294, %rd293;
	setp.eq.s16 	%p172, %rs244, 0;
	selp.b64 	%rd296, %rd294, %rd293, %p172;
	selp.b16 	%rs246, %rs245, %rs243, %p172;
	selp.b64 	%rd297, %rd295, %rd296, %p171;
	selp.b16 	%rs247, 1, %rs246, %p171;
	and.b16  	%rs248, %rs247, 255;
	add.s64 	%rd298, %rd282, 1024;
	ld.global.u32 	%r245, [%rd280+4096];
	ld.global.u32 	%r246, [%rd281+4096];
	setp.ne.s32 	%p173, %r245, %r246;
	selp.u16 	%rs249, 1, 0, %p173;
	setp.ne.s16 	%p175, %rs248, 0;
	and.pred  	%p176, %p175, %p173;
	min.s64 	%rd299, %rd298, %rd297;
	setp.eq.s16 	%p177, %rs248, 0;
	selp.b64 	%rd300, %rd298, %rd297, %p177;
	selp.b16 	%rs250, %rs249, %rs247, %p177;
	selp.b64 	%rd301, %rd299, %rd300, %p176;
	selp.b16 	%rs251, 1, %rs250, %p176;
	and.b16  	%rs252, %rs251, 255;
	add.s64 	%rd302, %rd282, 1280;
	ld.global.u32 	%r247, [%rd280+5120];
	ld.global.u32 	%r248, [%rd281+5120];
	setp.ne.s32 	%p178, %r247, %r248;
	selp.u16 	%rs253, 1, 0, %p178;
	setp.ne.s16 	%p180, %rs252, 0;
	and.pred  	%p181, %p180, %p178;
	min.s64 	%rd303, %rd302, %rd301;
	setp.eq.s16 	%p182, %rs252, 0;
	selp.b64 	%rd304, %rd302, %rd301, %p182;
	selp.b16 	%rs254, %rs253, %rs251, %p182;
	selp.b64 	%rd305, %rd303, %rd304, %p181;
	selp.b16 	%rs255, 1, %rs254, %p181;
	and.b16  	%rs256, %rs255, 255;
	add.s64 	%rd306, %rd282, 1536;
	ld.global.u32 	%r249, [%rd280+6144];
	ld.global.u32 	%r250, [%rd281+6144];
	setp.ne.s32 	%p183, %r249, %r250;
	selp.u16 	%rs257, 1, 0, %p183;
	setp.ne.s16 	%p185, %rs256, 0;
	and.pred  	%p186, %p185, %p183;
	min.s64 	%rd307, %rd306, %rd305;
	setp.eq.s16 	%p187, %rs256, 0;
	selp.b64 	%rd308, %rd306, %rd305, %p187;
	selp.b16 	%rs258, %rs257, %rs255, %p187;
	selp.b64 	%rd309, %rd307, %rd308, %p186;
	selp.b16 	%rs259, 1, %rs258, %p186;
	and.b16  	%rs260, %rs259, 255;
	add.s64 	%rd310, %rd282, 1792;
	ld.global.u32 	%r251, [%rd280+7168];
	ld.global.u32 	%r252, [%rd281+7168];
	setp.ne.s32 	%p188, %r251, %r252;
	selp.u16 	%rs261, 1, 0, %p188;
	setp.ne.s16 	%p190, %rs260, 0;
	and.pred  	%p191, %p190, %p188;
	min.s64 	%rd311, %rd310, %rd309;
	setp.eq.s16 	%p192, %rs260, 0;
	selp.b64 	%rd312, %rd310, %rd309, %p192;
	selp.b16 	%rs262, %rs261, %rs259, %p192;
	selp.b64 	%rd416, %rd311, %rd312, %p191;
	selp.b16 	%rs391, 1, %rs262, %p191;
	add.s32 	%r506, %r506, 2048;
	add.s32 	%r504, %r504, 8;
	setp.ne.s32 	%p193, %r504, 0;
	@%p193 bra 	$L__BB4_9;
$L__BB4_10:
	setp.eq.s32 	%p194, %r7, 0;
	@%p194 bra 	$L__BB4_18;
	setp.lt.u32 	%p195, %r7, 4;
	@%p195 bra 	$L__BB4_13;
	cvt.u64.u32 	%rd314, %r506;
	mul.wide.u32 	%rd315, %r506, 4;
	add.s64 	%rd316, %rd2, %rd315;
	add.s64 	%rd317, %rd3, %rd315;
	add.s64 	%rd318, %rd120, %rd314;
	ld.global.u32 	%r253, [%rd316];
	ld.global.u32 	%r254, [%rd317];
	setp.ne.s32 	%p196, %r253, %r254;
	selp.u16 	%rs264, 1, 0, %p196;
	and.b16  	%rs265, %rs391, 255;
	setp.ne.s16 	%p198, %rs265, 0;
	and.pred  	%p199, %p198, %p196;
	min.s64 	%rd319, %rd318, %rd416;
	setp.eq.s16 	%p200, %rs265, 0;
	selp.b64 	%rd320, %rd318, %rd416, %p200;
	selp.b16 	%rs266, %rs264, %rs391, %p200;
	selp.b64 	%rd321, %rd319, %rd320, %p199;
	selp.b16 	%rs267, 1, %rs266, %p199;
	and.b16  	%rs268, %rs267, 255;
	add.s32 	%r255, %r506, 256;
	cvt.u64.u32 	%rd322, %r255;
	add.s64 	%rd323, %rd120, %rd322;
	ld.global.u32 	%r256, [%rd316+1024];
	ld.global.u32 	%r257, [%rd317+1024];
	setp.ne.s32 	%p201, %r256, %r257;
	selp.u16 	%rs269, 1, 0, %p201;
	setp.ne.s16 	%p203, %rs268, 0;
	and.pred  	%p204, %p203, %p201;
	min.s64 	%rd324, %rd323, %rd321;
	setp.eq.s16 	%p205, %rs268, 0;
	selp.b64 	%rd325, %rd323, %rd321, %p205;
	selp.b16 	%rs270, %rs269, %rs267, %p205;
	selp.b64 	%rd326, %rd324, %rd325, %p204;
	selp.b16 	%rs271, 1, %rs270, %p204;
	and.b16  	%rs272, %rs271, 255;
	add.s32 	%r258, %r506, 512;
	cvt.u64.u32 	%rd327, %r258;
	add.s64 	%rd328, %rd120, %rd327;
	ld.global.u32 	%r259, [%rd316+2048];
	ld.global.u32 	%r260, [%rd317+2048];
	setp.ne.s32 	%p206, %r259, %r260;
	selp.u16 	%rs273, 1, 0, %p206;
	setp.ne.s16 	%p208, %rs272, 0;
	and.pred  	%p209, %p208, %p206;
	min.s64 	%rd329, %rd328, %rd326;
	setp.eq.s16 	%p210, %rs272, 0;
	selp.b64 	%rd330, %rd328, %rd326, %p210;
	selp.b16 	%rs274, %rs273, %rs271, %p210;
	selp.b64 	%rd331, %rd329, %rd330, %p209;
	selp.b16 	%rs275, 1, %rs274, %p209;
	and.b16  	%rs276, %rs275, 255;
	add.s32 	%r261, %r506, 768;
	cvt.u64.u32 	%rd332, %r261;
	add.s64 	%rd333, %rd120, %rd332;
	ld.global.u32 	%r262, [%rd316+3072];
	ld.global.u32 	%r263, [%rd317+3072];
	setp.ne.s32 	%p211, %r262, %r263;
	selp.u16 	%rs277, 1, 0, %p211;
	setp.ne.s16 	%p213, %rs276, 0;
	and.pred  	%p214, %p213, %p211;
	min.s64 	%rd334, %rd333, %rd331;
	setp.eq.s16 	%p215, %rs276, 0;
	selp.b64 	%rd335, %rd333, %rd331, %p215;
	selp.b16 	%rs278, %rs277, %rs275, %p215;
	selp.b64 	%rd416, %rd334, %rd335, %p214;
	selp.b16 	%rs391, 1, %rs278, %p214;
	add.s32 	%r506, %r506, 1024;
$L__BB4_13:
	and.b32  	%r264, %r6, 3;
	setp.eq.s32 	%p216, %r264, 0;
	@%p216 bra 	$L__BB4_18;
	setp.eq.s32 	%p217, %r264, 1;
	@%p217 bra 	$L__BB4_16;
	cvt.u64.u32 	%rd337, %r506;
	mul.wide.u32 	%rd338, %r506, 4;
	add.s64 	%rd339, %rd2, %rd338;
	add.s64 	%rd340, %rd3, %rd338;
	add.s64 	%rd341, %rd120, %rd337;
	ld.global.u32 	%r265, [%rd339];
	ld.global.u32 	%r266, [%rd340];
	setp.ne.s32 	%p218, %r265, %r266;
	selp.u16 	%rs280, 1, 0, %p218;
	and.b16  	%rs281, %rs391, 255;
	setp.ne.s16 	%p220, %rs281, 0;
	and.pred  	%p221, %p220, %p218;
	min.s64 	%rd342, %rd341, %rd416;
	setp.eq.s16 	%p222, %rs281, 0;
	selp.b64 	%rd343, %rd341, %rd416, %p222;
	selp.b16 	%rs282, %rs280, %rs391, %p222;
	selp.b64 	%rd344, %rd342, %rd343, %p221;
	selp.b16 	%rs283, 1, %rs282, %p221;
	and.b16  	%rs284, %rs283, 255;
	add.s32 	%r267, %r506, 256;
	cvt.u64.u32 	%rd345, %r267;
	add.s64 	%rd346, %rd120, %rd345;
	ld.global.u32 	%r268, [%rd339+1024];
	ld.global.u32 	%r269, [%rd340+1024];
	setp.ne.s32 	%p223, %r268, %r269;
	selp.u16 	%rs285, 1, 0, %p223;
	setp.ne.s16 	%p225, %rs284, 0;
	and.pred  	%p226, %p225, %p223;
	min.s64 	%rd347, %rd346, %rd344;
	setp.eq.s16 	%p227, %rs284, 0;
	selp.b64 	%rd348, %rd346, %rd344, %p227;
	selp.b16 	%rs286, %rs285, %rs283, %p227;
	selp.b64 	%rd416, %rd347, %rd348, %p226;
	selp.b16 	%rs391, 1, %rs286, %p226;
	add.s32 	%r506, %r506, 512;
$L__BB4_16:
	and.b32  	%r270, %r5, 256;
	setp.ne.s32 	%p228, %r270, 0;
	@%p228 bra 	$L__BB4_18;
	cvt.u64.u32 	%rd349, %r506;
	mul.wide.u32 	%rd350, %r506, 4;
	add.s64 	%rd351, %rd2, %rd350;
	add.s64 	%rd352, %rd3, %rd350;
	add.s64 	%rd353, %rd120, %rd349;
	ld.global.u32 	%r271, [%rd351];
	ld.global.u32 	%r272, [%rd352];
	setp.ne.s32 	%p229, %r271, %r272;
	selp.u16 	%rs287, 1, 0, %p229;
	and.b16  	%rs288, %rs391, 255;
	setp.ne.s16 	%p231, %rs288, 0;
	and.pred  	%p232, %p231, %p229;
	min.s64 	%rd354, %rd353, %rd416;
	setp.eq.s16 	%p233, %rs288, 0;
	selp.b64 	%rd355, %rd353, %rd416, %p233;
	selp.b16 	%rs289, %rs287, %rs391, %p233;
	selp.b64 	%rd416, %rd354, %rd355, %p232;
	selp.b16 	%rs391, 1, %rs289, %p232;
$L__BB4_18:
	setp.lt.u64 	%p234, %rd121, 256;
	@%p234 bra 	$L__BB4_43;
	// begin inline asm
	mov.u32 %r391, %laneid;
	// end inline asm
	cvt.u32.u16 	%r412, %rs391;
	and.b32  	%r393, %r412, 255;
	mov.b32 	%r409, 1;
	mov.b32 	%r410, 31;
	mov.b32 	%r411, -1;
	// begin inline asm
	shfl.sync.down.b32 %r392, %r393, %r409, %r410, %r411;
	// end inline asm
	// begin inline asm
	shfl.sync.down.b32 %r397, %r398, %r409, %r410, %r411;
	// end inline asm
	mov.b64 	{%r403, %r408}, %rd416;
	// begin inline asm
	shfl.sync.down.b32 %r402, %r403, %r409, %r410, %r411;
	// end inline asm
	// begin inline asm
	shfl.sync.down.b32 %r407, %r408, %r409, %r410, %r411;
	// end inline asm
	mov.b64 	%rd19, {%r402, %r407};
	cvt.u16.u32 	%rs15, %r392;
	setp.gt.s32 	%p284, %r391, 30;
	@%p284 bra 	$L__BB4_23;
	and.b16  	%rs331, %rs391, 255;
	setp.eq.s16 	%p285, %rs331, 0;
	and.b16  	%rs332, %rs15, 255;
	setp.eq.s16 	%p286, %rs332, 0;
	or.pred  	%p287, %p285, %p286;
	@%p287 bra 	$L__BB4_22;
	min.s64 	%rd416, %rd19, %rd416;
	mov.b16 	%rs391, 1;
	bra.uni 	$L__BB4_23;
$L__BB4_22:
	setp.eq.s16 	%p288, %rs331, 0;
	selp.b64 	%rd416, %rd19, %rd416, %p288;
	selp.b16 	%rs391, %rs15, %rs391, %p288;
$L__BB4_23:
	cvt.u32.u16 	%r433, %rs391;
	and.b32  	%r414, %r433, 255;
	mov.b32 	%r430, 2;
	mov.b32 	%r431, 31;
	mov.b32 	%r432, -1;
	// begin inline asm
	shfl.sync.down.b32 %r413, %r414, %r430, %r431, %r432;
	// end inline asm
	// begin inline asm
	shfl.sync.down.b32 %r418, %r419, %r430, %r431, %r432;
	// end inline asm
	mov.b64 	{%r424, %r429}, %rd416;
	// begin inline asm
	shfl.sync.down.b32 %r423, %r424, %r430, %r431, %r432;
	// end inline asm
	// begin inline asm
	shfl.sync.down.b32 %r428, %r429, %r430, %r431, %r432;
	// end inline asm
	mov.b64 	%rd23, {%r423, %r428};
	cvt.u16.u32 	%rs18, %r413;
	setp.gt.s32 	%p289, %r391, 29;
	@%p289 bra 	$L__BB4_27;
	and.b16  	%rs335, %rs391, 255;
	setp.eq.s16 	%p290, %rs335, 0;
	and.b16  	%rs336, %rs18, 255;
	setp.eq.s16 	%p291, %rs336, 0;
	or.pred  	%p292, %p290, %p291;
	@%p292 bra 	$L__BB4_26;
	min.s64 	%rd416, %rd23, %rd416;
	mov.b16 	%rs391, 1;
	bra.uni 	$L__BB4_27;
$L__BB4_26:
	setp.eq.s16 	%p293, %rs335, 0;
	selp.b16 	%rs391, %rs18, %rs391, %p293;
	selp.b64 	%rd416, %rd23, %rd416, %p293;
$L__BB4_27:
	cvt.u32.u16 	%r454, %rs391;
	and.b32  	%r435, %r454, 255;
	mov.b32 	%r451, 4;
	mov.b32 	%r452, 31;
	mov.b32 	%r453, -1;
	// begin inline asm
	shfl.sync.down.b32 %r434, %r435, %r451, %r452, %r453;
	// end inline asm
	// begin inline asm
	shfl.sync.down.b32 %r439, %r440, %r451, %r452, %r453;
	// end inline asm
	mov.b64 	{%r445, %r450}, %rd416;
	// begin inline asm
	shfl.sync.down.b32 %r444, %r445, %r451, %r452, %r453;
	// end inline asm
	// begin inline asm
	shfl.sync.down.b32 %r449, %r450, %r451, %r452, %r453;
	// end inline asm
	mov.b64 	%rd27, {%r444, %r449};
	cvt.u16.u32 	%rs21, %r434;
	setp.gt.s32 	%p294, %r391, 27;
	@%p294 bra 	$L__BB4_31;
	and.b16  	%rs339, %rs391, 255;
	setp.eq.s16 	%p295, %rs339, 0;
	and.b16  	%rs340, %rs21, 255;
	setp.eq.s16 	%p296, %rs340, 0;
	or.pred  	%p297, %p295, %p296;
	@%p297 bra 	$L__BB4_30;
	min.s64 	%rd416, %rd27, %rd416;
	mov.b16 	%rs391, 1;
	bra.uni 	$L__BB4_31;
$L__BB4_30:
	setp.eq.s16 	%p298, %rs339, 0;
	selp.b16 	%rs391, %rs21, %rs391, %p298;
	selp.b64 	%rd416, %rd27, %rd416, %p298;
$L__BB4_31:
	cvt.u32.u16 	%r475, %rs391;
	and.b32  	%r456, %r475, 255;
	mov.b32 	%r472, 8;
	mov.b32 	%r473, 31;
	mov.b32 	%r474, -1;
	// begin inline asm
	shfl.sync.down.b32 %r455, %r456, %r472, %r473, %r474;
	// end inline asm
	// begin inline asm
	shfl.sync.down.b32 %r460, %r461, %r472, %r473, %r474;
	// end inline asm
	mov.b64 	{%r466, %r471}, %rd416;
	// begin inline asm
	shfl.sync.down.b32 %r465, %r466, %r472, %r473, %r474;
	// end inline asm
	// begin inline asm
	shfl.sync.down.b32 %r470, %r471, %r472, %r473, %r474;
	// end inline asm
	mov.b64 	%rd31, {%r465, %r470};
	cvt.u16.u32 	%rs24, %r455;
	setp.gt.s32 	%p299, %r391, 23;
	@%p299 bra 	$L__BB4_35;
	and.b16  	%rs343, %rs391, 255;
	setp.eq.s16 	%p300, %rs343, 0;
	and.b16  	%rs344, %rs24, 255;
	setp.eq.s16 	%p301, %rs344, 0;
	or.pred  	%p302, %p300, %p301;
	@%p302 bra 	$L__BB4_34;
	min.s64 	%rd416, %rd31, %rd416;
	mov.b16 	%rs391, 1;
	bra.uni 	$L__BB4_35;
$L__BB4_34:
	setp.eq.s16 	%p303, %rs343, 0;
	selp.b16 	%rs391, %rs24, %rs391, %p303;
	selp.b64 	%rd416, %rd31, %rd416, %p303;
$L__BB4_35:
	cvt.u32.u16 	%r496, %rs391;
	and.b32  	%r477, %r496, 255;
	mov.b32 	%r493, 16;
	mov.b32 	%r494, 31;
	mov.b32 	%r495, -1;
	// begin inline asm
	shfl.sync.down.b32 %r476, %r477, %r493, %r494, %r495;
	// end inline asm
	// begin inline asm
	shfl.sync.down.b32 %r481, %r482, %r493, %r494, %r495;
	// end inline asm
	mov.b64 	{%r487, %r492}, %rd416;
	// begin inline asm
	shfl.sync.down.b32 %r486, %r487, %r493, %r494, %r495;
	// end inline asm
	// begin inline asm
	shfl.sync.down.b32 %r491, %r492, %r493, %r494, %r495;
	// end inline asm
	mov.b64 	%rd35, {%r486, %r491};
	cvt.u16.u32 	%rs27, %r476;
	setp.gt.s32 	%p304, %r391, 15;
	@%p304 bra 	$L__BB4_39;
	and.b16  	%rs347, %rs391, 255;
	setp.eq.s16 	%p305, %rs347, 0;
	and.b16  	%rs348, %rs27, 255;
	setp.eq.s16 	%p306, %rs348, 0;
	or.pred  	%p307, %p305, %p306;
	@%p307 bra 	$L__BB4_38;
	min.s64 	%rd416, %rd35, %rd416;
	mov.b16 	%rs391, 1;
	bra.uni 	$L__BB4_39;
$L__BB4_38:
	setp.eq.s16 	%p308, %rs347, 0;
	selp.b16 	%rs391, %rs27, %rs391, %p308;
	selp.b64 	%rd416, %rd35, %rd416, %p308;
$L__BB4_39:
	setp.ne.s32 	%p309, %r391, 0;
	@%p309 bra 	$L__BB4_41;
	shr.u32 	%r497, %r2, 1;
	and.b32  	%r498, %r497, 496;
	mov.u32 	%r499, _ZZN3cub18CUB_300001_SM_10006detail6reduce28DeviceReduceSingleTileKernelINS2_10policy_hubIN4cuda3std3__45tupleIJblEEEyN6thrust24THRUST_300001_SM_1000_NS8cuda_cub9__find_if7functorIS9_EEE10Policy1000ENSB_12zip_iteratorINS8_IJNSD_26transform_input_iterator_tIbNSC_6detail35transform_pair_of_input_iterators_tIbNSB_6detail15normal_iteratorINSB_10device_ptrIiEEEESQ_NS7_8equal_toIiEEEENS7_10__not_fn_tINS7_10__identityEEEEENSB_17counting_iteratorIlNSB_11use_defaultESZ_SZ_EEEEEEEPS9_ySF_S9_S9_SV_EEvT0_T1_T2_T3_T4_T6_E12temp_storage;
	add.s32 	%r500, %r499, %r498;
	st.shared.u8 	[%r500+8], %rs391;
	st.shared.u64 	[%r500+16], %rd416;
$L__BB4_41:
	bar.sync 	0;
	setp.ne.s32 	%p310, %r2, 0;
	@%p310 bra 	$L__BB4_120;
	ld.shared.u8 	%rs351, [_ZZN3cub18CUB_300001_SM_10006detail6reduce28DeviceReduceSingleTileKernelINS2_10policy_hubIN4cuda3std3__45tupleIJblEEEyN6thrust24THRUST_300001_SM_1000_NS8cuda_cub9__find_if7functorIS9_EEE10Policy1000ENSB_12zip_iteratorINS8_IJNSD_26transform_input_iterator_tIbNSC_6detail35transform_pair_of_input_iterators_tIbNSB_6detail15normal_iteratorINSB_10device_ptrIiEEEESQ_NS7_8equal_toIiEEEENS7_10__not_fn_tINS7_10__identityEEEEENSB_17counting_iteratorIlNSB_11use_defaultESZ_SZ_EEEEEEEPS9_ySF_S9_S9_SV_EEvT0_T1_T2_T3_T4_T6_E12temp_storage+24];
	ld.shared.u64 	%rd377, [_ZZN3cub18CUB_300001_SM_10006detail6reduce28DeviceReduceSingleTileKernelINS2_10policy_hubIN4cuda3std3__45tupleIJblEEEyN6thrust24THRUST_300001_SM_1000_NS8cuda_cub9__find_if7functorIS9_EEE10Policy1000ENSB_12zip_iteratorINS8_IJNSD_26transform_input_iterator_tIbNSC_6detail35transform_pair_of_input_iterators_tIbNSB_6detail15normal_iteratorINSB_10device_ptrIiEEEESQ_NS7_8equal_toIiEEEENS7_10__not_fn_tINS7_10__identityEEEEENSB_17counting_iteratorIlNSB_11use_defaultESZ_SZ_EEEEEEEPS9_ySF_S9_S9_SV_EEvT0_T1_T2_T3_T4_T6_E12temp_storage+32];
	and.b16  	%rs352, %rs391, 255;
	setp.eq.s16 	%p311, %rs352, 0;
	setp.eq.s16 	%p312, %rs351, 0;
	min.s64 	%rd378, %rd377, %rd416;
	selp.b16 	%rs353, %rs391, 1, %p312;
	selp.b16 	%rs354, %rs351, %rs353, %p311;
	and.b16  	%rs355, %rs354, 255;
	selp.b64 	%rd379, %rd416, %rd378, %p312;
	selp.b64 	%rd380, %rd377, %rd379, %p311;
	ld.shared.u8 	%rs356, [_ZZN3cub18CUB_300001_SM_10006detail6reduce28DeviceReduceSingleTileKernelINS2_10policy_hubIN4cuda3std3__45tupleIJblEEEyN6thrust24THRUST_300001_SM_1000_NS8cuda_cub9__find_if7functorIS9_EEE10Policy1000ENSB_12zip_iteratorINS8_IJNSD_26transform_input_iterator_tIbNSC_6detail35transform_pair_of_input_iterators_tIbNSB_6detail15normal_iteratorINSB_10device_ptrIiEEEESQ_NS7_8equal_toIiEEEENS7_10__not_fn_tINS7_10__identityEEEEENSB_17counting_iteratorIlNSB_11use_defaultESZ_SZ_EEEEEEEPS9_ySF_S9_S9_SV_EEvT0_T1_T2_T3_T4_T6_E12temp_storage+40];
	ld.shared.u64 	%rd381, [_ZZN3cub18CUB_300001_SM_10006detail6reduce28DeviceReduceSingleTileKernelINS2_10policy_hubIN4cuda3std3__45tupleIJblEEEyN6thrust24THRUST_300001_SM_1000_NS8cuda_cub9__find_if7functorIS9_EEE10Policy1000ENSB_12zip_iteratorINS8_IJNSD_26transform_input_iterator_tIbNSC_6detail35transform_pair_of_input_iterators_tIbNSB_6detail15normal_iteratorINSB_10device_ptrIiEEEESQ_NS7_8equal_toIiEEEENS7_10__not_fn_tINS7_10__identityEEEEENSB_17counting_iteratorIlNSB_11use_defaultESZ_SZ_EEEEEEEPS9_ySF_S9_S9_SV_EEvT0_T1_T2_T3_T4_T6_E12temp_storage+48];
	setp.eq.s16 	%p313, %rs355, 0;
	setp.eq.s16 	%p314, %rs356, 0;
	min.s64 	%rd382, %rd381, %rd380;
	selp.b16 	%rs357, %rs354, 1, %p314;
	selp.b16 	%rs358, %rs356, %rs357, %p313;
	and.b16  	%rs359, %rs358, 255;
	selp.b64 	%rd383, %rd380, %rd382, %p314;
	selp.b64 	%rd384, %rd381, %rd383, %p313;
	ld.shared.u8 	%rs360, [_ZZN3cub18CUB_300001_SM_10006detail6reduce28DeviceReduceSingleTileKernelINS2_10policy_hubIN4cuda3std3__45tupleIJblEEEyN6thrust24THRUST_300001_SM_1000_NS8cuda_cub9__find_if7functorIS9_EEE10Policy1000ENSB_12zip_iteratorINS8_IJNSD_26transform_input_iterator_tIbNSC_6detail35transform_pair_of_input_iterators_tIbNSB_6detail15normal_iteratorINSB_10device_ptrIiEEEESQ_NS7_8equal_toIiEEEENS7_10__not_fn_tINS7_10__identityEEEEENSB_17counting_iteratorIlNSB_11use_defaultESZ_SZ_EEEEEEEPS9_ySF_S9_S9_SV_EEvT0_T1_T2_T3_T4_T6_E12temp_storage+56];
	ld.shared.u64 	%rd385, [_ZZN3cub18CUB_300001_SM_10006detail6reduce28DeviceReduceSingleTileKernelINS2_10policy_hubIN4cuda3std3__45tupleIJblEEEyN6thrust24THRUST_300001_SM_1000_NS8cuda_cub9__find_if7functorIS9_EEE10Policy1000ENSB_12zip_iteratorINS8_IJNSD_26transform_input_iterator_tIbNSC_6detail35transform_pair_of_input_iterators_tIbNSB_6detail15normal_iteratorINSB_10device_ptrIiEEEESQ_NS7_8equal_toIiEEEENS7_10__not_fn_tINS7_10__identityEEEEENSB_17counting_iteratorIlNSB_11use_defaultESZ_SZ_EEEEEEEPS9_ySF_S9_S9_SV_EEvT0_T1_T2_T3_T4_T6_E12temp_storage+64];
	setp.eq.s16 	%p315, %rs359, 0;
	setp.eq.s16 	%p316, %rs360, 0;
	min.s64 	%rd386, %rd385, %rd384;
	selp.b16 	%rs361, %rs358, 1, %p316;
	selp.b16 	%rs362, %rs360, %rs361, %p315;
	and.b16  	%rs363, %rs362, 255;
	selp.b64 	%rd387, %rd384, %rd386, %p316;
	selp.b64 	%rd388, %rd385, %rd387, %p315;
	ld.shared.u8 	%rs364, [_ZZN3cub18CUB_300001_SM_10006detail6reduce28DeviceReduceSingleTileKernelINS2_10policy_hubIN4cuda3std3__45tupleIJblEEEyN6thrust24THRUST_300001_SM_1000_NS8cuda_cub9__find_if7functorIS9_EEE10Policy1000ENSB_12zip_iteratorINS8_IJNSD_26transform_input_iterator_tIbNSC_6detail35transform_pair_of_input_iterators_tIbNSB_6detail15normal_iteratorINSB_10device_ptrIiEEEESQ_NS7_8equal_toIiEEEENS7_10__not_fn_tINS7_10__identityEEEEENSB_17counting_iteratorIlNSB_11use_defaultESZ_SZ_EEEEEEEPS9_ySF_S9_S9_SV_EEvT0_T1_T2_T3_T4_T6_E12temp_storage+72];
	ld.shared.u64 	%rd389, [_ZZN3cub18CUB_300001_SM_10006detail6reduce28DeviceReduceSingleTileKernelINS2_10policy_hubIN4cuda3std3__45tupleIJblEEEyN6thrust24THRUST_300001_SM_1000_NS8cuda_cub9__find_if7functorIS9_EEE10Policy1000ENSB_12zip_iteratorINS8_IJNSD_26transform_input_iterator_tIbNSC_6detail35transform_pair_of_input_iterators_tIbNSB_6detail15normal_iteratorINSB_10device_ptrIiEEEESQ_NS7_8equal_toIiEEEENS7_10__not_fn_tINS7_10__identityEEEEENSB_17counting_iteratorIlNSB_11use_defaultESZ_SZ_EEEEEEEPS9_ySF_S9_S9_SV_EEvT0_T1_T2_T3_T4_T6_E12temp_storage+80];
	setp.eq.s16 	%p317, %rs363, 0;
	setp.eq.s16 	%p318, %rs364, 0;
	min.s64 	%rd390, %rd389, %rd388;
	selp.b16 	%rs365, %rs362, 1, %p318;
	selp.b16 	%rs366, %rs364, %rs365, %p317;
	and.b16  	%rs367, %rs366, 255;
	selp.b64 	%rd391, %rd388, %rd390, %p318;
	selp.b64 	%rd392, %rd389, %rd391, %p317;
	ld.shared.u8 	%rs368, [_ZZN3cub18CUB_300001_SM_10006detail6reduce28DeviceReduceSingleTileKernelINS2_10policy_hubIN4cuda3std3__45tupleIJblEEEyN6thrust24THRUST_300001_SM_1000_NS8cuda_cub9__find_if7functorIS9_EEE10Policy1000ENSB_12zip_iteratorINS8_IJNSD_26transform_input_iterator_tIbNSC_6detail35transform_pair_of_input_iterators_tIbNSB_6detail15normal_iteratorINSB_10device_ptrIiEEEESQ_NS7_8equal_toIiEEEENS7_10__not_fn_tINS7_10__identityEEEEENSB_17counting_iteratorIlNSB_11use_defaultESZ_SZ_EEEEEEEPS9_ySF_S9_S9_SV_EEvT0_T1_T2_T3_T4_T6_E12temp_storage+88];
	ld.shared.u64 	%rd393, [_ZZN3cub18CUB_300001_SM_10006detail6reduce28DeviceReduceSingleTileKernelINS2_10policy_hubIN4cuda3std3__45tupleIJblEEEyN6thrust24THRUST_300001_SM_1000_NS8cuda_cub9__find_if7functorIS9_EEE10Policy1000ENSB_12zip_iteratorINS8_IJNSD_26transform_input_iterator_tIbNSC_6detail35transform_pair_of_input_iterators_tIbNSB_6detail15normal_iteratorINSB_10device_ptrIiEEEESQ_NS7_8equal_toIiEEEENS7_10__not_fn_tINS7_10__identityEEEEENSB_17counting_iteratorIlNSB_11use_defaultESZ_SZ_EEEEEEEPS9_ySF_S9_S9_SV_EEvT0_T1_T2_T3_T4_T6_E12temp_storage+96];
	setp.eq.s16 	%p319, %rs367, 0;
	setp.eq.s16 	%p320, %rs368, 0;
	min.s64 	%rd394, %rd393, %rd392;
	selp.b16 	%rs369, %rs366, 1, %p320;
	selp.b16 	%rs370, %rs368, %rs369, %p319;
	and.b16  	%rs371, %rs370, 255;
	selp.b64 	%rd395, %rd392, %rd394, %p320;
	selp.b64 	%rd396, %rd393, %rd395, %p319;
	ld.shared.u8 	%rs372, [_ZZN3cub18CUB_300001_SM_10006detail6reduce28DeviceReduceSingleTileKernelINS2_10policy_hubIN4cuda3std3__45tupleIJblEEEyN6thrust24THRUST_300001_SM_1000_NS8cuda_cub9__find_if7functorIS9_EEE10Policy1000ENSB_12zip_iteratorINS8_IJNSD_26transform_input_iterator_tIbNSC_6detail35transform_pair_of_input_iterators_tIbNSB_6detail15normal_iteratorINSB_10device_ptrIiEEEESQ_NS7_8equal_toIiEEEENS7_10__not_fn_tINS7_10__identityEEEEENSB_17counting_iteratorIlNSB_11use_defaultESZ_SZ_EEEEEEEPS9_ySF_S9_S9_SV_EEvT0_T1_T2_T3_T4_T6_E12temp_storage+104];
	ld.shared.u64 	%rd397, [_ZZN3cub18CUB_300001_SM_10006detail6reduce28DeviceReduceSingleTileKernelINS2_10policy_hubIN4cuda3std3__45tupleIJblEEEyN6thrust24THRUST_300001_SM_1000_NS8cuda_cub9__find_if7functorIS9_EEE10Policy1000ENSB_12zip_iteratorINS8_IJNSD_26transform_input_iterator_tIbNSC_6detail35transform_pair_of_input_iterators_tIbNSB_6detail15normal_iteratorINSB_10device_ptrIiEEEESQ_NS7_8equal_toIiEEEENS7_10__not_fn_tINS7_10__identityEEEEENSB_17counting_iteratorIlNSB_11use_defaultESZ_SZ_EEEEEEEPS9_ySF_S9_S9_SV_EEvT0_T1_T2_T3_T4_T6_E12temp_storage+112];
	setp.eq.s16 	%p321, %rs371, 0;
	setp.eq.s16 	%p322, %rs372, 0;
	min.s64 	%rd398, %rd397, %rd396;
	selp.b16 	%rs373, %rs370, 1, %p322;
	selp.b16 	%rs374, %rs372, %rs373, %p321;
	and.b16  	%rs375, %rs374, 255;
	selp.b64 	%rd399, %rd396, %rd398, %p322;
	selp.b64 	%rd400, %rd397, %rd399, %p321;
	ld.shared.u8 	%rs376, [_ZZN3cub18CUB_300001_SM_10006detail6reduce28DeviceReduceSingleTileKernelINS2_10policy_hubIN4cuda3std3__45tupleIJblEEEyN6thrust24THRUST_300001_SM_1000_NS8cuda_cub9__find_if7functorIS9_EEE10Policy1000ENSB_12zip_iteratorINS8_IJNSD_26transform_input_iterator_tIbNSC_6detail35transform_pair_of_input_iterators_tIbNSB_6detail15normal_iteratorINSB_10device_ptrIiEEEESQ_NS7_8equal_toIiEEEENS7_10__not_fn_tINS7_10__identityEEEEENSB_17counting_iteratorIlNSB_11use_defaultESZ_SZ_EEEEEEEPS9_ySF_S9_S9_SV_EEvT0_T1_T2_T3_T4_T6_E12temp_storage+120];
	ld.shared.u64 	%rd401, [_ZZN3cub18CUB_300001_SM_10006detail6reduce28DeviceReduceSingleTileKernelINS2_10policy_hubIN4cuda3std3__45tupleIJblEEEyN6thrust24THRUST_300001_SM_1000_NS8cuda_cub9__find_if7functorIS9_EEE10Policy1000ENSB_12zip_iteratorINS8_IJNSD_26transform_input_iterator_tIbNSC_6detail35transform_pair_of_input_iterators_tIbNSB_6detail15normal_iteratorINSB_10device_ptrIiEEEESQ_NS7_8equal_toIiEEEENS7_10__not_fn_tINS7_10__identityEEEEENSB_17counting_iteratorIlNSB_11use_defaultESZ_SZ_EEEEEEEPS9_ySF_S9_S9_SV_EEvT0_T1_T2_T3_T4_T6_E12temp_storage+128];
	setp.eq.s16 	%p323, %rs375, 0;
	setp.eq.s16 	%p324, %rs376, 0;
	min.s64 	%rd402, %rd401, %rd400;
	selp.b16 	%rs377, %rs374, 1, %p324;
	selp.b16 	%rs391, %rs376, %rs377, %p323;
	selp.b64 	%rd403, %rd400, %rd402, %p324;
	selp.b64 	%rd416, %rd401, %rd403, %p323;
	bra.uni 	$L__BB4_120;
$L__BB4_43:
	// begin inline asm
	mov.u32 %r273, %laneid;
	// end inline asm
	and.b32  	%r294, %r2, 992;
	add.s32 	%r295, %r294, 32;
	setp.gt.u32 	%p235, %r295, %r1;
	not.b32 	%r296, %r294;
	add.s32 	%r297, %r1, %r296;
	selp.b32 	%r292, %r297, 31, %p235;
	cvt.u32.u16 	%r298, %rs391;
	and.b32  	%r275, %r298, 255;
	mov.b32 	%r291, 1;
	mov.b32 	%r293, -1;
	// begin inline asm
	shfl.sync.down.b32 %r274, %r275, %r291, %r292, %r293;
	// end inline asm
	// begin inline asm
	shfl.sync.down.b32 %r279, %r280, %r291, %r292, %r293;
	// end inline asm
	mov.b64 	{%r285, %r290}, %rd416;
	// begin inline asm
	shfl.sync.down.b32 %r284, %r285, %r291, %r292, %r293;
	// end inline asm
	// begin inline asm
	shfl.sync.down.b32 %r289, %r290, %r291, %r292, %r293;
	// end inline asm
	mov.b64 	%rd40, {%r284, %r289};
	cvt.u16.u32 	%rs31, %r274;
	setp.ge.s32 	%p236, %r273, %r292;
	@%p236 bra 	$L__BB4_47;
	and.b16  	%rs290, %rs391, 255;
	setp.eq.s16 	%p237, %rs290, 0;
	and.b16  	%rs291, %rs31, 255;
	setp.eq.s16 	%p238, %rs291, 0;
	or.pred  	%p239, %p237, %p238;
	@%p239 bra 	$L__BB4_46;
	min.s64 	%rd416, %rd40, %rd416;
	mov.b16 	%rs391, 1;
	bra.uni 	$L__BB4_47;
$L__BB4_46:
	setp.eq.s16 	%p240, %rs290, 0;
	selp.b16 	%rs391, %rs31, %rs391, %p240;
	selp.b64 	%rd416, %rd40, %rd416, %p240;
$L__BB4_47:
	cvt.u32.u16 	%r319, %rs391;
	and.b32  	%r300, %r319, 255;
	mov.b32 	%r316, 2;
	mov.b32 	%r318, -1;
	// begin inline asm
	shfl.sync.down.b32 %r299, %r300, %r316, %r292, %r318;
	// end inline asm
	// begin inline asm
	shfl.sync.down.b32 %r304, %r305, %r316, %r292, %r318;
	// end inline asm
	mov.b64 	{%r310, %r315}, %rd416;
	// begin inline asm
	shfl.sync.down.b32 %r309, %r310, %r316, %r292, %r318;
	// end inline asm
	// begin inline asm
	shfl.sync.down.b32 %r314, %r315, %r316, %r292, %r318;
	// end inline asm
	mov.b64 	%rd44, {%r309, %r314};
	cvt.u16.u32 	%rs34, %r299;
	add.s32 	%r320, %r273, 2;
	setp.gt.s32 	%p241, %r320, %r292;
	@%p241 bra 	$L__BB4_51;
	and.b16  	%rs294, %rs391, 255;
	setp.eq.s16 	%p242, %rs294, 0;
	and.b16  	%rs295, %rs34, 255;
	setp.eq.s16 	%p243, %rs295, 0;
	or.pred  	%p244, %p242, %p243;
	@%p244 bra 	$L__BB4_50;
	min.s64 	%rd416, %rd44, %rd416;
	mov.b16 	%rs391, 1;
	bra.uni 	$L__BB4_51;
$L__BB4_50:
	setp.eq.s16 	%p245, %rs294, 0;
	selp.b16 	%rs391, %rs34, %rs391, %p245;
	selp.b64 	%rd416, %rd44, %rd416, %p245;
$L__BB4_51:
	cvt.u32.u16 	%r341, %rs391;
	and.b32  	%r322, %r341, 255;
	mov.b32 	%r338, 4;
	mov.b32 	%r340, -1;
	// begin inline asm
	shfl.sync.down.b32 %r321, %r322, %r338, %r292, %r340;
	// end inline asm
	// begin inline asm
	shfl.sync.down.b32 %r326, %r327, %r338, %r292, %r340;
	// end inline asm
	mov.b64 	{%r332, %r337}, %rd416;
	// begin inline asm
	shfl.sync.down.b32 %r331, %r332, %r338, %r292, %r340;
	// end inline asm
	// begin inline asm
	shfl.sync.down.b32 %r336, %r337, %r338, %r292, %r340;
	// end inline asm
	mov.b64 	%rd48, {%r331, %r336};
	cvt.u16.u32 	%rs37, %r321;
	add.s32 	%r342, %r273, 4;
	setp.gt.s32 	%p246, %r342, %r292;
	@%p246 bra 	$L__BB4_55;
	and.b16  	%rs298, %rs391, 255;
	setp.eq.s16 	%p247, %rs298, 0;
	and.b16  	%rs299, %rs37, 255;
	setp.eq.s16 	%p248, %rs299, 0;
	or.pred  	%p249, %p247, %p248;
	@%p249 bra 	$L__BB4_54;
	min.s64 	%rd416, %rd48, %rd416;
	mov.b16 	%rs391, 1;
	bra.uni 	$L__BB4_55;
$L__BB4_54:
	setp.eq.s16 	%p250, %rs298, 0;
	selp.b16 	%rs391, %rs37, %rs391, %p250;
	selp.b64 	%rd416, %rd48, %rd416, %p250;
$L__BB4_55:
	cvt.u32.u16 	%r363, %rs391;
	and.b32  	%r344, %r363, 255;
	mov.b32 	%r360, 8;
	mov.b32 	%r362, -1;
	// begin inline asm
	shfl.sync.down.b32 %r343, %r344, %r360, %r292, %r362;
	// end inline asm
	// begin inline asm
	shfl.sync.down.b32 %r348, %r349, %r360, %r292, %r362;
	// end inline asm
	mov.b64 	{%r354, %r359}, %rd416;
	// begin inline asm
	shfl.sync.down.b32 %r353, %r354, %r360, %r292, %r362;
	// end inline asm
	// begin inline asm
	shfl.sync.down.b32 %r358, %r359, %r360, %r292, %r362;
	// end inline asm
	mov.b64 	%rd52, {%r353, %r358};
	cvt.u16.u32 	%rs40, %r343;
	add.s32 	%r364, %r273, 8;
	setp.gt.s32 	%p251, %r364, %r292;
	@%p251 bra 	$L__BB4_59;
	and.b16  	%rs302, %rs391, 255;
	setp.eq.s16 	%p252, %rs302, 0;
	and.b16  	%rs303, %rs40, 255;
	setp.eq.s16 	%p253, %rs303, 0;
	or.pred  	%p254, %p252, %p253;
	@%p254 bra 	$L__BB4_58;
	min.s64 	%rd416, %rd52, %rd416;
	mov.b16 	%rs391, 1;
	bra.uni 	$L__BB4_59;
$L__BB4_58:
	setp.eq.s16 	%p255, %rs302, 0;
	selp.b16 	%rs391, %rs40, %rs391, %p255;
	selp.b64 	%rd416, %rd52, %rd416, %p255;
$L__BB4_59:
	cvt.u32.u16 	%r385, %rs391;
	and.b32  	%r366, %r385, 255;
	mov.b32 	%r382, 16;
	mov.b32 	%r384, -1;
	// begin inline asm
	shfl.sync.down.b32 %r365, %r366, %r382, %r292, %r384;
	// end inline asm
	// begin inline asm
	shfl.sync.down.b32 %r370, %r371, %r382, %r292, %r384;
	// end inline asm
	mov.b64 	{%r376, %r381}, %rd416;
	// begin inline asm
	shfl.sync.down.b32 %r375, %r376, %r382, %r292, %r384;
	// end inline asm
	// begin inline asm
	shfl.sync.down.b32 %r380, %r381, %r382, %r292, %r384;
	// end inline asm
	mov.b64 	%rd56, {%r375, %r380};
	cvt.u16.u32 	%rs43, %r365;
	add.s32 	%r386, %r273, 16;
	setp.gt.s32 	%p256, %r386, %r292;
	@%p256 bra 	$L__BB4_63;
	and.b16  	%rs306, %rs391, 255;
	setp.eq.s16 	%p257, %rs306, 0;
	and.b16  	%rs307, %rs43, 255;
	setp.eq.s16 	%p258, %rs307, 0;
	or.pred  	%p259, %p257, %p258;
	@%p259 bra 	$L__BB4_62;
	min.s64 	%rd416, %rd56, %rd416;
	mov.b16 	%rs391, 1;
	bra.uni 	$L__BB4_63;
$L__BB4_62:
	setp.eq.s16 	%p260, %rs306, 0;
	selp.b16 	%rs391, %rs43, %rs391, %p260;
	selp.b64 	%rd416, %rd56, %rd416, %p260;
$L__BB4_63:
	setp.ne.s32 	%p261, %r273, 0;
	@%p261 bra 	$L__BB4_65;
	shr.u32 	%r387, %r2, 1;
	and.b32  	%r388, %r387, 496;
	mov.u32 	%r389, _ZZN3cub18CUB_300001_SM_10006detail6reduce28DeviceReduceSingleTileKernelINS2_10policy_hubIN4cuda3std3__45tupleIJblEEEyN6thrust24THRUST_300001_SM_1000_NS8cuda_cub9__find_if7functorIS9_EEE10Policy1000ENSB_12zip_iteratorINS8_IJNSD_26transform_input_iterator_tIbNSC_6detail35transform_pair_of_input_iterators_tIbNSB_6detail15normal_iteratorINSB_10device_ptrIiEEEESQ_NS7_8equal_toIiEEEENS7_10__not_fn_tINS7_10__identityEEEEENSB_17counting_iteratorIlNSB_11use_defaultESZ_SZ_EEEEEEEPS9_ySF_S9_S9_SV_EEvT0_T1_T2_T3_T4_T6_E12temp_storage;
	add.s32 	%r390, %r389, %r388;
	st.shared.u8 	[%r390+8], %rs391;
	st.shared.u64 	[%r390+16], %rd416;
$L__BB4_65:
	bar.sync 	0;
	setp.ne.s32 	%p262, %r2, 0;
	@%p262 bra 	$L__BB4_120;
	setp.lt.u64 	%p263, %rd121, 33;
	@%p263 bra 	$L__BB4_68;
	ld.shared.u8 	%rs310, [_ZZN3cub18CUB_300001_SM_10006detail6reduce28DeviceReduceSingleTileKernelINS2_10policy_hubIN4cuda3std3__45tupleIJblEEEyN6thrust24THRUST_300001_SM_1000_NS8cuda_cub9__find_if7functorIS9_EEE10Policy1000ENSB_12zip_iteratorINS8_IJNSD_26transform_input_iterator_tIbNSC_6detail35transform_pair_of_input_iterators_tIbNSB_6detail15normal_iteratorINSB_10device_ptrIiEEEESQ_NS7_8equal_toIiEEEENS7_10__not_fn_tINS7_10__identityEEEEENSB_17counting_iteratorIlNSB_11use_defaultESZ_SZ_EEEEEEEPS9_ySF_S9_S9_SV_EEvT0_T1_T2_T3_T4_T6_E12temp_storage+24];
	ld.shared.u64 	%rd356, [_ZZN3cub18CUB_300001_SM_10006detail6reduce28DeviceReduceSingleTileKernelINS2_10policy_hubIN4cuda3std3__45tupleIJblEEEyN6thrust24THRUST_300001_SM_1000_NS8cuda_cub9__find_if7functorIS9_EEE10Policy1000ENSB_12zip_iteratorINS8_IJNSD_26transform_input_iterator_tIbNSC_6detail35transform_pair_of_input_iterators_tIbNSB_6detail15normal_iteratorINSB_10device_ptrIiEEEESQ_NS7_8equal_toIiEEEENS7_10__not_fn_tINS7_10__identityEEEEENSB_17counting_iteratorIlNSB_11use_defaultESZ_SZ_EEEEEEEPS9_ySF_S9_S9_SV_EEvT0_T1_T2_T3_T4_T6_E12temp_storage+32];
	and.b16  	%rs311, %rs391, 255;
	setp.eq.s16 	%p264, %rs311, 0;
	setp.eq.s16 	%p265, %rs310, 0;
	min.s64 	%rd357, %rd356, %rd416;
	selp.b16 	%rs312, %rs391, 1, %p265;
	selp.b16 	%rs391, %rs310, %rs312, %p264;
	selp.b64 	%rd358, %rd416, %rd357, %p265;
	selp.b64 	%rd416, %rd356, %rd358, %p264;
$L__BB4_68:
	setp.lt.u64 	%p266, %rd121, 65;
	@%p266 bra 	$L__BB4_70;
	ld.shared.u8 	%rs313, [_ZZN3cub18CUB_300001_SM_10006detail6reduce28DeviceReduceSingleTileKernelINS2_10policy_hubIN4cuda3std3__45tupleIJblEEEyN6thrust24THRUST_300001_SM_1000_NS8cuda_cub9__find_if7functorIS9_EEE10Policy1000ENSB_12zip_iteratorINS8_IJNSD_26transform_input_iterator_tIbNSC_6detail35transform_pair_of_input_iterators_tIbNSB_6detail15normal_iteratorINSB_10device_ptrIiEEEESQ_NS7_8equal_toIiEEEENS7_10__not_fn_tINS7_10__identityEEEEENSB_17counting_iteratorIlNSB_11use_defaultESZ_SZ_EEEEEEEPS9_ySF_S9_S9_SV_EEvT0_T1_T2_T3_T4_T6_E12temp_storage+40];
	ld.shared.u64 	%rd359, [_ZZN3cub18CUB_300001_SM_10006detail6reduce28DeviceReduceSingleTileKernelINS2_10policy_hubIN4cuda3std3__45tupleIJblEEEyN6thrust24THRUST_300001_SM_1000_NS8cuda_cub9__find_if7functorIS9_EEE10Policy1000ENSB_12zip_iteratorINS8_IJNSD_26transform_input_iterator_tIbNSC_6detail35transform_pair_of_input_iterators_tIbNSB_6detail15normal_iteratorINSB_10device_ptrIiEEEESQ_NS7_8equal_toIiEEEENS7_10__not_fn_tINS7_10__identityEEEEENSB_17counting_iteratorIlNSB_11use_defaultESZ_SZ_EEEEEEEPS9_ySF_S9_S9_SV_EEvT0_T1_T2_T3_T4_T6_E12temp_storage+48];
	and.b16  	%rs314, %rs391, 255;
	setp.eq.s16 	%p267, %rs314, 0;
	setp.eq.s16 	%p268, %rs313, 0;
	min.s64 	%rd360, %rd359, %rd416;
	selp.b16 	%rs315, %rs391, 1, %p268;
	selp.b16 	%rs391, %rs313, %rs315, %p267;
	selp.b64 	%rd361, %rd416, %rd360, %p268;
	selp.b64 	%rd416, %rd359, %rd361, %p267;
$L__BB4_70:
	setp.lt.u64 	%p269, %rd121, 97;
	@%p269 bra 	$L__BB4_72;
	ld.shared.u8 	%rs316, [_ZZN3cub18CUB_300001_SM_10006detail6reduce28DeviceReduceSingleTileKernelINS2_10policy_hubIN4cuda3std3__45tupleIJblEEEyN6thrust24THRUST_300001_SM_1000_NS8cuda_cub9__find_if7functorIS9_EEE10Policy1000ENSB_12zip_iteratorINS8_IJNSD_26transform_input_iterator_tIbNSC_6detail35transform_pair_of_input_iterators_tIbNSB_6detail15normal_iteratorINSB_10device_ptrIiEEEESQ_NS7_8equal_toIiEEEENS7_10__not_fn_tINS7_10__identityEEEEENSB_17counting_iteratorIlNSB_11use_defaultESZ_SZ_EEEEEEEPS9_ySF_S9_S9_SV_EEvT0_T1_T2_T3_T4_T6_E12temp_storage+56];
	ld.shared.u64 	%rd362, [_ZZN3cub18CUB_300001_SM_10006detail6reduce28DeviceReduceSingleTileKernelINS2_10policy_hubIN4cuda3std3__45tupleIJblEEEyN6thrust24THRUST_300001_SM_1000_NS8cuda_cub9__find_if7functorIS9_EEE10Policy1000ENSB_12zip_iteratorINS8_IJNSD_26transform_input_iterator_tIbNSC_6detail35transform_pair_of_input_iterators_tIbNSB_6detail15normal_iteratorINSB_10device_ptrIiEEEESQ_NS7_8equal_toIiEEEENS7_10__not_fn_tINS7_10__identityEEEEENSB_17counting_iteratorIlNSB_11use_defaultESZ_SZ_EEEEEEEPS9_ySF_S9_S9_SV_EEvT0_T1_T2_T3_T4_T6_E12temp_storage+64];
	and.b16  	%rs317, %rs391, 255;
	setp.eq.s16 	%p270, %rs317, 0;
	setp.eq.s16 	%p271, %rs316, 0;
	min.s64 	%rd363, %rd362, %rd416;
	selp.b16 	%rs318, %rs391, 1, %p271;
	selp.b16 	%rs391, %rs316, %rs318, %p270;
	selp.b64 	%rd364, %rd416, %rd363, %p271;
	selp.b64 	%rd416, %rd362, %rd364, %p270;
$L__BB4_72:
	setp.lt.u64 	%p272, %rd121, 129;
	@%p272 bra 	$L__BB4_74;
	ld.shared.u8 	%rs319, [_ZZN3cub18CUB_300001_SM_10006detail6reduce28DeviceReduceSingleTileKernelINS2_10policy_hubIN4cuda3std3__45tupleIJblEEEyN6thrust24THRUST_300001_SM_1000_NS8cuda_cub9__find_if7functorIS9_EEE10Policy1000ENSB_12zip_iteratorINS8_IJNSD_26transform_input_iterator_tIbNSC_6detail35transform_pair_of_input_iterators_tIbNSB_6detail15normal_iteratorINSB_10device_ptrIiEEEESQ_NS7_8equal_toIiEEEENS7_10__not_fn_tINS7_10__identityEEEEENSB_17counting_iteratorIlNSB_11use_defaultESZ_SZ_EEEEEEEPS9_ySF_S9_S9_SV_EEvT0_T1_T2_T3_T4_T6_E12temp_storage+72];
	ld.shared.u64 	%rd365, [_ZZN3cub18CUB_300001_SM_10006detail6reduce28DeviceReduceSingleTileKernelINS2_10policy_hubIN4cuda3std3__45tupleIJblEEEyN6thrust24THRUST_300001_SM_1000_NS8cuda_cub9__find_if7functorIS9_EEE10Policy1000ENSB_12zip_iteratorINS8_IJNSD_26transform_input_iterator_tIbNSC_6detail35transform_pair_of_input_iterators_tIbNSB_6detail15normal_iteratorINSB_10device_ptrIiEEEESQ_NS7_8equal_toIiEEEENS7_10__not_fn_tINS7_10__identityEEEEENSB_17counting_iteratorIlNSB_11use_defaultESZ_SZ_EEEEEEEPS9_ySF_S9_S9_SV_EEvT0_T1_T2_T3_T4_T6_E12temp_storage+80];
	and.b16  	%rs320, %rs391, 255;
	setp.eq.s16 	%p273, %rs320, 0;
	setp.eq.s16 	%p274, %rs319, 0;
	min.s64 	%rd366, %rd365, %rd416;
	selp.b16 	%rs321, %rs391, 1, %p274;
	selp.b16 	%rs391, %rs319, %rs321, %p273;
	selp.b64 	%rd367, %rd416, %rd366, %p274;
	selp.b64 	%rd416, %rd365, %rd367, %p273;
$L__BB4_74:
	setp.lt.u64 	%p275, %rd121, 161;
	@%p275 bra 	$L__BB4_76;
	ld.shared.u8 	%rs322, [_ZZN3cub18CUB_300001_SM_10006detail6reduce28DeviceReduceSingleTileKernelINS2_10policy_hubIN4cuda3std3__45tupleIJblEEEyN6thrust24THRUST_300001_SM_1000_NS8cuda_cub9__find_if7functorIS9_EEE10Policy1000ENSB_12zip_iteratorINS8_IJNSD_26transform_input_iterator_tIbNSC_6detail35transform_pair_of_input_iterators_tIbNSB_6detail15normal_iteratorINSB_10device_ptrIiEEEESQ_NS7_8equal_toIiEEEENS7_10__not_fn_tINS7_10__identityEEEEENSB_17counting_iteratorIlNSB_11use_defaultESZ_SZ_EEEEEEEPS9_ySF_S9_S9_SV_EEvT0_T1_T2_T3_T4_T6_E12temp_storage+88];
	ld.shared.u64 	%rd368, [_ZZN3cub18CUB_300001_SM_10006detail6reduce28DeviceReduceSingleTileKernelINS2_10policy_hubIN4cuda3std3__45tupleIJblEEEyN6thrust24THRUST_300001_SM_1000_NS8cuda_cub9__find_if7functorIS9_EEE10Policy1000ENSB_12zip_iteratorINS8_IJNSD_26transform_input_iterator_tIbNSC_6detail35transform_pair_of_input_iterators_tIbNSB_6detail15normal_iteratorINSB_10device_ptrIiEEEESQ_NS7_8equal_toIiEEEENS7_10__not_fn_tINS7_10__identityEEEEENSB_17counting_iteratorIlNSB_11use_defaultESZ_SZ_EEEEEEEPS9_ySF_S9_S9_SV_EEvT0_T1_T2_T3_T4_T6_E12temp_storage+96];
	and.b16  	%rs323, %rs391, 255;
	setp.eq.s16 	%p276, %rs323, 0;
	setp.eq.s16 	%p277, %rs322, 0;
	min.s64 	%rd369, %rd368, %rd416;
	selp.b16 	%rs324, %rs391, 1, %p277;
	selp.b16 	%rs391, %rs322, %rs324, %p276;
	selp.b64 	%rd370, %rd416, %rd369, %p277;
	selp.b64 	%rd416, %rd368, %rd370, %p276;
$L__BB4_76:
	setp.lt.u64 	%p278, %rd121, 193;
	@%p278 bra 	$L__BB4_78;
	ld.shared.u8 	%rs325, [_ZZN3cub18CUB_300001_SM_10006detail6reduce28DeviceReduceSingleTileKernelINS2_10policy_hubIN4cuda3std3__45tupleIJblEEEyN6thrust24THRUST_300001_SM_1000_NS8cuda_cub9__find_if7functorIS9_EEE10Policy1000ENSB_12zip_iteratorINS8_IJNSD_26transform_input_iterator_tIbNSC_6detail35transform_pair_of_input_iterators_tIbNSB_6detail15normal_iteratorINSB_10device_ptrIiEEEESQ_NS7_8equal_toIiEEEENS7_10__not_fn_tINS7_10__identityEEEEENSB_17counting_iteratorIlNSB_11use_defaultESZ_SZ_EEEEEEEPS9_ySF_S9_S9_SV_EEvT0_T1_T2_T3_T4_T6_E12temp_storage+104];
	ld.shared.u64 	%rd371, [_ZZN3cub18CUB_300001_SM_10006detail6reduce28DeviceReduceSingleTileKernelINS2_10policy_hubIN4cuda3std3__45tupleIJblEEEyN6thrust24THRUST_300001_SM_1000_NS8cuda_cub9__find_if7functorIS9_EEE10Policy1000ENSB_12zip_iteratorINS8_IJNSD_26transform_input_iterator_tIbNSC_6detail35transform_pair_of_input_iterators_tIbNSB_6detail15normal_iteratorINSB_10device_ptrIiEEEESQ_NS7_8equal_toIiEEEENS7_10__not_fn_tINS7_10__identityEEEEENSB_17counting_iteratorIlNSB_11use_defaultESZ_SZ_EEEEEEEPS9_ySF_S9_S9_SV_EEvT0_T1_T2_T3_T4_T6_E12temp_storage+112];
	and.b16  	%rs326, %rs391, 255;
	setp.eq.s16 	%p279, %rs326, 0;
	setp.eq.s16 	%p280, %rs325, 0;
	min.s64 	%rd372, %rd371, %rd416;
	selp.b16 	%rs327, %rs391, 1, %p280;
	selp.b16 	%rs391, %rs325, %rs327, %p279;
	selp.b64 	%rd373, %rd416, %rd372, %p280;
	selp.b64 	%rd416, %rd371, %rd373, %p279;
$L__BB4_78:
	setp.lt.u64 	%p281, %rd121, 225;
	@%p281 bra 	$L__BB4_120;
	ld.shared.u8 	%rs328, [_ZZN3cub18CUB_300001_SM_10006detail6reduce28DeviceReduceSingleTileKernelINS2_10policy_hubIN4cuda3std3__45tupleIJblEEEyN6thrust24THRUST_300001_SM_1000_NS8cuda_cub9__find_if7functorIS9_EEE10Policy1000ENSB_12zip_iteratorINS8_IJNSD_26transform_input_iterator_tIbNSC_6detail35transform_pair_of_input_iterators_tIbNSB_6detail15normal_iteratorINSB_10device_ptrIiEEEESQ_NS7_8equal_toIiEEEENS7_10__not_fn_tINS7_10__identityEEEEENSB_17counting_iteratorIlNSB_11use_defaultESZ_SZ_EEEEEEEPS9_ySF_S9_S9_SV_EEvT0_T1_T2_T3_T4_T6_E12temp_storage+120];
	ld.shared.u64 	%rd374, [_ZZN3cub18CUB_300001_SM_10006detail6reduce28DeviceReduceSingleTileKernelINS2_10policy_hubIN4cuda3std3__45tupleIJblEEEyN6thrust24THRUST_300001_SM_1000_NS8cuda_cub9__find_if7functorIS9_EEE10Policy1000ENSB_12zip_iteratorINS8_IJNSD_26transform_input_iterator_tIbNSC_6detail35transform_pair_of_input_iterators_tIbNSB_6detail15normal_iteratorINSB_10device_ptrIiEEEESQ_NS7_8equal_toIiEEEENS7_10__not_fn_tINS7_10__identityEEEEENSB_17counting_iteratorIlNSB_11use_defaultESZ_SZ_EEEEEEEPS9_ySF_S9_S9_SV_EEvT0_T1_T2_T3_T4_T6_E12temp_storage+128];
	and.b16  	%rs329, %rs391, 255;
	setp.eq.s16 	%p282, %rs329, 0;
	setp.eq.s16 	%p283, %rs328, 0;
	min.s64 	%rd375, %rd374, %rd416;
	selp.b16 	%rs330, %rs391, 1, %p283;
	selp.b16 	%rs391, %rs328, %rs330, %p282;
	selp.b64 	%rd376, %rd416, %rd375, %p283;
	selp.b64 	%rd416, %rd374, %rd376, %p282;
	bra.uni 	$L__BB4_120;
$L__BB4_80:
	mov.u32 	%r21, %tid.x;
	cvt.u64.u32 	%rd73, %r21;
	mul.wide.u32 	%rd125, %r21, 4;
	add.s64 	%rd74, %rd2, %rd125;
	add.s64 	%rd75, %rd3, %rd125;
	ld.global.u32 	%r56, [%rd74];
	ld.global.u32 	%r57, [%rd75];
	setp.ne.s32 	%p3, %r56, %r57;
	add.s32 	%r58, %r21, 256;
	cvt.u64.u32 	%rd126, %r58;
	ld.global.u32 	%r59, [%rd74+1024];
	ld.global.u32 	%r61, [%rd75+1024];
	setp.ne.s32 	%p4, %r59, %r61;
	add.s32 	%r63, %r21, 512;
	cvt.u64.u32 	%rd127, %r63;
	add.s64 	%rd128, %rd120, %rd127;
	ld.global.u32 	%r64, [%rd74+2048];
	ld.global.u32 	%r65, [%rd75+2048];
	setp.ne.s32 	%p5, %r64, %r65;
	add.s64 	%rd129, %rd128, 256;
	ld.global.u32 	%r66, [%rd74+3072];
	ld.global.u32 	%r67, [%rd75+3072];
	setp.ne.s32 	%p7, %r66, %r67;
	or.pred  	%p9, %p3, %p4;
	selp.b64 	%rd130, %rd73, %rd126, %p3;
	add.s64 	%rd131, %rd120, %rd130;
	min.s64 	%rd132, %rd128, %rd131;
	selp.b64 	%rd133, %rd132, %rd131, %p5;
	or.pred  	%p10, %p9, %p5;
	selp.b64 	%rd134, %rd133, %rd128, %p9;
	min.s64 	%rd135, %rd129, %rd134;
	selp.b64 	%rd136, %rd135, %rd134, %p7;
	or.pred  	%p11, %p10, %p7;
	selp.u16 	%rs391, 1, 0, %p11;
	selp.b64 	%rd416, %rd136, %rd129, %p10;
	add.s64 	%rd77, %rd121, -1024;
	setp.lt.u64 	%p12, %rd77, 1024;
	mov.b64 	%rd435, 1024;
	@%p12 bra 	$L__BB4_84;
	mov.b64 	%rd435, 1024;
$L__BB4_82:
	add.s64 	%rd138, %rd435, %rd73;
	shl.b64 	%rd139, %rd435, 2;
	add.s64 	%rd140, %rd74, %rd139;
	add.s64 	%rd141, %rd75, %rd139;
	add.s64 	%rd142, %rd138, %rd120;
	ld.global.u32 	%r68, [%rd140];
	ld.global.u32 	%r69, [%rd141];
	setp.ne.s32 	%p13, %r68, %r69;
	add.s64 	%rd143, %rd142, 256;
	ld.global.u32 	%r70, [%rd140+1024];
	ld.global.u32 	%r71, [%rd141+1024];
	setp.ne.s32 	%p14, %r70, %r71;
	selp.u16 	%rs109, 1, 0, %p14;
	add.s64 	%rd144, %rd142, 512;
	ld.global.u32 	%r72, [%rd140+2048];
	ld.global.u32 	%r73, [%rd141+2048];
	setp.ne.s32 	%p15, %r72, %r73;
	selp.u16 	%rs110, 1, 0, %p15;
	add.s64 	%rd145, %rd142, 768;
	ld.global.u32 	%r74, [%rd140+3072];
	ld.global.u32 	%r75, [%rd141+3072];
	setp.ne.s32 	%p16, %r74, %r75;
	selp.u16 	%rs111, 1, 0, %p16;
	and.b16  	%rs112, %rs391, 255;
	setp.eq.s16 	%p17, %rs112, 0;
	selp.u16 	%rs113, 1, 0, %p13;
	min.s64 	%rd146, %rd142, %rd416;
	selp.b16 	%rs114, 1, %rs391, %p13;
	selp.b64 	%rd147, %rd146, %rd416, %p13;
	selp.b16 	%rs115, %rs113, %rs114, %p17;
	and.b16  	%rs116, %rs115, 255;
	selp.b64 	%rd148, %rd142, %rd147, %p17;
	setp.eq.s16 	%p18, %rs116, 0;
	min.s64 	%rd149, %rd143, %rd148;
	selp.b16 	%rs117, 1, %rs115, %p14;
	selp.b64 	%rd150, %rd149, %rd148, %p14;
	selp.b16 	%rs118, %rs109, %rs117, %p18;
	and.b16  	%rs119, %rs118, 255;
	selp.b64 	%rd151, %rd143, %rd150, %p18;
	setp.eq.s16 	%p19, %rs119, 0;
	min.s64 	%rd152, %rd144, %rd151;
	selp.b16 	%rs120, 1, %rs118, %p15;
	selp.b64 	%rd153, %rd152, %rd151, %p15;
	selp.b16 	%rs121, %rs110, %rs120, %p19;
	and.b16  	%rs122, %rs121, 255;
	selp.b64 	%rd154, %rd144, %rd153, %p19;
	setp.eq.s16 	%p20, %rs122, 0;
	min.s64 	%rd155, %rd145, %rd154;
	selp.b16 	%rs123, 1, %rs121, %p16;
	selp.b64 	%rd156, %rd155, %rd154, %p16;
	selp.b16 	%rs391, %rs111, %rs123, %p20;
	selp.b64 	%rd416, %rd145, %rd156, %p20;
	sub.s64 	%rd157, %rd121, %rd435;
	setp.lt.u64 	%p21, %rd157, 1024;
	@%p21 bra 	$L__BB4_96;
	add.s64 	%rd435, %rd435, 1024;
	setp.le.u64 	%p22, %rd435, %rd77;
	@%p22 bra 	$L__BB4_82;
$L__BB4_84:
	setp.le.u64 	%p23, %rd121, %rd435;
	cvt.u32.u64 	%r76, %rd435;
	cvt.u32.u64 	%r77, %rd121;
	sub.s32 	%r78, %r77, %r76;
	setp.ge.s32 	%p24, %r21, %r78;
	or.pred  	%p25, %p23, %p24;
	@%p25 bra 	$L__BB4_96;
	not.b32 	%r81, %r21;
	add.s32 	%r82, %r81, %r77;
	sub.s32 	%r22, %r82, %r76;
	shr.u32 	%r84, %r22, 8;
	add.s32 	%r23, %r84, 1;
	and.b32  	%r24, %r23, 7;
	setp.lt.u32 	%p26, %r22, 1792;
	mov.u32 	%r511, %r21;
	@%p26 bra 	$L__BB4_88;
	and.b32  	%r85, %r23, 33554424;
	neg.s32 	%r509, %r85;
	mov.u32 	%r511, %r21;
$L__BB4_87:
	.pragma "nounroll";
	cvt.u64.u32 	%rd159, %r511;
	add.s64 	%rd160, %rd435, %rd159;
	shl.b64 	%rd161, %rd160, 2;
	add.s64 	%rd162, %rd2, %rd161;
	add.s64 	%rd163, %rd3, %rd161;
	add.s64 	%rd164, %rd160, %rd120;
	ld.global.u32 	%r86, [%rd162];
	ld.global.u32 	%r87, [%rd163];
	setp.ne.s32 	%p27, %r86, %r87;
	selp.u16 	%rs125, 1, 0, %p27;
	and.b16  	%rs126, %rs391, 255;
	setp.ne.s16 	%p29, %rs126, 0;
	and.pred  	%p30, %p29, %p27;
	min.s64 	%rd165, %rd164, %rd416;
	setp.eq.s16 	%p31, %rs126, 0;
	selp.b16 	%rs127, %rs125, %rs391, %p31;
	selp.b64 	%rd166, %rd164, %rd416, %p31;
	selp.b16 	%rs128, 1, %rs127, %p30;
	and.b16  	%rs129, %rs128, 255;
	selp.b64 	%rd167, %rd165, %rd166, %p30;
	add.s64 	%rd168, %rd164, 256;
	ld.global.u32 	%r88, [%rd162+1024];
	ld.global.u32 	%r89, [%rd163+1024];
	setp.ne.s32 	%p32, %r88, %r89;
	selp.u16 	%rs130, 1, 0, %p32;
	setp.ne.s16 	%p34, %rs129, 0;
	and.pred  	%p35, %p34, %p32;
	min.s64 	%rd169, %rd168, %rd167;
	setp.eq.s16 	%p36, %rs129, 0;
	selp.b16 	%rs131, %rs130, %rs128, %p36;
	selp.b64 	%rd170, %rd168, %rd167, %p36;
	selp.b16 	%rs132, 1, %rs131, %p35;
	and.b16  	%rs133, %rs132, 255;
	selp.b64 	%rd171, %rd169, %rd170, %p35;
	add.s64 	%rd172, %rd164, 512;
	ld.global.u32 	%r90, [%rd162+2048];
	ld.global.u32 	%r91, [%rd163+2048];
	setp.ne.s32 	%p37, %r90, %r91;
	selp.u16 	%rs134, 1, 0, %p37;
	setp.ne.s16 	%p39, %rs133, 0;
	and.pred  	%p40, %p39, %p37;
	min.s64 	%rd173, %rd172, %rd171;
	setp.eq.s16 	%p41, %rs133, 0;
	selp.b16 	%rs135, %rs134, %rs132, %p41;
	selp.b64 	%rd174, %rd172, %rd171, %p41;
	selp.b16 	%rs136, 1, %rs135, %p40;
	and.b16  	%rs137, %rs136, 255;
	selp.b64 	%rd175, %rd173, %rd174, %p40;
	add.s64 	%rd176, %rd164, 768;
	ld.global.u32 	%r92, [%rd162+3072];
	ld.global.u32 	%r93, [%rd163+3072];
	setp.ne.s32 	%p42, %r92, %r93;
	selp.u16 	%rs138, 1, 0, %p42;
	setp.ne.s16 	%p44, %rs137, 0;
	and.pred  	%p45, %p44, %p42;
	min.s64 	%rd177, %rd176, %rd175;
	setp.eq.s16 	%p46, %rs137, 0;
	selp.b16 	%rs139, %rs138, %rs136, %p46;
	selp.b64 	%rd178, %rd176, %rd175, %p46;
	selp.b16 	%rs140, 1, %rs139, %p45;
	and.b16  	%rs141, %rs140, 255;
	selp.b64 	%rd179, %rd177, %rd178, %p45;
	add.s64 	%rd180, %rd164, 1024;
	ld.global.u32 	%r94, [%rd162+4096];
	ld.global.u32 	%r95, [%rd163+4096];
	setp.ne.s32 	%p47, %r94, %r95;
	selp.u16 	%rs142, 1, 0, %p47;
	setp.ne.s16 	%p49, %rs141, 0;
	and.pred  	%p50, %p49, %p47;
	min.s64 	%rd181, %rd180, %rd179;
	setp.eq.s16 	%p51, %rs141, 0;
	selp.b16 	%rs143, %rs142, %rs140, %p51;
	selp.b64 	%rd182, %rd180, %rd179, %p51;
	selp.b16 	%rs144, 1, %rs143, %p50;
	and.b16  	%rs145, %rs144, 255;
	selp.b64 	%rd183, %rd181, %rd182, %p50;
	add.s64 	%rd184, %rd164, 1280;
	ld.global.u32 	%r96, [%rd162+5120];
	ld.global.u32 	%r97, [%rd163+5120];
	setp.ne.s32 	%p52, %r96, %r97;
	selp.u16 	%rs146, 1, 0, %p52;
	setp.ne.s16 	%p54, %rs145, 0;
	and.pred  	%p55, %p54, %p52;
	min.s64 	%rd185, %rd184, %rd183;
	setp.eq.s16 	%p56, %rs145, 0;
	selp.b16 	%rs147, %rs146, %rs144, %p56;
	selp.b64 	%rd186, %rd184, %rd183, %p56;
	selp.b16 	%rs148, 1, %rs147, %p55;
	and.b16  	%rs149, %rs148, 255;
	selp.b64 	%rd187, %rd185, %rd186, %p55;
	add.s64 	%rd188, %rd164, 1536;
	ld.global.u32 	%r98, [%rd162+6144];
	ld.global.u32 	%r99, [%rd163+6144];
	setp.ne.s32 	%p57, %r98, %r99;
	selp.u16 	%rs150, 1, 0, %p57;
	setp.ne.s16 	%p59, %rs149, 0;
	and.pred  	%p60, %p59, %p57;
	min.s64 	%rd189, %rd188, %rd187;
	setp.eq.s16 	%p61, %rs149, 0;
	selp.b16 	%rs151, %rs150, %rs148, %p61;
	selp.b64 	%rd190, %rd188, %rd187, %p61;
	selp.b16 	%rs152, 1, %rs151, %p60;
	and.b16  	%rs153, %rs152, 255;
	selp.b64 	%rd191, %rd189, %rd190, %p60;
	add.s64 	%rd192, %rd164, 1792;
	ld.global.u32 	%r100, [%rd162+7168];
	ld.global.u32 	%r101, [%rd163+7168];
	setp.ne.s32 	%p62, %r100, %r101;
	selp.u16 	%rs154, 1, 0, %p62;
	setp.ne.s16 	%p64, %rs153, 0;
	and.pred  	%p65, %p64, %p62;
	min.s64 	%rd193, %rd192, %rd191;
	setp.eq.s16 	%p66, %rs153, 0;
	selp.b16 	%rs155, %rs154, %rs152, %p66;
	selp.b64 	%rd194, %rd192, %rd191, %p66;
	selp.b16 	%rs391, 1, %rs155, %p65;
	selp.b64 	%rd416, %rd193, %rd194, %p65;
	add.s32 	%r511, %r511, 2048;
	add.s32 	%r509, %r509, 8;
	setp.ne.s32 	%p67, %r509, 0;
	@%p67 bra 	$L__BB4_87;
$L__BB4_88:
	setp.eq.s32 	%p68, %r24, 0;
	@%p68 bra 	$L__BB4_96;
	setp.lt.u32 	%p69, %r24, 4;
	@%p69 bra 	$L__BB4_91;
	cvt.u64.u32 	%rd196, %r511;
	add.s64 	%rd197, %rd435, %rd196;
	shl.b64 	%rd198, %rd197, 2;
	add.s64 	%rd199, %rd2, %rd198;
	add.s64 	%rd200, %rd3, %rd198;
	add.s64 	%rd201, %rd197, %rd120;
	ld.global.u32 	%r102, [%rd199];
	ld.global.u32 	%r103, [%rd200];
	setp.ne.s32 	%p70, %r102, %r103;
	selp.u16 	%rs157, 1, 0, %p70;
	and.b16  	%rs158, %rs391, 255;
	setp.ne.s16 	%p72, %rs158, 0;
	and.pred  	%p73, %p72, %p70;
	min.s64 	%rd202, %rd201, %rd416;
	setp.eq.s16 	%p74, %rs158, 0;
	selp.b16 	%rs159, %rs157, %rs391, %p74;
	selp.b64 	%rd203, %rd201, %rd416, %p74;
	selp.b16 	%rs160, 1, %rs159, %p73;
	and.b16  	%rs161, %rs160, 255;
	selp.b64 	%rd204, %rd202, %rd203, %p73;
	add.s32 	%r104, %r511, 256;
	cvt.u64.u32 	%rd205, %r104;
	add.s64 	%rd206, %rd435, %rd205;
	add.s64 	%rd207, %rd206, %rd120;
	ld.global.u32 	%r105, [%rd199+1024];
	ld.global.u32 	%r106, [%rd200+1024];
	setp.ne.s32 	%p75, %r105, %r106;
	selp.u16 	%rs162, 1, 0, %p75;
	setp.ne.s16 	%p77, %rs161, 0;
	and.pred  	%p78, %p77, %p75;
	min.s64 	%rd208, %rd207, %rd204;
	setp.eq.s16 	%p79, %rs161, 0;
	selp.b16 	%rs163, %rs162, %rs160, %p79;
	selp.b64 	%rd209, %rd207, %rd204, %p79;
	selp.b16 	%rs164, 1, %rs163, %p78;
	and.b16  	%rs165, %rs164, 255;
	selp.b64 	%rd210, %rd208, %rd209, %p78;
	add.s32 	%r107, %r511, 512;
	cvt.u64.u32 	%rd211, %r107;
	add.s64 	%rd212, %rd435, %rd211;
	add.s64 	%rd213, %rd212, %rd120;
	ld.global.u32 	%r108, [%rd199+2048];
	ld.global.u32 	%r109, [%rd200+2048];
	setp.ne.s32 	%p80, %r108, %r109;
	selp.u16 	%rs166, 1, 0, %p80;
	setp.ne.s16 	%p82, %rs165, 0;
	and.pred  	%p83, %p82, %p80;
	min.s64 	%rd214, %rd213, %rd210;
	setp.eq.s16 	%p84, %rs165, 0;
	selp.b16 	%rs167, %rs166, %rs164, %p84;
	selp.b64 	%rd215, %rd213, %rd210, %p84;
	selp.b16 	%rs168, 1, %rs167, %p83;
	and.b16  	%rs169, %rs168, 255;
	selp.b64 	%rd216, %rd214, %rd215, %p83;
	add.s32 	%r110, %r511, 768;
	cvt.u64.u32 	%rd217, %r110;
	add.s64 	%rd218, %rd435, %rd217;
	add.s64 	%rd219, %rd218, %rd120;
	ld.global.u32 	%r111, [%rd199+3072];
	ld.global.u32 	%r112, [%rd200+3072];
	setp.ne.s32 	%p85, %r111, %r112;
	selp.u16 	%rs170, 1, 0, %p85;
	setp.ne.s16 	%p87, %rs169, 0;
	and.pred  	%p88, %p87, %p85;
	min.s64 	%rd220, %rd219, %rd216;
	setp.eq.s16 	%p89, %rs169, 0;
	selp.b16 	%rs171, %rs170, %rs168, %p89;
	selp.b64 	%rd221, %rd219, %rd216, %p89;
	selp.b16 	%rs391, 1, %rs171, %p88;
	selp.b64 	%rd416, %rd220, %rd221, %p88;
	add.s32 	%r511, %r511, 1024;
$L__BB4_91:
	and.b32  	%r113, %r23, 3;
	setp.eq.s32 	%p90, %r113, 0;
	@%p90 bra 	$L__BB4_96;
	setp.eq.s32 	%p91, %r113, 1;
	@%p91 bra 	$L__BB4_94;
	cvt.u64.u32 	%rd223, %r511;
	add.s64 	%rd224, %rd435, %rd223;
	shl.b64 	%rd225, %rd224, 2;
	add.s64 	%rd226, %rd2, %rd225;
	add.s64 	%rd227, %rd3, %rd225;
	add.s64 	%rd228, %rd224, %rd120;
	ld.global.u32 	%r114, [%rd226];
	ld.global.u32 	%r115, [%rd227];
	setp.ne.s32 	%p92, %r114, %r115;
	selp.u16 	%rs173, 1, 0, %p92;
	and.b16  	%rs174, %rs391, 255;
	setp.ne.s16 	%p94, %rs174, 0;
	and.pred  	%p95, %p94, %p92;
	min.s64 	%rd229, %rd228, %rd416;
	setp.eq.s16 	%p96, %rs174, 0;
	selp.b16 	%rs175, %rs173, %rs391, %p96;
	selp.b64 	%rd230, %rd228, %rd416, %p96;
	selp.b16 	%rs176, 1, %rs175, %p95;
	and.b16  	%rs177, %rs176, 255;
	selp.b64 	%rd231, %rd229, %rd230, %p95;
	add.s32 	%r116, %r511, 256;
	cvt.u64.u32 	%rd232, %r116;
	add.s64 	%rd233, %rd435, %rd232;
	add.s64 	%rd234, %rd233, %rd120;
	ld.global.u32 	%r117, [%rd226+1024];
	ld.global.u32 	%r118, [%rd227+1024];
	setp.ne.s32 	%p97, %r117, %r118;
	selp.u16 	%rs178, 1, 0, %p97;
	setp.ne.s16 	%p99, %rs177, 0;
	and.pred  	%p100, %p99, %p97;
	min.s64 	%rd235, %rd234, %rd231;
	setp.eq.s16 	%p101, %rs177, 0;
	selp.b16 	%rs179, %rs178, %rs176, %p101;
	selp.b64 	%rd236, %rd234, %rd231, %p101;
	selp.b16 	%rs391, 1, %rs179, %p100;
	selp.b64 	%rd416, %rd235, %rd236, %p100;
	add.s32 	%r511, %r511, 512;
$L__BB4_94:
	and.b32  	%r119, %r22, 256;
	setp.ne.s32 	%p102, %r119, 0;
	@%p102 bra 	$L__BB4_96;
	cvt.u64.u32 	%rd237, %r511;
	add.s64 	%rd238, %rd435, %rd237;
	shl.b64 	%rd239, %rd238, 2;
	add.s64 	%rd240, %rd2, %rd239;
	add.s64 	%rd241, %rd3, %rd239;
	add.s64 	%rd242, %rd238, %rd120;
	ld.global.u32 	%r120, [%rd240];
	ld.global.u32 	%r121, [%rd241];
	setp.ne.s32 	%p103, %r120, %r121;
	selp.u16 	%rs180, 1, 0, %p103;
	and.b16  	%rs181, %rs391, 255;
	setp.ne.s16 	%p105, %rs181, 0;
	and.pred  	%p106, %p105, %p103;
	min.s64 	%rd243, %rd242, %rd416;
	setp.eq.s16 	%p107, %rs181, 0;
	selp.b16 	%rs182, %rs180, %rs391, %p107;
	selp.b64 	%rd244, %rd242, %rd416, %p107;
	selp.b16 	%rs391, 1, %rs182, %p106;
	selp.b64 	%rd416, %rd243, %rd244, %p106;
$L__BB4_96:
	// begin inline asm
	mov.u32 %r122, %laneid;
	// end inline asm
	cvt.u32.u16 	%r143, %rs391;
	and.b32  	%r124, %r143, 255;
	mov.b32 	%r140, 1;
	mov.b32 	%r141, 31;
	mov.b32 	%r142, -1;
	// begin inline asm
	shfl.sync.down.b32 %r123, %r124, %r140, %r141, %r142;
	// end inline asm
	// begin inline asm
	shfl.sync.down.b32 %r128, %r129, %r140, %r141, %r142;
	// end inline asm
	mov.b64 	{%r134, %r139}, %rd416;
	// begin inline asm
	shfl.sync.down.b32 %r133, %r134, %r140, %r141, %r142;
	// end inline asm
	// begin inline asm
	shfl.sync.down.b32 %r138, %r139, %r140, %r141, %r142;
	// end inline asm
	mov.b64 	%rd96, {%r133, %r138};
	cvt.u16.u32 	%rs75, %r123;
	setp.gt.s32 	%p108, %r122, 30;
	@%p108 bra 	$L__BB4_100;
	and.b16  	%rs183, %rs391, 255;
	setp.eq.s16 	%p109, %rs183, 0;
	and.b16  	%rs184, %rs75, 255;
	setp.eq.s16 	%p110, %rs184, 0;
	or.pred  	%p111, %p109, %p110;
	@%p111 bra 	$L__BB4_99;
	min.s64 	%rd416, %rd96, %rd416;
	mov.b16 	%rs391, 1;
	bra.uni 	$L__BB4_100;
$L__BB4_99:
	setp.eq.s16 	%p112, %rs183, 0;
	selp.b16 	%rs391, %rs75, %rs391, %p112;
	selp.b64 	%rd416, %rd96, %rd416, %p112;
$L__BB4_100:
	cvt.u32.u16 	%r164, %rs391;
	and.b32  	%r145, %r164, 255;
	mov.b32 	%r161, 2;
	mov.b32 	%r162, 31;
	mov.b32 	%r163, -1;
	// begin inline asm
	shfl.sync.down.b32 %r144, %r145, %r161, %r162, %r163;
	// end inline asm
	// begin inline asm
	shfl.sync.down.b32 %r149, %r150, %r161, %r162, %r163;
	// end inline asm
	mov.b64 	{%r155, %r160}, %rd416;
	// begin inline asm
	shfl.sync.down.b32 %r154, %r155, %r161, %r162, %r163;
	// end inline asm
	// begin inline asm
	shfl.sync.down.b32 %r159, %r160, %r161, %r162, %r163;
	// end inline asm
	mov.b64 	%rd100, {%r154, %r159};
	cvt.u16.u32 	%rs78, %r144;
	setp.gt.s32 	%p113, %r122, 29;
	@%p113 bra 	$L__BB4_104;
	and.b16  	%rs187, %rs391, 255;
	setp.eq.s16 	%p114, %rs187, 0;
	and.b16  	%rs188, %rs78, 255;
	setp.eq.s16 	%p115, %rs188, 0;
	or.pred  	%p116, %p114, %p115;
	@%p116 bra 	$L__BB4_103;
	min.s64 	%rd416, %rd100, %rd416;
	mov.b16 	%rs391, 1;
	bra.uni 	$L__BB4_104;
$L__BB4_103:
	setp.eq.s16 	%p117, %rs187, 0;
	selp.b16 	%rs391, %rs78, %rs391, %p117;
	selp.b64 	%rd416, %rd100, %rd416, %p117;
$L__BB4_104:
	cvt.u32.u16 	%r185, %rs391;
	and.b32  	%r166, %r185, 255;
	mov.b32 	%r182, 4;
	mov.b32 	%r183, 31;
	mov.b32 	%r184, -1;
	// begin inline asm
	shfl.sync.down.b32 %r165, %r166, %r182, %r183, %r184;
	// end inline asm
	// begin inline asm
	shfl.sync.down.b32 %r170, %r171, %r182, %r183, %r184;
	// end inline asm
	mov.b64 	{%r176, %r181}, %rd416;
	// begin inline asm
	shfl.sync.down.b32 %r175, %r176, %r182, %r183, %r184;
	// end inline asm
	// begin inline asm
	shfl.sync.down.b32 %r180, %r181, %r182, %r183, %r184;
	// end inline asm
	mov.b64 	%rd104, {%r175, %r180};
	cvt.u16.u32 	%rs81, %r165;
	setp.gt.s32 	%p118, %r122, 27;
	@%p118 bra 	$L__BB4_108;
	and.b16  	%rs191, %rs391, 255;
	setp.eq.s16 	%p119, %rs191, 0;
	and.b16  	%rs192, %rs81, 255;
	setp.eq.s16 	%p120, %rs192, 0;
	or.pred  	%p121, %p119, %p120;
	@%p121 bra 	$L__BB4_107;
	min.s64 	%rd416, %rd104, %rd416;
	mov.b16 	%rs391, 1;
	bra.uni 	$L__BB4_108;
$L__BB4_107:
	setp.eq.s16 	%p122, %rs191, 0;
	selp.b16 	%rs391, %rs81, %rs391, %p122;
	selp.b64 	%rd416, %rd104, %rd416, %p122;
$L__BB4_108:
	cvt.u32.u16 	%r206, %rs391;
	and.b32  	%r187, %r206, 255;
	mov.b32 	%r203, 8;
	mov.b32 	%r204, 31;
	mov.b32 	%r205, -1;
	// begin inline asm
	shfl.sync.down.b32 %r186, %r187, %r203, %r204, %r205;
	// end inline asm
	// begin inline asm
	shfl.sync.down.b32 %r191, %r192, %r203, %r204, %r205;
	// end inline asm
	mov.b64 	{%r197, %r202}, %rd416;
	// begin inline asm
	shfl.sync.down.b32 %r196, %r197, %r203, %r204, %r205;
	// end inline asm
	// begin inline asm
	shfl.sync.down.b32 %r201, %r202, %r203, %r204, %r205;
	// end inline asm
	mov.b64 	%rd108, {%r196, %r201};
	cvt.u16.u32 	%rs84, %r186;
	setp.gt.s32 	%p123, %r122, 23;
	@%p123 bra 	$L__BB4_112;
	and.b16  	%rs195, %rs391, 255;
	setp.eq.s16 	%p124, %rs195, 0;
	and.b16  	%rs196, %rs84, 255;
	setp.eq.s16 	%p125, %rs196, 0;
	or.pred  	%p126, %p124, %p125;
	@%p126 bra 	$L__BB4_111;
	min.s64 	%rd416, %rd108, %rd416;
	mov.b16 	%rs391, 1;
	bra.uni 	$L__BB4_112;
$L__BB4_111:
	setp.eq.s16 	%p127, %rs195, 0;
	selp.b16 	%rs391, %rs84, %rs391, %p127;
	selp.b64 	%rd416, %rd108, %rd416, %p127;
$L__BB4_112:
	cvt.u32.u16 	%r227, %rs391;
	and.b32  	%r208, %r227, 255;
	mov.b32 	%r224, 16;
	mov.b32 	%r225, 31;
	mov.b32 	%r226, -1;
	// begin inline asm
	shfl.sync.down.b32 %r207, %r208, %r224, %r225, %r226;
	// end inline asm
	// begin inline asm
	shfl.sync.down.b32 %r212, %r213, %r224, %r225, %r226;
	// end inline asm
	mov.b64 	{%r218, %r223}, %rd416;
	// begin inline asm
	shfl.sync.down.b32 %r217, %r218, %r224, %r225, %r226;
	// end inline asm
	// begin inline asm
	shfl.sync.down.b32 %r222, %r223, %r224, %r225, %r226;
	// end inline asm
	mov.b64 	%rd112, {%r217, %r222};
	cvt.u16.u32 	%rs87, %r207;
	setp.gt.s32 	%p128, %r122, 15;
	@%p128 bra 	$L__BB4_116;
	and.b16  	%rs199, %rs391, 255;
	setp.eq.s16 	%p129, %rs199, 0;
	and.b16  	%rs200, %rs87, 255;
	setp.eq.s16 	%p130, %rs200, 0;
	or.pred  	%p131, %p129, %p130;
	@%p131 bra 	$L__BB4_115;
	min.s64 	%rd416, %rd112, %rd416;
	mov.b16 	%rs391, 1;
	bra.uni 	$L__BB4_116;
$L__BB4_115:
	setp.eq.s16 	%p132, %rs199, 0;
	selp.b16 	%rs391, %rs87, %rs391, %p132;
	selp.b64 	%rd416, %rd112, %rd416, %p132;
$L__BB4_116:
	setp.ne.s32 	%p133, %r122, 0;
	@%p133 bra 	$L__BB4_118;
	shr.u32 	%r228, %r21, 1;
	and.b32  	%r229, %r228, 496;
	mov.u32 	%r230, _ZZN3cub18CUB_300001_SM_10006detail6reduce28DeviceReduceSingleTileKernelINS2_10policy_hubIN4cuda3std3__45tupleIJblEEEyN6thrust24THRUST_300001_SM_1000_NS8cuda_cub9__find_if7functorIS9_EEE10Policy1000ENSB_12zip_iteratorINS8_IJNSD_26transform_input_iterator_tIbNSC_6detail35transform_pair_of_input_iterators_tIbNSB_6detail15normal_iteratorINSB_10device_ptrIiEEEESQ_NS7_8equal_toIiEEEENS7_10__not_fn_tINS7_10__identityEEEEENSB_17counting_iteratorIlNSB_11use_defaultESZ_SZ_EEEEEEEPS9_ySF_S9_S9_SV_EEvT0_T1_T2_T3_T4_T6_E12temp_storage;
	add.s32 	%r231, %r230, %r229;
	st.shared.u8 	[%r231+8], %rs391;
	st.shared.u64 	[%r231+16], %rd416;
$L__BB4_118:
	bar.sync 	0;
	setp.ne.s32 	%p134, %r21, 0;
	@%p134 bra 	$L__BB4_120;
	ld.shared.u8 	%rs203, [_ZZN3cub18CUB_300001_SM_10006detail6reduce28DeviceReduceSingleTileKernelINS2_10policy_hubIN4cuda3std3__45tupleIJblEEEyN6thrust24THRUST_300001_SM_1000_NS8cuda_cub9__find_if7functorIS9_EEE10Policy1000ENSB_12zip_iteratorINS8_IJNSD_26transform_input_iterator_tIbNSC_6detail35transform_pair_of_input_iterators_tIbNSB_6detail15normal_iteratorINSB_10device_ptrIiEEEESQ_NS7_8equal_toIiEEEENS7_10__not_fn_tINS7_10__identityEEEEENSB_17counting_iteratorIlNSB_11use_defaultESZ_SZ_EEEEEEEPS9_ySF_S9_S9_SV_EEvT0_T1_T2_T3_T4_T6_E12temp_storage+24];
	ld.shared.u64 	%rd245, [_ZZN3cub18CUB_300001_SM_10006detail6reduce28DeviceReduceSingleTileKernelINS2_10policy_hubIN4cuda3std3__45tupleIJblEEEyN6thrust24THRUST_300001_SM_1000_NS8cuda_cub9__find_if7functorIS9_EEE10Policy1000ENSB_12zip_iteratorINS8_IJNSD_26transform_input_iterator_tIbNSC_6detail35transform_pair_of_input_iterators_tIbNSB_6detail15normal_iteratorINSB_10device_ptrIiEEEESQ_NS7_8equal_toIiEEEENS7_10__not_fn_tINS7_10__identityEEEEENSB_17counting_iteratorIlNSB_11use_defaultESZ_SZ_EEEEEEEPS9_ySF_S9_S9_SV_EEvT0_T1_T2_T3_T4_T6_E12temp_storage+32];
	and.b16  	%rs204, %rs391, 255;
	setp.eq.s16 	%p135, %rs204, 0;
	setp.eq.s16 	%p136, %rs203, 0;
	min.s64 	%rd246, %rd245, %rd416;
	selp.b16 	%rs205, %rs391, 1, %p136;
	selp.b16 	%rs206, %rs203, %rs205, %p135;
	and.b16  	%rs207, %rs206, 255;
	selp.b64 	%rd247, %rd416, %rd246, %p136;
	selp.b64 	%rd248, %rd245, %rd247, %p135;
	ld.shared.u8 	%rs208, [_ZZN3cub18CUB_300001_SM_10006detail6reduce28DeviceReduceSingleTileKernelINS2_10policy_hubIN4cuda3std3__45tupleIJblEEEyN6thrust24THRUST_300001_SM_1000_NS8cuda_cub9__find_if7functorIS9_EEE10Policy1000ENSB_12zip_iteratorINS8_IJNSD_26transform_input_iterator_tIbNSC_6detail35transform_pair_of_input_iterators_tIbNSB_6detail15normal_iteratorINSB_10device_ptrIiEEEESQ_NS7_8equal_toIiEEEENS7_10__not_fn_tINS7_10__identityEEEEENSB_17counting_iteratorIlNSB_11use_defaultESZ_SZ_EEEEEEEPS9_ySF_S9_S9_SV_EEvT0_T1_T2_T3_T4_T6_E12temp_storage+40];
	ld.shared.u64 	%rd249, [_ZZN3cub18CUB_300001_SM_10006detail6reduce28DeviceReduceSingleTileKernelINS2_10policy_hubIN4cuda3std3__45tupleIJblEEEyN6thrust24THRUST_300001_SM_1000_NS8cuda_cub9__find_if7functorIS9_EEE10Policy1000ENSB_12zip_iteratorINS8_IJNSD_26transform_input_iterator_tIbNSC_6detail35transform_pair_of_input_iterators_tIbNSB_6detail15normal_iteratorINSB_10device_ptrIiEEEESQ_NS7_8equal_toIiEEEENS7_10__not_fn_tINS7_10__identityEEEEENSB_17counting_iteratorIlNSB_11use_defaultESZ_SZ_EEEEEEEPS9_ySF_S9_S9_SV_EEvT0_T1_T2_T3_T4_T6_E12temp_storage+48];
	setp.eq.s16 	%p137, %rs207, 0;
	setp.eq.s16 	%p138, %rs208, 0;
	min.s64 	%rd250, %rd249, %rd248;
	selp.b16 	%rs209, %rs206, 1, %p138;
	selp.b16 	%rs210, %rs208, %rs209, %p137;
	and.b16  	%rs211, %rs210, 255;
	selp.b64 	%rd251, %rd248, %rd250, %p138;
	selp.b64 	%rd252, %rd249, %rd251, %p137;
	ld.shared.u8 	%rs212, [_ZZN3cub18CUB_300001_SM_10006detail6reduce28DeviceReduceSingleTileKernelINS2_10policy_hubIN4cuda3std3__45tupleIJblEEEyN6thrust24THRUST_300001_SM_1000_NS8cuda_cub9__find_if7functorIS9_EEE10Policy1000ENSB_12zip_iteratorINS8_IJNSD_26transform_input_iterator_tIbNSC_6detail35transform_pair_of_input_iterators_tIbNSB_6detail15normal_iteratorINSB_10device_ptrIiEEEESQ_NS7_8equal_toIiEEEENS7_10__not_fn_tINS7_10__identityEEEEENSB_17counting_iteratorIlNSB_11use_defaultESZ_SZ_EEEEEEEPS9_ySF_S9_S9_SV_EEvT0_T1_T2_T3_T4_T6_E12temp_storage+56];
	ld.shared.u64 	%rd253, [_ZZN3cub18CUB_300001_SM_10006detail6reduce28DeviceReduceSingleTileKernelINS2_10policy_hubIN4cuda3std3__45tupleIJblEEEyN6thrust24THRUST_300001_SM_1000_NS8cuda_cub9__find_if7functorIS9_EEE10Policy1000ENSB_12zip_iteratorINS8_IJNSD_26transform_input_iterator_tIbNSC_6detail35transform_pair_of_input_iterators_tIbNSB_6detail15normal_iteratorINSB_10device_ptrIiEEEESQ_NS7_8equal_toIiEEEENS7_10__not_fn_tINS7_10__identityEEEEENSB_17counting_iteratorIlNSB_11use_defaultESZ_SZ_EEEEEEEPS9_ySF_S9_S9_SV_EEvT0_T1_T2_T3_T4_T6_E12temp_storage+64];
	setp.eq.s16 	%p139, %rs211, 0;
	setp.eq.s16 	%p140, %rs212, 0;
	min.s64 	%rd254, %rd253, %rd252;
	selp.b16 	%rs213, %rs210, 1, %p140;
	selp.b16 	%rs214, %rs212, %rs213, %p139;
	and.b16  	%rs215, %rs214, 255;
	selp.b64 	%rd255, %rd252, %rd254, %p140;
	selp.b64 	%rd256, %rd253, %rd255, %p139;
	ld.shared.u8 	%rs216, [_ZZN3cub18CUB_300001_SM_10006detail6reduce28DeviceReduceSingleTileKernelINS2_10policy_hubIN4cuda3std3__45tupleIJblEEEyN6thrust24THRUST_300001_SM_1000_NS8cuda_cub9__find_if7functorIS9_EEE10Policy1000ENSB_12zip_iteratorINS8_IJNSD_26transform_input_iterator_tIbNSC_6detail35transform_pair_of_input_iterators_tIbNSB_6detail15normal_iteratorINSB_10device_ptrIiEEEESQ_NS7_8equal_toIiEEEENS7_10__not_fn_tINS7_10__identityEEEEENSB_17counting_iteratorIlNSB_11use_defaultESZ_SZ_EEEEEEEPS9_ySF_S9_S9_SV_EEvT0_T1_T2_T3_T4_T6_E12temp_storage+72];
	ld.shared.u64 	%rd257, [_ZZN3cub18CUB_300001_SM_10006detail6reduce28DeviceReduceSingleTileKernelINS2_10policy_hubIN4cuda3std3__45tupleIJblEEEyN6thrust24THRUST_300001_SM_1000_NS8cuda_cub9__find_if7functorIS9_EEE10Policy1000ENSB_12zip_iteratorINS8_IJNSD_26transform_input_iterator_tIbNSC_6detail35transform_pair_of_input_iterators_tIbNSB_6detail15normal_iteratorINSB_10device_ptrIiEEEESQ_NS7_8equal_toIiEEEENS7_10__not_fn_tINS7_10__identityEEEEENSB_17counting_iteratorIlNSB_11use_defaultESZ_SZ_EEEEEEEPS9_ySF_S9_S9_SV_EEvT0_T1_T2_T3_T4_T6_E12temp_storage+80];
	setp.eq.s16 	%p141, %rs215, 0;
	setp.eq.s16 	%p142, %rs216, 0;
	min.s64 	%rd258, %rd257, %rd256;
	selp.b16 	%rs217, %rs214, 1, %p142;
	selp.b16 	%rs218, %rs216, %rs217, %p141;
	and.b16  	%rs219, %rs218, 255;
	selp.b64 	%rd259, %rd256, %rd258, %p142;
	selp.b64 	%rd260, %rd257, %rd259, %p141;
	ld.shared.u8 	%rs220, [_ZZN3cub18CUB_300001_SM_10006detail6reduce28DeviceReduceSingleTileKernelINS2_10policy_hubIN4cuda3std3__45tupleIJblEEEyN6thrust24THRUST_300001_SM_1000_NS8cuda_cub9__find_if7functorIS9_EEE10Policy1000ENSB_12zip_iteratorINS8_IJNSD_26transform_input_iterator_tIbNSC_6detail35transform_pair_of_input_iterators_tIbNSB_6detail15normal_iteratorINSB_10device_ptrIiEEEESQ_NS7_8equal_toIiEEEENS7_10__not_fn_tINS7_10__identityEEEEENSB_17counting_iteratorIlNSB_11use_defaultESZ_SZ_EEEEEEEPS9_ySF_S9_S9_SV_EEvT0_T1_T2_T3_T4_T6_E12temp_storage+88];
	ld.shared.u64 	%rd261, [_ZZN3cub18CUB_300001_SM_10006detail6reduce28DeviceReduceSingleTileKernelINS2_10policy_hubIN4cuda3std3__45tupleIJblEEEyN6thrust24THRUST_300001_SM_1000_NS8cuda_cub9__find_if7functorIS9_EEE10Policy1000ENSB_12zip_iteratorINS8_IJNSD_26transform_input_iterator_tIbNSC_6detail35transform_pair_of_input_iterators_tIbNSB_6detail15normal_iteratorINSB_10device_ptrIiEEEESQ_NS7_8equal_toIiEEEENS7_10__not_fn_tINS7_10__identityEEEEENSB_17counting_iteratorIlNSB_11use_defaultESZ_SZ_EEEEEEEPS9_ySF_S9_S9_SV_EEvT0_T1_T2_T3_T4_T6_E12temp_storage+96];
	setp.eq.s16 	%p143, %rs219, 0;
	setp.eq.s16 	%p144, %rs220, 0;
	min.s64 	%rd262, %rd261, %rd260;
	selp.b16 	%rs221, %rs218, 1, %p144;
	selp.b16 	%rs222, %rs220, %rs221, %p143;
	and.b16  	%rs223, %rs222, 255;
	selp.b64 	%rd263, %rd260, %rd262, %p144;
	selp.b64 	%rd264, %rd261, %rd263, %p143;
	ld.shared.u8 	%rs224, [_ZZN3cub18CUB_300001_SM_10006detail6reduce28DeviceReduceSingleTileKernelINS2_10policy_hubIN4cuda3std3__45tupleIJblEEEyN6thrust24THRUST_300001_SM_1000_NS8cuda_cub9__find_if7functorIS9_EEE10Policy1000ENSB_12zip_iteratorINS8_IJNSD_26transform_input_iterator_tIbNSC_6detail35transform_pair_of_input_iterators_tIbNSB_6detail15normal_iteratorINSB_10device_ptrIiEEEESQ_NS7_8equal_toIiEEEENS7_10__not_fn_tINS7_10__identityEEEEENSB_17counting_iteratorIlNSB_11use_defaultESZ_SZ_EEEEEEEPS9_ySF_S9_S9_SV_EEvT0_T1_T2_T3_T4_T6_E12temp_storage+104];
	ld.shared.u64 	%rd265, [_ZZN3cub18CUB_300001_SM_10006detail6reduce28DeviceReduceSingleTileKernelINS2_10policy_hubIN4cuda3std3__45tupleIJblEEEyN6thrust24THRUST_300001_SM_1000_NS8cuda_cub9__find_if7functorIS9_EEE10Policy1000ENSB_12zip_iteratorINS8_IJNSD_26transform_input_iterator_tIbNSC_6detail35transform_pair_of_input_iterators_tIbNSB_6detail15normal_iteratorINSB_10device_ptrIiEEEESQ_NS7_8equal_toIiEEEENS7_10__not_fn_tINS7_10__identityEEEEENSB_17counting_iteratorIlNSB_11use_defaultESZ_SZ_EEEEEEEPS9_ySF_S9_S9_SV_EEvT0_T1_T2_T3_T4_T6_E12temp_storage+112];
	setp.eq.s16 	%p145, %rs223, 0;
	setp.eq.s16 	%p146, %rs224, 0;
	min.s64 	%rd266, %rd265, %rd264;
	selp.b16 	%rs225, %rs222, 1, %p146;
	selp.b16 	%rs226, %rs224, %rs225, %p145;
	and.b16  	%rs227, %rs226, 255;
	selp.b64 	%rd267, %rd264, %rd266, %p146;
	selp.b64 	%rd268, %rd265, %rd267, %p145;
	ld.shared.u8 	%rs228, [_ZZN3cub18CUB_300001_SM_10006detail6reduce28DeviceReduceSingleTileKernelINS2_10policy_hubIN4cuda3std3__45tupleIJblEEEyN6thrust24THRUST_300001_SM_1000_NS8cuda_cub9__find_if7functorIS9_EEE10Policy1000ENSB_12zip_iteratorINS8_IJNSD_26transform_input_iterator_tIbNSC_6detail35transform_pair_of_input_iterators_tIbNSB_6detail15normal_iteratorINSB_10device_ptrIiEEEESQ_NS7_8equal_toIiEEEENS7_10__not_fn_tINS7_10__identityEEEEENSB_17counting_iteratorIlNSB_11use_defaultESZ_SZ_EEEEEEEPS9_ySF_S9_S9_SV_EEvT0_T1_T2_T3_T4_T6_E12temp_storage+120];
	ld.shared.u64 	%rd269, [_ZZN3cub18CUB_300001_SM_10006detail6reduce28DeviceReduceSingleTileKernelINS2_10policy_hubIN4cuda3std3__45tupleIJblEEEyN6thrust24THRUST_300001_SM_1000_NS8cuda_cub9__find_if7functorIS9_EEE10Policy1000ENSB_12zip_iteratorINS8_IJNSD_26transform_input_iterator_tIbNSC_6detail35transform_pair_of_input_iterators_tIbNSB_6detail15normal_iteratorINSB_10device_ptrIiEEEESQ_NS7_8equal_toIiEEEENS7_10__not_fn_tINS7_10__identityEEEEENSB_17counting_iteratorIlNSB_11use_defaultESZ_SZ_EEEEEEEPS9_ySF_S9_S9_SV_EEvT0_T1_T2_T3_T4_T6_E12temp_storage+128];
	setp.eq.s16 	%p147, %rs227, 0;
	setp.eq.s16 	%p148, %rs228, 0;
	min.s64 	%rd270, %rd269, %rd268;
	selp.b16 	%rs229, %rs226, 1, %p148;
	selp.b16 	%rs391, %rs228, %rs229, %p147;
	selp.b64 	%rd271, %rd268, %rd270, %p148;
	selp.b64 	%rd416, %rd269, %rd271, %p147;
$L__BB4_120:
	mov.u32 	%r501, %tid.x;
	setp.ne.s32 	%p325, %r501, 0;
	@%p325 bra 	$L__BB4_122;
	setp.eq.s16 	%p326, %rs108, 0;
	and.b16  	%rs379, %rs391, 255;
	setp.eq.s16 	%p327, %rs379, 0;
	min.s64 	%rd404, %rd416, %rd122;
	selp.b16 	%rs380, %rs108, 1, %p327;
	selp.b16 	%rs381, %rs391, %rs380, %p326;
	selp.b64 	%rd405, %rd122, %rd404, %p327;
	selp.b64 	%rd406, %rd416, %rd405, %p326;
	st.global.u8 	[%rd1], %rs381;
	st.global.u64 	[%rd1+8], %rd406;
$L__BB4_122:
	ret;

}
	// .globl	_ZN3cub18CUB_300001_SM_10006detail6reduce18DeviceReduceKernelINS2_10policy_hubIN4cuda3std3__45tupleIJblEEEyN6thrust24THRUST_300001_SM_1000_NS8cuda_cub9__find_if7functorIS9_EEE10Policy1000ENSB_12zip_iteratorINS8_IJNSD_26transform_input_iterator_tIbNSC_6detail35transform_pair_of_input_iterators_tIbNSB_6detail15normal_iteratorINSB_10device_ptrIiEEEESQ_NS7_8equal_toIiEEEENS7_10__not_fn_tINS7_10__identityEEEEENSB_17counting_iteratorIlNSB_11use_defaultESZ_SZ_EEEEEEEySF_S9_SV_EEvT0_PT3_T1_NS0_13GridEvenShareIS16_EET2_T4_
.visible .entry _ZN3cub18CUB_300001_SM_10006detail6reduce18DeviceReduceKernelINS2_10policy_hubIN4cuda3std3__45tupleIJblEEEyN6thrust24THRUST_300001_SM_1000_NS8cuda_cub9__find_if7functorIS9_EEE10Policy1000ENSB_12zip_iteratorINS8_IJNSD_26transform_input_iterator_tIbNSC_6detail35transform_pair_of_input_iterators_tIbNSB_6detail15normal_iteratorINSB_10device_ptrIiEEEESQ_NS7_8equal_toIiEEEENS7_10__not_fn_tINS7_10__identityEEEEENSB_17counting_iteratorIlNSB_11use_defaultESZ_SZ_EEEEEEEySF_S9_SV_EEvT0_PT3_T1_NS0_13GridEvenShareIS16_EET2_T4_(
	.param .align 8 .b8 _ZN3cub18CUB_300001_SM_10006detail6reduce18DeviceReduceKernelINS2_10policy_hubIN4cuda3std3__45tupleIJblEEEyN6thrust24THRUST_300001_SM_1000_NS8cuda_cub9__find_if7functorIS9_EEE10Policy1000ENSB_12zip_iteratorINS8_IJNSD_26transform_input_iterator_tIbNSC_6detail35transform_pair_of_input_iterators_tIbNSB_6detail15normal_iteratorINSB_10device_ptrIiEEEESQ_NS7_8equal_toIiEEEENS7_10__not_fn_tINS7_10__identityEEEEENSB_17counting_iteratorIlNSB_11use_defaultESZ_SZ_EEEEEEEySF_S9_SV_EEvT0_PT3_T1_NS0_13GridEvenShareIS16_EET2_T4__param_0[40],
	.param .u64 .ptr .align 1 _ZN3cub18CUB_300001_SM_10006detail6reduce18DeviceReduceKernelINS2_10policy_hubIN4cuda3std3__45tupleIJblEEEyN6thrust24THRUST_300001_SM_1000_NS8cuda_cub9__find_if7functorIS9_EEE10Policy1000ENSB_12zip_iteratorINS8_IJNSD_26transform_input_iterator_tIbNSC_6detail35transform_pair_of_input_iterators_tIbNSB_6detail15normal_iteratorINSB_10device_ptrIiEEEESQ_NS7_8equal_toIiEEEENS7_10__not_fn_tINS7_10__identityEEEEENSB_17counting_iteratorIlNSB_11use_defaultESZ_SZ_EEEEEEEySF_S9_SV_EEvT0_PT3_T1_NS0_13GridEvenShareIS16_EET2_T4__param_1,
	.param .u64 _ZN3cub18CUB_300001_SM_10006detail6reduce18DeviceReduceKernelINS2_10policy_hubIN4cuda3std3__45tupleIJblEEEyN6thrust24THRUST_300001_SM_1000_NS8cuda_cub9__find_if7functorIS9_EEE10Policy1000ENSB_12zip_iteratorINS8_IJNSD_26transform_input_iterator_tIbNSC_6detail35transform_pair_of_input_iterators_tIbNSB_6detail15normal_iteratorINSB_10device_ptrIiEEEESQ_NS7_8equal_toIiEEEENS7_10__not_fn_tINS7_10__identityEEEEENSB_17counting_iteratorIlNSB_11use_defaultESZ_SZ_EEEEEEEySF_S9_SV_EEvT0_PT3_T1_NS0_13GridEvenShareIS16_EET2_T4__param_2,
	.param .align 8 .b8 _ZN3cub18CUB_300001_SM_10006detail6reduce18DeviceReduceKernelINS2_10policy_hubIN4cuda3std3__45tupleIJblEEEyN6thrust24THRUST_300001_SM_1000_NS8cuda_cub9__find_if7functorIS9_EEE10Policy1000ENSB_12zip_iteratorINS8_IJNSD_26transform_input_iterator_tIbNSC_6detail35transform_pair_of_input_iterators_tIbNSB_6detail15normal_iteratorINSB_10device_ptrIiEEEESQ_NS7_8equal_toIiEEEENS7_10__not_fn_tINS7_10__identityEEEEENSB_17counting_iteratorIlNSB_11use_defaultESZ_SZ_EEEEEEEySF_S9_SV_EEvT0_PT3_T1_NS0_13GridEvenShareIS16_EET2_T4__param_3[72],
	.param .align 1 .b8 _ZN3cub18CUB_300001_SM_10006detail6reduce18DeviceReduceKernelINS2_10policy_hubIN4cuda3std3__45tupleIJblEEEyN6thrust24THRUST_300001_SM_1000_NS8cuda_cub9__find_if7functorIS9_EEE10Policy1000ENSB_12zip_iteratorINS8_IJNSD_26transform_input_iterator_tIbNSC_6detail35transform_pair_of_input_iterators_tIbNSB_6detail15normal_iteratorINSB_10device_ptrIiEEEESQ_NS7_8equal_toIiEEEENS7_10__not_fn_tINS7_10__identityEEEEENSB_17counting_iteratorIlNSB_11use_defaultESZ_SZ_EEEEEEEySF_S9_SV_EEvT0_PT3_T1_NS0_13GridEvenShareIS16_EET2_T4__param_4[1],
	.param .align 1 .b8 _ZN3cub18CUB_300001_SM_10006detail6reduce18DeviceReduceKernelINS2_10policy_hubIN4cuda3std3__45tupleIJblEEEyN6thrust24THRUST_300001_SM_1000_NS8cuda_cub9__find_if7functorIS9_EEE10Policy1000ENSB_12zip_iteratorINS8_IJNSD_26transform_input_iterator_tIbNSC_6detail35transform_pair_of_input_iterators_tIbNSB_6detail15normal_iteratorINSB_10device_ptrIiEEEESQ_NS7_8equal_toIiEEEENS7_10__not_fn_tINS7_10__identityEEEEENSB_17counting_iteratorIlNSB_11use_defaultESZ_SZ_EEEEEEEySF_S9_SV_EEvT0_PT3_T1_NS0_13GridEvenShareIS16_EET2_T4__param_5[1]
)
.maxntid 256
{
	.reg .pred 	%p<325>;
	.reg .b16 	%rs<416>;
	.reg .b32 	%r<553>;
	.reg .b64 	%rd<471>;
	// demoted variable
	.shared .align 8 .b8 _ZZN3cub18CUB_300001_SM_10006detail6reduce18DeviceReduceKernelINS2_10policy_hubIN4cuda3std3__45tupleIJblEEEyN6thrust24THRUST_300001_SM_1000_NS8cuda_cub9__find_if7functorIS9_EEE10Policy1000ENSB_12zip_iteratorINS8_IJNSD_26transform_input_iterator_tIbNSC_6detail35transform_pair_of_input_iterators_tIbNSB_6detail15normal_iteratorINSB_10device_ptrIiEEEESQ_NS7_8equal_toIiEEEENS7_10__not_fn_tINS7_10__identityEEEEENSB_17counting_iteratorIlNSB_11use_defaultESZ_SZ_EEEEEEEySF_S9_SV_EEvT0_PT3_T1_NS0_13GridEvenShareIS16_EET2_T4_E12temp_storage[152];
	ld.param.u64 	%rd119, [_ZN3cub18CUB_300001_SM_10006detail6reduce18DeviceReduceKernelINS2_10policy_hubIN4cuda3std3__45tupleIJblEEEyN6thrust24THRUST_300001_SM_1000_NS8cuda_cub9__find_if7functorIS9_EEE10Policy1000ENSB_12zip_iteratorINS8_IJNSD_26transform_input_iterator_tIbNSC_6detail35transform_pair_of_input_iterators_tIbNSB_6detail15normal_iteratorINSB_10device_ptrIiEEEESQ_NS7_8equal_toIiEEEENS7_10__not_fn_tINS7_10__identityEEEEENSB_17counting_iteratorIlNSB_11use_defaultESZ_SZ_EEEEEEEySF_S9_SV_EEvT0_PT3_T1_NS0_13GridEvenShareIS16_EET2_T4__param_0+32];
	ld.param.u64 	%rd1, [_ZN3cub18CUB_300001_SM_10006detail6reduce18DeviceReduceKernelINS2_10policy_hubIN4cuda3std3__45tupleIJblEEEyN6thrust24THRUST_300001_SM_1000_NS8cuda_cub9__find_if7functorIS9_EEE10Policy1000ENSB_12zip_iteratorINS8_IJNSD_26transform_input_iterator_tIbNSC_6detail35transform_pair_of_input_iterators_tIbNSB_6detail15normal_iteratorINSB_10device_ptrIiEEEESQ_NS7_8equal_toIiEEEENS7_10__not_fn_tINS7_10__identityEEEEENSB_17counting_iteratorIlNSB_11use_defaultESZ_SZ_EEEEEEEySF_S9_SV_EEvT0_PT3_T1_NS0_13GridEvenShareIS16_EET2_T4__param_3+32];
	ld.param.u32 	%r1, [_ZN3cub18CUB_300001_SM_10006detail6reduce18DeviceReduceKernelINS2_10policy_hubIN4cuda3std3__45tupleIJblEEEyN6thrust24THRUST_300001_SM_1000_NS8cuda_cub9__find_if7functorIS9_EEE10Policy1000ENSB_12zip_iteratorINS8_IJNSD_26transform_input_iterator_tIbNSC_6detail35transform_pair_of_input_iterators_tIbNSB_6detail15normal_iteratorINSB_10device_ptrIiEEEESQ_NS7_8equal_toIiEEEENS7_10__not_fn_tINS7_10__identityEEEEENSB_17counting_iteratorIlNSB_11use_defaultESZ_SZ_EEEEEEEySF_S9_SV_EEvT0_PT3_T1_NS0_13GridEvenShareIS16_EET2_T4__param_3+40];
	ld.param.u64 	%rd118, [_ZN3cub18CUB_300001_SM_10006detail6reduce18DeviceReduceKernelINS2_10policy_hubIN4cuda3std3__45tupleIJblEEEyN6thrust24THRUST_300001_SM_1000_NS8cuda_cub9__find_if7functorIS9_EEE10Policy1000ENSB_12zip_iteratorINS8_IJNSD_26transform_input_iterator_tIbNSC_6detail35transform_pair_of_input_iterators_tIbNSB_6detail15normal_iteratorINSB_10device_ptrIiEEEESQ_NS7_8equal_toIiEEEENS7_10__not_fn_tINS7_10__identityEEEEENSB_17counting_iteratorIlNSB_11use_defaultESZ_SZ_EEEEEEEySF_S9_SV_EEvT0_PT3_T1_NS0_13GridEvenShareIS16_EET2_T4__param_0+8];
	ld.param.u64 	%rd117, [_ZN3cub18CUB_300001_SM_10006detail6reduce18DeviceReduceKernelINS2_10policy_hubIN4cuda3std3__45tupleIJblEEEyN6thrust24THRUST_300001_SM_1000_NS8cuda_cub9__find_if7functorIS9_EEE10Policy1000ENSB_12zip_iteratorINS8_IJNSD_26transform_input_iterator_tIbNSC_6detail35transform_pair_of_input_iterators_tIbNSB_6detail15normal_iteratorINSB_10device_ptrIiEEEESQ_NS7_8equal_toIiEEEENS7_10__not_fn_tINS7_10__identityEEEEENSB_17counting_iteratorIlNSB_11use_defaultESZ_SZ_EEEEEEEySF_S9_SV_EEvT0_PT3_T1_NS0_13GridEvenShareIS16_EET2_T4__param_0];
	cvta.to.global.u64 	%rd2, %rd117;
	cvta.to.global.u64 	%rd3, %rd118;
	mov.u32 	%r2, %ctaid.x;
	shl.b32 	%r67, %r1, 10;
	cvt.s64.s32 	%rd5, %r67;
	shl.b32 	%r68, %r2, 10;
	cvt.u64.u32 	%rd6, %r68;
	sub.s64 	%rd7, %rd1, %rd6;
	setp.gt.u64 	%p1, %rd7, 1023;
	@%p1 bra 	$L__BB5_78;
	cvt.u32.u64 	%r258, %rd6;
	cvt.u32.u64 	%r3, %rd1;
	sub.s32 	%r4, %r3, %r258;
	mov.u32 	%r5, %tid.x;
	setp.ge.s32 	%p148, %r5, %r4;
	mov.b16 	%rs385, 0;
	mov.b64 	%rd439, 0;
	mov.u32 	%r543, %r5;
	@%p148 bra 	$L__BB5_3;
	add.s32 	%r260, %r258, %r5;
	cvt.u64.u32 	%rd273, %r260;
	mul.wide.u32 	%rd274, %r260, 4;
	add.s64 	%rd275, %rd2, %rd274;
	add.s64 	%rd276, %rd3, %rd274;
	add.s64 	%rd439, %rd119, %rd273;
	ld.global.u32 	%r261, [%rd275];
	ld.global.u32 	%r262, [%rd276];
	setp.ne.s32 	%p149, %r261, %r262;
	selp.u16 	%rs385, 1, 0, %p149;
	add.s32 	%r543, %r5, 256;
$L__BB5_3:
	setp.ge.s32 	%p150, %r543, %r4;
	@%p150 bra 	$L__BB5_16;
	not.b32 	%r264, %r543;
	add.s32 	%r8, %r264, %r3;
	sub.s32 	%r265, %r8, %r258;
	shr.u32 	%r266, %r265, 8;
	add.s32 	%r9, %r266, 1;
	and.b32  	%r10, %r9, 7;
	setp.lt.u32 	%p151, %r265, 1792;
	@%p151 bra 	$L__BB5_8;
	add.s32 	%r542, %r543, 1024;
	and.b32  	%r267, %r9, 33554424;
	neg.s32 	%r541, %r267;
$L__BB5_6:
	.pragma "nounroll";
	add.s32 	%r268, %r542, -1024;
	cvt.s64.s32 	%rd278, %r268;
	add.s64 	%rd279, %rd278, %rd6;
	shl.b64 	%rd280, %rd279, 2;
	add.s64 	%rd281, %rd2, %rd280;
	add.s64 	%rd282, %rd3, %rd280;
	add.s64 	%rd283, %rd279, %rd119;
	ld.global.u32 	%r269, [%rd281];
	ld.global.u32 	%r270, [%rd282];
	setp.ne.s32 	%p152, %r269, %r270;
	selp.u16 	%rs230, 1, 0, %p152;
	and.b16  	%rs231, %rs385, 255;
	setp.ne.s16 	%p154, %rs231, 0;
	and.pred  	%p155, %p154, %p152;
	min.s64 	%rd284, %rd283, %rd439;
	setp.eq.s16 	%p156, %rs231, 0;
	selp.b64 	%rd285, %rd283, %rd439, %p156;
	selp.b16 	%rs232, %rs230, %rs385, %p156;
	selp.b64 	%rd286, %rd284, %rd285, %p155;
	selp.b16 	%rs233, 1, %rs232, %p155;
	and.b16  	%rs234, %rs233, 255;
	add.s32 	%r271, %r542, -768;
	cvt.s64.s32 	%rd287, %r271;
	add.s64 	%rd288, %rd287, %rd6;
	add.s64 	%rd289, %rd288, %rd119;
	ld.global.u32 	%r272, [%rd281+1024];
	ld.global.u32 	%r273, [%rd282+1024];
	setp.ne.s32 	%p157, %r272, %r273;
	selp.u16 	%rs235, 1, 0, %p157;
	setp.ne.s16 	%p159, %rs234, 0;
	and.pred  	%p160, %p159, %p157;
	min.s64 	%rd290, %rd289, %rd286;
	setp.eq.s16 	%p161, %rs234, 0;
	selp.b64 	%rd291, %rd289, %rd286, %p161;
	selp.b16 	%rs236, %rs235, %rs233, %p161;
	selp.b64 	%rd292, %rd290, %rd291, %p160;
	selp.b16 	%rs237, 1, %rs236, %p160;
	and.b16  	%rs238, %rs237, 255;
	add.s32 	%r274, %r542, -512;
	cvt.s64.s32 	%rd293, %r274;
	add.s64 	%rd294, %rd293, %rd6;
	add.s64 	%rd295, %rd294, %rd119;
	ld.global.u32 	%r275, [%rd281+2048];
	ld.global.u32 	%r276, [%rd282+2048];
	setp.ne.s32 	%p162, %r275, %r276;
	selp.u16 	%rs239, 1, 0, %p162;
	setp.ne.s16 	%p164, %rs238, 0;
	and.pred  	%p165, %p164, %p162;
	min.s64 	%rd296, %rd295, %rd292;
	setp.eq.s16 	%p166, %rs238, 0;
	selp.b64 	%rd297, %rd295, %rd292, %p166;
	selp.b16 	%rs240, %rs239, %rs237, %p166;
	selp.b64 	%rd298, %rd296, %rd297, %p165;
	selp.b16 	%rs241, 1, %rs240, %p165;
	and.b16  	%rs242, %rs241, 255;
	add.s32 	%r277, %r542, -256;
	cvt.s64.s32 	%rd299, %r277;
	add.s64 	%rd300, %rd299, %rd6;
	add.s64 	%rd301, %rd300, %rd119;
	ld.global.u32 	%r278, [%rd281+3072];
	ld.global.u32 	%r279, [%rd282+3072];
	setp.ne.s32 	%p167, %r278, %r279;
	selp.u16 	%rs243, 1, 0, %p167;
	setp.ne.s16 	%p169, %rs242, 0;
	and.pred  	%p170, %p169, %p167;
	min.s64 	%rd302, %rd301, %rd298;
	setp.eq.s16 	%p171, %rs242, 0;
	selp.b64 	%rd303, %rd301, %rd298, %p171;
	selp.b16 	%rs244, %rs243, %rs241, %p171;
	selp.b64 	%rd304, %rd302, %rd303, %p170;
	selp.b16 	%rs245, 1, %rs244, %p170;
	and.b16  	%rs246, %rs245, 255;
	add.s32 	%r280, %r542, 768;
	cvt.s64.s32 	%rd305, %r542;
	add.s64 	%rd306, %rd305, %rd6;
	add.s64 	%rd307, %rd306, %rd119;
	ld.global.u32 	%r281, [%rd281+4096];
	ld.global.u32 	%r282, [%rd282+4096];
	setp.ne.s32 	%p172, %r281, %r282;
	selp.u16 	%rs247, 1, 0, %p172;
	setp.ne.s16 	%p174, %rs246, 0;
	and.pred  	%p175, %p174, %p172;
	min.s64 	%rd308, %rd307, %rd304;
	setp.eq.s16 	%p176, %rs246, 0;
	selp.b64 	%rd309, %rd307, %rd304, %p176;
	selp.b16 	%rs248, %rs247, %rs245, %p176;
	selp.b64 	%rd310, %rd308, %rd309, %p175;
	selp.b16 	%rs249, 1, %rs248, %p175;
	and.b16  	%rs250, %rs249, 255;
	add.s32 	%r283, %r542, 256;
	cvt.s64.s32 	%rd311, %r283;
	add.s64 	%rd312, %rd311, %rd6;
	add.s64 	%rd313, %rd312, %rd119;
	ld.global.u32 	%r284, [%rd281+5120];
	ld.global.u32 	%r285, [%rd282+5120];
	setp.ne.s32 	%p177, %r284, %r285;
	selp.u16 	%rs251, 1, 0, %p177;
	setp.ne.s16 	%p179, %rs250, 0;
	and.pred  	%p180, %p179, %p177;
	min.s64 	%rd314, %rd313, %rd310;
	setp.eq.s16 	%p181, %rs250, 0;
	selp.b64 	%rd315, %rd313, %rd310, %p181;
	selp.b16 	%rs252, %rs251, %rs249, %p181;
	selp.b64 	%rd316, %rd314, %rd315, %p180;
	selp.b16 	%rs253, 1, %rs252, %p180;
	and.b16  	%rs254, %rs253, 255;
	add.s32 	%r286, %r542, 512;
	cvt.s64.s32 	%rd317, %r286;
	add.s64 	%rd318, %rd317, %rd6;
	add.s64 	%rd319, %rd318, %rd119;
	ld.global.u32 	%r287, [%rd281+6144];
	ld.global.u32 	%r288, [%rd282+6144];
	setp.ne.s32 	%p182, %r287, %r288;
	selp.u16 	%rs255, 1, 0, %p182;
	setp.ne.s16 	%p184, %rs254, 0;
	and.pred  	%p185, %p184, %p182;
	min.s64 	%rd320, %rd319, %rd316;
	setp.eq.s16 	%p186, %rs254, 0;
	selp.b64 	%rd321, %rd319, %rd316, %p186;
	selp.b16 	%rs256, %rs255, %rs253, %p186;
	selp.b64 	%rd322, %rd320, %rd321, %p185;
	selp.b16 	%rs257, 1, %rs256, %p185;
	and.b16  	%rs258, %rs257, 255;
	cvt.s64.s32 	%rd323, %r280;
	add.s64 	%rd324, %rd323, %rd6;
	add.s64 	%rd325, %rd324, %rd119;
	ld.global.u32 	%r289, [%rd281+7168];
	ld.global.u32 	%r290, [%rd282+7168];
	setp.ne.s32 	%p187, %r289, %r290;
	selp.u16 	%rs259, 1, 0, %p187;
	setp.ne.s16 	%p189, %rs258, 0;
	and.pred  	%p190, %p189, %p187;
	min.s64 	%rd326, %rd325, %rd322;
	setp.eq.s16 	%p191, %rs258, 0;
	selp.b64 	%rd327, %rd325, %rd322, %p191;
	selp.b16 	%rs260, %rs259, %rs257, %p191;
	selp.b64 	%rd439, %rd326, %rd327, %p190;
	selp.b16 	%rs385, 1, %rs260, %p190;
	add.s32 	%r542, %r542, 2048;
	add.s32 	%r541, %r541, 8;
	setp.ne.s32 	%p192, %r541, 0;
	@%p192 bra 	$L__BB5_6;
	add.s32 	%r543, %r542, -1024;
$L__BB5_8:
	setp.eq.s32 	%p193, %r10, 0;
	@%p193 bra 	$L__BB5_16;
	setp.lt.u32 	%p194, %r10, 4;
	@%p194 bra 	$L__BB5_11;
	cvt.s64.s32 	%rd329, %r543;
	add.s64 	%rd330, %rd329, %rd6;
	shl.b64 	%rd331, %rd330, 2;
	add.s64 	%rd332, %rd2, %rd331;
	add.s64 	%rd333, %rd3, %rd331;
	add.s64 	%rd334, %rd330, %rd119;
	ld.global.u32 	%r291, [%rd332];
	ld.global.u32 	%r292, [%rd333];
	setp.ne.s32 	%p195, %r291, %r292;
	selp.u16 	%rs262, 1, 0, %p195;
	and.b16  	%rs263, %rs385, 255;
	setp.ne.s16 	%p197, %rs263, 0;
	and.pred  	%p198, %p197, %p195;
	min.s64 	%rd335, %rd334, %rd439;
	setp.eq.s16 	%p199, %rs263, 0;
	selp.b64 	%rd336, %rd334, %rd439, %p199;
	selp.b16 	%rs264, %rs262, %rs385, %p199;
	selp.b64 	%rd337, %rd335, %rd336, %p198;
	selp.b16 	%rs265, 1, %rs264, %p198;
	and.b16  	%rs266, %rs265, 255;
	add.s32 	%r293, %r543, 256;
	cvt.s64.s32 	%rd338, %r293;
	add.s64 	%rd339, %rd338, %rd6;
	add.s64 	%rd340, %rd339, %rd119;
	ld.global.u32 	%r294, [%rd332+1024];
	ld.global.u32 	%r295, [%rd333+1024];
	setp.ne.s32 	%p200, %r294, %r295;
	selp.u16 	%rs267, 1, 0, %p200;
	setp.ne.s16 	%p202, %rs266, 0;
	and.pred  	%p203, %p202, %p200;
	min.s64 	%rd341, %rd340, %rd337;
	setp.eq.s16 	%p204, %rs266, 0;
	selp.b64 	%rd342, %rd340, %rd337, %p204;
	selp.b16 	%rs268, %rs267, %rs265, %p204;
	selp.b64 	%rd343, %rd341, %rd342, %p203;
	selp.b16 	%rs269, 1, %rs268, %p203;
	and.b16  	%rs270, %rs269, 255;
	add.s32 	%r296, %r543, 512;
	cvt.s64.s32 	%rd344, %r296;
	add.s64 	%rd345, %rd344, %rd6;
	add.s64 	%rd346, %rd345, %rd119;
	ld.global.u32 	%r297, [%rd332+2048];
	ld.global.u32 	%r298, [%rd333+2048];
	setp.ne.s32 	%p205, %r297, %r298;
	selp.u16 	%rs271, 1, 0, %p205;
	setp.ne.s16 	%p207, %rs270, 0;
	and.pred  	%p208, %p207, %p205;
	min.s64 	%rd347, %rd346, %rd343;
	setp.eq.s16 	%p209, %rs270, 0;
	selp.b64 	%rd348, %rd346, %rd343, %p209;
	selp.b16 	%rs272, %rs271, %rs269, %p209;
	selp.b64 	%rd349, %rd347, %rd348, %p208;
	selp.b16 	%rs273, 1, %rs272, %p208;
	and.b16  	%rs274, %rs273, 255;
	add.s32 	%r299, %r543, 768;
	cvt.s64.s32 	%rd350, %r299;
	add.s64 	%rd351, %rd350, %rd6;
	add.s64 	%rd352, %rd351, %rd119;
	ld.global.u32 	%r300, [%rd332+3072];
	ld.global.u32 	%r301, [%rd333+3072];
	setp.ne.s32 	%p210, %r300, %r301;
	selp.u16 	%rs275, 1, 0, %p210;
	setp.ne.s16 	%p212, %rs274, 0;
	and.pred  	%p213, %p212, %p210;
	min.s64 	%rd353, %rd352, %rd349;
	setp.eq.s16 	%p214, %rs274, 0;
	selp.b64 	%rd354, %rd352, %rd349, %p214;
	selp.b16 	%rs276, %rs275, %rs273, %p214;
	selp.b64 	%rd439, %rd353, %rd354, %p213;
	selp.b16 	%rs385, 1, %rs276, %p213;
	add.s32 	%r543, %r543, 1024;
$L__BB5_11:
	and.b32  	%r302, %r9, 3;
	setp.eq.s32 	%p215, %r302, 0;
	@%p215 bra 	$L__BB5_16;
	setp.eq.s32 	%p216, %r302, 1;
	@%p216 bra 	$L__BB5_14;
	cvt.s64.s32 	%rd356, %r543;
	add.s64 	%rd357, %rd356, %rd6;
	shl.b64 	%rd358, %rd357, 2;
	add.s64 	%rd359, %rd2, %rd358;
	add.s64 	%rd360, %rd3, %rd358;
	add.s64 	%rd361, %rd357, %rd119;
	ld.global.u32 	%r303, [%rd359];
	ld.global.u32 	%r304, [%rd360];
	setp.ne.s32 	%p217, %r303, %r304;
	selp.u16 	%rs278, 1, 0, %p217;
	and.b16  	%rs279, %rs385, 255;
	setp.ne.s16 	%p219, %rs279, 0;
	and.pred  	%p220, %p219, %p217;
	min.s64 	%rd362, %rd361, %rd439;
	setp.eq.s16 	%p221, %rs279, 0;
	selp.b64 	%rd363, %rd361, %rd439, %p221;
	selp.b16 	%rs280, %rs278, %rs385, %p221;
	selp.b64 	%rd364, %rd362, %rd363, %p220;
	selp.b16 	%rs281, 1, %rs280, %p220;
	and.b16  	%rs282, %rs281, 255;
	add.s32 	%r305, %r543, 256;
	cvt.s64.s32 	%rd365, %r305;
	add.s64 	%rd366, %rd365, %rd6;
	add.s64 	%rd367, %rd366, %rd119;
	ld.global.u32 	%r306, [%rd359+1024];
	ld.global.u32 	%r307, [%rd360+1024];
	setp.ne.s32 	%p222, %r306, %r307;
	selp.u16 	%rs283, 1, 0, %p222;
	setp.ne.s16 	%p224, %rs282, 0;
	and.pred  	%p225, %p224, %p222;
	min.s64 	%rd368, %rd367, %rd364;
	setp.eq.s16 	%p226, %rs282, 0;
	selp.b64 	%rd369, %rd367, %rd364, %p226;
	selp.b16 	%rs284, %rs283, %rs281, %p226;
	selp.b64 	%rd439, %rd368, %rd369, %p225;
	selp.b16 	%rs385, 1, %rs284, %p225;
	add.s32 	%r543, %r543, 512;
$L__BB5_14:
	and.b32  	%r308, %r8, 256;
	setp.ne.s32 	%p227, %r308, 0;
	@%p227 bra 	$L__BB5_16;
	cvt.s64.s32 	%rd370, %r543;
	add.s64 	%rd371, %rd370, %rd6;
	shl.b64 	%rd372, %rd371, 2;
	add.s64 	%rd373, %rd2, %rd372;
	add.s64 	%rd374, %rd3, %rd372;
	add.s64 	%rd375, %rd371, %rd119;
	ld.global.u32 	%r309, [%rd373];
	ld.global.u32 	%r310, [%rd374];
	setp.ne.s32 	%p228, %r309, %r310;
	selp.u16 	%rs285, 1, 0, %p228;
	and.b16  	%rs286, %rs385, 255;
	setp.ne.s16 	%p230, %rs286, 0;
	and.pred  	%p231, %p230, %p228;
	min.s64 	%rd376, %rd375, %rd439;
	setp.eq.s16 	%p232, %rs286, 0;
	selp.b64 	%rd377, %rd375, %rd439, %p232;
	selp.b16 	%rs287, %rs285, %rs385, %p232;
	selp.b64 	%rd439, %rd376, %rd377, %p231;
	selp.b16 	%rs385, 1, %rs287, %p231;
$L__BB5_16:
	setp.lt.s32 	%p233, %r4, 256;
	@%p233 bra 	$L__BB5_41;
	// begin inline asm
	mov.u32 %r429, %laneid;
	// end inline asm
	cvt.u32.u16 	%r450, %rs385;
	and.b32  	%r431, %r450, 255;
	mov.b32 	%r447, 1;
	mov.b32 	%r448, 31;
	mov.b32 	%r449, -1;
	// begin inline asm
	shfl.sync.down.b32 %r430, %r431, %r447, %r448, %r449;
	// end inline asm
	// begin inline asm
	shfl.sync.down.b32 %r435, %r436, %r447, %r448, %r449;
	// end inline asm
	mov.b64 	{%r441, %r446}, %rd439;
	// begin inline asm
	shfl.sync.down.b32 %r440, %r441, %r447, %r448, %r449;
	// end inline asm
	// begin inline asm
	shfl.sync.down.b32 %r445, %r446, %r447, %r448, %r449;
	// end inline asm
	mov.b64 	%rd22, {%r440, %r445};
	cvt.u16.u32 	%rs15, %r430;
	setp.gt.s32 	%p283, %r429, 30;
	@%p283 bra 	$L__BB5_21;
	and.b16  	%rs329, %rs385, 255;
	setp.eq.s16 	%p284, %rs329, 0;
	and.b16  	%rs330, %rs15, 255;
	setp.eq.s16 	%p285, %rs330, 0;
	or.pred  	%p286, %p284, %p285;
	@%p286 bra 	$L__BB5_20;
	min.s64 	%rd439, %rd22, %rd439;
	mov.b16 	%rs385, 1;
	bra.uni 	$L__BB5_21;
$L__BB5_20:
	setp.eq.s16 	%p287, %rs329, 0;
	selp.b64 	%rd439, %rd22, %rd439, %p287;
	selp.b16 	%rs385, %rs15, %rs385, %p287;
$L__BB5_21:
	cvt.u32.u16 	%r471, %rs385;
	and.b32  	%r452, %r471, 255;
	mov.b32 	%r468, 2;
	mov.b32 	%r469, 31;
	mov.b32 	%r470, -1;
	// begin inline asm
	shfl.sync.down.b32 %r451, %r452, %r468, %r469, %r470;
	// end inline asm
	// begin inline asm
	shfl.sync.down.b32 %r456, %r457, %r468, %r469, %r470;
	// end inline asm
	mov.b64 	{%r462, %r467}, %rd439;
	// begin inline asm
	shfl.sync.down.b32 %r461, %r462, %r468, %r469, %r470;
	// end inline asm
	// begin inline asm
	shfl.sync.down.b32 %r466, %r467, %r468, %r469, %r470;
	// end inline asm
	mov.b64 	%rd26, {%r461, %r466};
	cvt.u16.u32 	%rs18, %r451;
	setp.gt.s32 	%p288, %r429, 29;
	@%p288 bra 	$L__BB5_25;
	and.b16  	%rs333, %rs385, 255;
	setp.eq.s16 	%p289, %rs333, 0;
	and.b16  	%rs334, %rs18, 255;
	setp.eq.s16 	%p290, %rs334, 0;
	or.pred  	%p291, %p289, %p290;
	@%p291 bra 	$L__BB5_24;
	min.s64 	%rd439, %rd26, %rd439;
	mov.b16 	%rs385, 1;
	bra.uni 	$L__BB5_25;
$L__BB5_24:
	setp.eq.s16 	%p292, %rs333, 0;
	selp.b64 	%rd439, %rd26, %rd439, %p292;
	selp.b16 	%rs385, %rs18, %rs385, %p292;
$L__BB5_25:
	cvt.u32.u16 	%r492, %rs385;
	and.b32  	%r473, %r492, 255;
	mov.b32 	%r489, 4;
	mov.b32 	%r490, 31;
	mov.b32 	%r491, -1;
	// begin inline asm
	shfl.sync.down.b32 %r472, %r473, %r489, %r490, %r491;
	// end inline asm
	// begin inline asm
	shfl.sync.down.b32 %r477, %r478, %r489, %r490, %r491;
	// end inline asm
	mov.b64 	{%r483, %r488}, %rd439;
	// begin inline asm
	shfl.sync.down.b32 %r482, %r483, %r489, %r490, %r491;
	// end inline asm
	// begin inline asm
	shfl.sync.down.b32 %r487, %r488, %r489, %r490, %r491;
	// end inline asm
	mov.b64 	%rd30, {%r482, %r487};
	cvt.u16.u32 	%rs21, %r472;
	setp.gt.s32 	%p293, %r429, 27;
	@%p293 bra 	$L__BB5_29;
	and.b16  	%rs337, %rs385, 255;
	setp.eq.s16 	%p294, %rs337, 0;
	and.b16  	%rs338, %rs21, 255;
	setp.eq.s16 	%p295, %rs338, 0;
	or.pred  	%p296, %p294, %p295;
	@%p296 bra 	$L__BB5_28;
	min.s64 	%rd439, %rd30, %rd439;
	mov.b16 	%rs385, 1;
	bra.uni 	$L__BB5_29;
$L__BB5_28:
	setp.eq.s16 	%p297, %rs337, 0;
	selp.b16 	%rs385, %rs21, %rs385, %p297;
	selp.b64 	%rd439, %rd30, %rd439, %p297;
$L__BB5_29:
	cvt.u32.u16 	%r513, %rs385;
	and.b32  	%r494, %r513, 255;
	mov.b32 	%r510, 8;
	mov.b32 	%r511, 31;
	mov.b32 	%r512, -1;
	// begin inline asm
	shfl.sync.down.b32 %r493, %r494, %r510, %r511, %r512;
	// end inline asm
	// begin inline asm
	shfl.sync.down.b32 %r498, %r499, %r510, %r511, %r512;
	// end inline asm
	mov.b64 	{%r504, %r509}, %rd439;
	// begin inline asm
	shfl.sync.down.b32 %r503, %r504, %r510, %r511, %r512;
	// end inline asm
	// begin inline asm
	shfl.sync.down.b32 %r508, %r509, %r510, %r511, %r512;
	// end inline asm
	mov.b64 	%rd34, {%r503, %r508};
	cvt.u16.u32 	%rs24, %r493;
	setp.gt.s32 	%p298, %r429, 23;
	@%p298 bra 	$L__BB5_33;
	and.b16  	%rs341, %rs385, 255;
	setp.eq.s16 	%p299, %rs341, 0;
	and.b16  	%rs342, %rs24, 255;
	setp.eq.s16 	%p300, %rs342, 0;
	or.pred  	%p301, %p299, %p300;
	@%p301 bra 	$L__BB5_32;
	min.s64 	%rd439, %rd34, %rd439;
	mov.b16 	%rs385, 1;
	bra.uni 	$L__BB5_33;
$L__BB5_32:
	setp.eq.s16 	%p302, %rs341, 0;
	selp.b16 	%rs385, %rs24, %rs385, %p302;
	selp.b64 	%rd439, %rd34, %rd439, %p302;
$L__BB5_33:
	cvt.u32.u16 	%r534, %rs385;
	and.b32  	%r515, %r534, 255;
	mov.b32 	%r531, 16;
	mov.b32 	%r532, 31;
	mov.b32 	%r533, -1;
	// begin inline asm
	shfl.sync.down.b32 %r514, %r515, %r531, %r532, %r533;
	// end inline asm
	// begin inline asm
	shfl.sync.down.b32 %r519, %r520, %r531, %r532, %r533;
	// end inline asm
	mov.b64 	{%r525, %r530}, %rd439;
	// begin inline asm
	shfl.sync.down.b32 %r524, %r525, %r531, %r532, %r533;
	// end inline asm
	// begin inline asm
	shfl.sync.down.b32 %r529, %r530, %r531, %r532, %r533;
	// end inline asm
	mov.b64 	%rd38, {%r524, %r529};
	cvt.u16.u32 	%rs27, %r514;
	setp.gt.s32 	%p303, %r429, 15;
	@%p303 bra 	$L__BB5_37;
	and.b16  	%rs345, %rs385, 255;
	setp.eq.s16 	%p304, %rs345, 0;
	and.b16  	%rs346, %rs27, 255;
	setp.eq.s16 	%p305, %rs346, 0;
	or.pred  	%p306, %p304, %p305;
	@%p306 bra 	$L__BB5_36;
	min.s64 	%rd439, %rd38, %rd439;
	mov.b16 	%rs385, 1;
	bra.uni 	$L__BB5_37;
$L__BB5_36:
	setp.eq.s16 	%p307, %rs345, 0;
	selp.b16 	%rs385, %rs27, %rs385, %p307;
	selp.b64 	%rd439, %rd38, %rd439, %p307;
$L__BB5_37:
	setp.ne.s32 	%p308, %r429, 0;
	@%p308 bra 	$L__BB5_39;
	shr.u32 	%r535, %r5, 1;
	and.b32  	%r536, %r535, 496;
	mov.u32 	%r537, _ZZN3cub18CUB_300001_SM_10006detail6reduce18DeviceReduceKernelINS2_10policy_hubIN4cuda3std3__45tupleIJblEEEyN6thrust24THRUST_300001_SM_1000_NS8cuda_cub9__find_if7functorIS9_EEE10Policy1000ENSB_12zip_iteratorINS8_IJNSD_26transform_input_iterator_tIbNSC_6detail35transform_pair_of_input_iterators_tIbNSB_6detail15normal_iteratorINSB_10device_ptrIiEEEESQ_NS7_8equal_toIiEEEENS7_10__not_fn_tINS7_10__identityEEEEENSB_17counting_iteratorIlNSB_11use_defaultESZ_SZ_EEEEEEEySF_S9_SV_EEvT0_PT3_T1_NS0_13GridEvenShareIS16_EET2_T4_E12temp_storage;
	add.s32 	%r538, %r537, %r536;
	st.shared.u8 	[%r538+8], %rs385;
	st.shared.u64 	[%r538+16], %rd439;
$L__BB5_39:
	bar.sync 	0;
	setp.ne.s32 	%p309, %r5, 0;
	@%p309 bra 	$L__BB5_118;
	ld.shared.u8 	%rs349, [_ZZN3cub18CUB_300001_SM_10006detail6reduce18DeviceReduceKernelINS2_10policy_hubIN4cuda3std3__45tupleIJblEEEyN6thrust24THRUST_300001_SM_1000_NS8cuda_cub9__find_if7functorIS9_EEE10Policy1000ENSB_12zip_iteratorINS8_IJNSD_26transform_input_iterator_tIbNSC_6detail35transform_pair_of_input_iterators_tIbNSB_6detail15normal_iteratorINSB_10device_ptrIiEEEESQ_NS7_8equal_toIiEEEENS7_10__not_fn_tINS7_10__identityEEEEENSB_17counting_iteratorIlNSB_11use_defaultESZ_SZ_EEEEEEEySF_S9_SV_EEvT0_PT3_T1_NS0_13GridEvenShareIS16_EET2_T4_E12temp_storage+24];
	ld.shared.u64 	%rd399, [_ZZN3cub18CUB_300001_SM_10006detail6reduce18DeviceReduceKernelINS2_10policy_hubIN4cuda3std3__45tupleIJblEEEyN6thrust24THRUST_300001_SM_1000_NS8cuda_cub9__find_if7functorIS9_EEE10Policy1000ENSB_12zip_iteratorINS8_IJNSD_26transform_input_iterator_tIbNSC_6detail35transform_pair_of_input_iterators_tIbNSB_6detail15normal_iteratorINSB_10device_ptrIiEEEESQ_NS7_8equal_toIiEEEENS7_10__not_fn_tINS7_10__identityEEEEENSB_17counting_iteratorIlNSB_11use_defaultESZ_SZ_EEEEEEEySF_S9_SV_EEvT0_PT3_T1_NS0_13GridEvenShareIS16_EET2_T4_E12temp_storage+32];
	and.b16  	%rs350, %rs385, 255;
	setp.eq.s16 	%p310, %rs350, 0;
	setp.eq.s16 	%p311, %rs349, 0;
	min.s64 	%rd400, %rd399, %rd439;
	selp.b16 	%rs351, %rs385, 1, %p311;
	selp.b16 	%rs352, %rs349, %rs351, %p310;
	and.b16  	%rs353, %rs352, 255;
	selp.b64 	%rd401, %rd439, %rd400, %p311;
	selp.b64 	%rd402, %rd399, %rd401, %p310;
	ld.shared.u8 	%rs354, [_ZZN3cub18CUB_300001_SM_10006detail6reduce18DeviceReduceKernelINS2_10policy_hubIN4cuda3std3__45tupleIJblEEEyN6thrust24THRUST_300001_SM_1000_NS8cuda_cub9__find_if7functorIS9_EEE10Policy1000ENSB_12zip_iteratorINS8_IJNSD_26transform_input_iterator_tIbNSC_6detail35transform_pair_of_input_iterators_tIbNSB_6detail15normal_iteratorINSB_10device_ptrIiEEEESQ_NS7_8equal_toIiEEEENS7_10__not_fn_tINS7_10__identityEEEEENSB_17counting_iteratorIlNSB_11use_defaultESZ_SZ_EEEEEEEySF_S9_SV_EEvT0_PT3_T1_NS0_13GridEvenShareIS16_EET2_T4_E12temp_storage+40];
	ld.shared.u64 	%rd403, [_ZZN3cub18CUB_300001_SM_10006detail6reduce18DeviceReduceKernelINS2_10policy_hubIN4cuda3std3__45tupleIJblEEEyN6thrust24THRUST_300001_SM_1000_NS8cuda_cub9__find_if7functorIS9_EEE10Policy1000ENSB_12zip_iteratorINS8_IJNSD_26transform_input_iterator_tIbNSC_6detail35transform_pair_of_input_iterators_tIbNSB_6detail15normal_iteratorINSB_10device_ptrIiEEEESQ_NS7_8equal_toIiEEEENS7_10__not_fn_tINS7_10__identityEEEEENSB_17counting_iteratorIlNSB_11use_defaultESZ_SZ_EEEEEEEySF_S9_SV_EEvT0_PT3_T1_NS0_13GridEvenShareIS16_EET2_T4_E12temp_storage+48];
	setp.eq.s16 	%p312, %rs353, 0;
	setp.eq.s16 	%p313, %rs354, 0;
	min.s64 	%rd404, %rd403, %rd402;
	selp.b16 	%rs355, %rs352, 1, %p313;
	selp.b16 	%rs356, %rs354, %rs355, %p312;
	and.b16  	%rs357, %rs356, 255;
	selp.b64 	%rd405, %rd402, %rd404, %p313;
	selp.b64 	%rd406, %rd403, %rd405, %p312;
	ld.shared.u8 	%rs358, [_ZZN3cub18CUB_300001_SM_10006detail6reduce18DeviceReduceKernelINS2_10policy_hubIN4cuda3std3__45tupleIJblEEEyN6thrust24THRUST_300001_SM_1000_NS8cuda_cub9__find_if7functorIS9_EEE10Policy1000ENSB_12zip_iteratorINS8_IJNSD_26transform_input_iterator_tIbNSC_6detail35transform_pair_of_input_iterators_tIbNSB_6detail15normal_iteratorINSB_10device_ptrIiEEEESQ_NS7_8equal_toIiEEEENS7_10__not_fn_tINS7_10__identityEEEEENSB_17counting_iteratorIlNSB_11use_defaultESZ_SZ_EEEEEEEySF_S9_SV_EEvT0_PT3_T1_NS0_13GridEvenShareIS16_EET2_T4_E12temp_storage+56];
	ld.shared.u64 	%rd407, [_ZZN3cub18CUB_300001_SM_10006detail6reduce18DeviceReduceKernelINS2_10policy_hubIN4cuda3std3__45tupleIJblEEEyN6thrust24THRUST_300001_SM_1000_NS8cuda_cub9__find_if7functorIS9_EEE10Policy1000ENSB_12zip_iteratorINS8_IJNSD_26transform_input_iterator_tIbNSC_6detail35transform_pair_of_input_iterators_tIbNSB_6detail15normal_iteratorINSB_10device_ptrIiEEEESQ_NS7_8equal_toIiEEEENS7_10__not_fn_tINS7_10__identityEEEEENSB_17counting_iteratorIlNSB_11use_defaultESZ_SZ_EEEEEEEySF_S9_SV_EEvT0_PT3_T1_NS0_13GridEvenShareIS16_EET2_T4_E12temp_storage+64];
	setp.eq.s16 	%p314, %rs357, 0;
	setp.eq.s16 	%p315, %rs358, 0;
	min.s64 	%rd408, %rd407, %rd406;
	selp.b16 	%rs359, %rs356, 1, %p315;
	selp.b16 	%rs360, %rs358, %rs359, %p314;
	and.b16  	%rs361, %rs360, 255;
	selp.b64 	%rd409, %rd406, %rd408, %p315;
	selp.b64 	%rd410, %rd407, %rd409, %p314;
	ld.shared.u8 	%rs362, [_ZZN3cub18CUB_300001_SM_10006detail6reduce18DeviceReduceKernelINS2_10policy_hubIN4cuda3std3__45tupleIJblEEEyN6thrust24THRUST_300001_SM_1000_NS8cuda_cub9__find_if7functorIS9_EEE10Policy1000ENSB_12zip_iteratorINS8_IJNSD_26transform_input_iterator_tIbNSC_6detail35transform_pair_of_input_iterators_tIbNSB_6detail15normal_iteratorINSB_10device_ptrIiEEEESQ_NS7_8equal_toIiEEEENS7_10__not_fn_tINS7_10__identityEEEEENSB_17counting_iteratorIlNSB_11use_defaultESZ_SZ_EEEEEEEySF_S9_SV_EEvT0_PT3_T1_NS0_13GridEvenShareIS16_EET2_T4_E12temp_storage+72];
	ld.shared.u64 	%rd411, [_ZZN3cub18CUB_300001_SM_10006detail6reduce18DeviceReduceKernelINS2_10policy_hubIN4cuda3std3__45tupleIJblEEEyN6thrust24THRUST_300001_SM_1000_NS8cuda_cub9__find_if7functorIS9_EEE10Policy1000ENSB_12zip_iteratorINS8_IJNSD_26transform_input_iterator_tIbNSC_6detail35transform_pair_of_input_iterators_tIbNSB_6detail15normal_iteratorINSB_10device_ptrIiEEEESQ_NS7_8equal_toIiEEEENS7_10__not_fn_tINS7_10__identityEEEEENSB_17counting_iteratorIlNSB_11use_defaultESZ_SZ_EEEEEEEySF_S9_SV_EEvT0_PT3_T1_NS0_13GridEvenShareIS16_EET2_T4_E12temp_storage+80];
	setp.eq.s16 	%p316, %rs361, 0;
	setp.eq.s16 	%p317, %rs362, 0;
	min.s64 	%rd412, %rd411, %rd410;
	selp.b16 	%rs363, %rs360, 1, %p317;
	selp.b16 	%rs364, %rs362, %rs363, %p316;
	and.b16  	%rs365, %rs364, 255;
	selp.b64 	%rd413, %rd410, %rd412, %p317;
	selp.b64 	%rd414, %rd411, %rd413, %p316;
	ld.shared.u8 	%rs366, [_ZZN3cub18CUB_300001_SM_10006detail6reduce18DeviceReduceKernelINS2_10policy_hubIN4cuda3std3__45tupleIJblEEEyN6thrust24THRUST_300001_SM_1000_NS8cuda_cub9__find_if7functorIS9_EEE10Policy1000ENSB_12zip_iteratorINS8_IJNSD_26transform_input_iterator_tIbNSC_6detail35transform_pair_of_input_iterators_tIbNSB_6detail15normal_iteratorINSB_10device_ptrIiEEEESQ_NS7_8equal_toIiEEEENS7_10__not_fn_tINS7_10__identityEEEEENSB_17counting_iteratorIlNSB_11use_defaultESZ_SZ_EEEEEEEySF_S9_SV_EEvT0_PT3_T1_NS0_13GridEvenShareIS16_EET2_T4_E12temp_storage+88];
	ld.shared.u64 	%rd415, [_ZZN3cub18CUB_300001_SM_10006detail6reduce18DeviceReduceKernelINS2_10policy_hubIN4cuda3std3__45tupleIJblEEEyN6thrust24THRUST_300001_SM_1000_NS8cuda_cub9__find_if7functorIS9_EEE10Policy1000ENSB_12zip_iteratorINS8_IJNSD_26transform_input_iterator_tIbNSC_6detail35transform_pair_of_input_iterators_tIbNSB_6detail15normal_iteratorINSB_10device_ptrIiEEEESQ_NS7_8equal_toIiEEEENS7_10__not_fn_tINS7_10__identityEEEEENSB_17counting_iteratorIlNSB_11use_defaultESZ_SZ_EEEEEEEySF_S9_SV_EEvT0_PT3_T1_NS0_13GridEvenShareIS16_EET2_T4_E12temp_storage+96];
	setp.eq.s16 	%p318, %rs365, 0;
	setp.eq.s16 	%p319, %rs366, 0;
	min.s64 	%rd416, %rd415, %rd414;
	selp.b16 	%rs367, %rs364, 1, %p319;
	selp.b16 	%rs368, %rs366, %rs367, %p318;
	and.b16  	%rs369, %rs368, 255;
	selp.b64 	%rd417, %rd414, %rd416, %p319;
	selp.b64 	%rd418, %rd415, %rd417, %p318;
	ld.shared.u8 	%rs370, [_ZZN3cub18CUB_300001_SM_10006detail6reduce18DeviceReduceKernelINS2_10policy_hubIN4cuda3std3__45tupleIJblEEEyN6thrust24THRUST_300001_SM_1000_NS8cuda_cub9__find_if7functorIS9_EEE10Policy1000ENSB_12zip_iteratorINS8_IJNSD_26transform_input_iterator_tIbNSC_6detail35transform_pair_of_input_iterators_tIbNSB_6detail15normal_iteratorINSB_10device_ptrIiEEEESQ_NS7_8equal_toIiEEEENS7_10__not_fn_tINS7_10__identityEEEEENSB_17counting_iteratorIlNSB_11use_defaultESZ_SZ_EEEEEEEySF_S9_SV_EEvT0_PT3_T1_NS0_13GridEvenShareIS16_EET2_T4_E12temp_storage+104];
	ld.shared.u64 	%rd419, [_ZZN3cub18CUB_300001_SM_10006detail6reduce18DeviceReduceKernelINS2_10policy_hubIN4cuda3std3__45tupleIJblEEEyN6thrust24THRUST_300001_SM_1000_NS8cuda_cub9__find_if7functorIS9_EEE10Policy1000ENSB_12zip_iteratorINS8_IJNSD_26transform_input_iterator_tIbNSC_6detail35transform_pair_of_input_iterators_tIbNSB_6detail15normal_iteratorINSB_10device_ptrIiEEEESQ_NS7_8equal_toIiEEEENS7_10__not_fn_tINS7_10__identityEEEEENSB_17counting_iteratorIlNSB_11use_defaultESZ_SZ_EEEEEEEySF_S9_SV_EEvT0_PT3_T1_NS0_13GridEvenShareIS16_EET2_T4_E12temp_storage+112];
	setp.eq.s16 	%p320, %rs369, 0;
	setp.eq.s16 	%p321, %rs370, 0;
	min.s64 	%rd420, %rd419, %rd418;
	selp.b16 	%rs371, %rs368, 1, %p321;
	selp.b16 	%rs372, %rs370, %rs371, %p320;
	and.b16  	%rs373, %rs372, 255;
	selp.b64 	%rd421, %rd418, %rd420, %p321;
	selp.b64 	%rd422, %rd419, %rd421, %p320;
	ld.shared.u8 	%rs374, [_ZZN3cub18CUB_300001_SM_10006detail6reduce18DeviceReduceKernelINS2_10policy_hubIN4cuda3std3__45tupleIJblEEEyN6thrust24THRUST_300001_SM_1000_NS8cuda_cub9__find_if7functorIS9_EEE10Policy1000ENSB_12zip_iteratorINS8_IJNSD_26transform_input_iterator_tIbNSC_6detail35transform_pair_of_input_iterators_tIbNSB_6detail15normal_iteratorINSB_10device_ptrIiEEEESQ_NS7_8equal_toIiEEEENS7_10__not_fn_tINS7_10__identityEEEEENSB_17counting_iteratorIlNSB_11use_defaultESZ_SZ_EEEEEEEySF_S9_SV_EEvT0_PT3_T1_NS0_13GridEvenShareIS16_EET2_T4_E12temp_storage+120];
	ld.shared.u64 	%rd423, [_ZZN3cub18CUB_300001_SM_10006detail6reduce18DeviceReduceKernelINS2_10policy_hubIN4cuda3std3__45tupleIJblEEEyN6thrust24THRUST_300001_SM_1000_NS8cuda_cub9__find_if7functorIS9_EEE10Policy1000ENSB_12zip_iteratorINS8_IJNSD_26transform_input_iterator_tIbNSC_6detail35transform_pair_of_input_iterators_tIbNSB_6detail15normal_iteratorINSB_10device_ptrIiEEEESQ_NS7_8equal_toIiEEEENS7_10__not_fn_tINS7_10__identityEEEEENSB_17counting_iteratorIlNSB_11use_defaultESZ_SZ_EEEEEEEySF_S9_SV_EEvT0_PT3_T1_NS0_13GridEvenShareIS16_EET2_T4_E12temp_storage+128];
	setp.eq.s16 	%p322, %rs373, 0;
	setp.eq.s16 	%p323, %rs374, 0;
	min.s64 	%rd424, %rd423, %rd422;
	selp.b16 	%rs375, %rs372, 1, %p323;
	selp.b16 	%rs385, %rs374, %rs375, %p322;
	selp.b64 	%rd425, %rd422, %rd424, %p323;
	selp.b64 	%rd439, %rd423, %rd425, %p322;
	bra.uni 	$L__BB5_118;
$L__BB5_41:
	// begin inline asm
	mov.u32 %r311, %laneid;
	// end inline asm
	and.b32  	%r332, %r5, 992;
	add.s32 	%r333, %r332, 32;
	setp.gt.s32 	%p234, %r333, %r4;
	not.b32 	%r334, %r332;
	add.s32 	%r335, %r4, %r334;
	selp.b32 	%r330, %r335, 31, %p234;
	cvt.u32.u16 	%r336, %rs385;
	and.b32  	%r313, %r336, 255;
	mov.b32 	%r329, 1;
	mov.b32 	%r331, -1;
	// begin inline asm
	shfl.sync.down.b32 %r312, %r313, %r329, %r330, %r331;
	// end inline asm
	// begin inline asm
	shfl.sync.down.b32 %r317, %r318, %r329, %r330, %r331;
	// end inline asm
	mov.b64 	{%r323, %r328}, %rd439;
	// begin inline asm
	shfl.sync.down.b32 %r322, %r323, %r329, %r330, %r331;
	// end inline asm
	// begin inline asm
	shfl.sync.down.b32 %r327, %r328, %r329, %r330, %r331;
	// end inline asm
	mov.b64 	%rd43, {%r322, %r327};
	cvt.u16.u32 	%rs31, %r312;
	setp.ge.s32 	%p235, %r311, %r330;
	@%p235 bra 	$L__BB5_45;
	and.b16  	%rs288, %rs385, 255;
	setp.eq.s16 	%p236, %rs288, 0;
	and.b16  	%rs289, %rs31, 255;
	setp.eq.s16 	%p237, %rs289, 0;
	or.pred  	%p238, %p236, %p237;
	@%p238 bra 	$L__BB5_44;
	min.s64 	%rd439, %rd43, %rd439;
	mov.b16 	%rs385, 1;
	bra.uni 	$L__BB5_45;
$L__BB5_44:
	setp.eq.s16 	%p239, %rs288, 0;
	selp.b16 	%rs385, %rs31, %rs385, %p239;
	selp.b64 	%rd439, %rd43, %rd439, %p239;
$L__BB5_45:
	cvt.u32.u16 	%r357, %rs385;
	and.b32  	%r338, %r357, 255;
	mov.b32 	%r354, 2;
	mov.b32 	%r356, -1;
	// begin inline asm
	shfl.sync.down.b32 %r337, %r338, %r354, %r330, %r356;
	// end inline asm
	// begin inline asm
	shfl.sync.down.b32 %r342, %r343, %r354, %r330, %r356;
	// end inline asm
	mov.b64 	{%r348, %r353}, %rd439;
	// begin inline asm
	shfl.sync.down.b32 %r347, %r348, %r354, %r330, %r356;
	// end inline asm
	// begin inline asm
	shfl.sync.down.b32 %r352, %r353, %r354, %r330, %r356;
	// end inline asm
	mov.b64 	%rd47, {%r347, %r352};
	cvt.u16.u32 	%rs34, %r337;
	add.s32 	%r358, %r311, 2;
	setp.gt.s32 	%p240, %r358, %r330;
	@%p240 bra 	$L__BB5_49;
	and.b16  	%rs292, %rs385, 255;
	setp.eq.s16 	%p241, %rs292, 0;
	and.b16  	%rs293, %rs34, 255;
	setp.eq.s16 	%p242, %rs293, 0;
	or.pred  	%p243, %p241, %p242;
	@%p243 bra 	$L__BB5_48;
	min.s64 	%rd439, %rd47, %rd439;
	mov.b16 	%rs385, 1;
	bra.uni 	$L__BB5_49;
$L__BB5_48:
	setp.eq.s16 	%p244, %rs292, 0;
	selp.b16 	%rs385, %rs34, %rs385, %p244;
	selp.b64 	%rd439, %rd47, %rd439, %p244;
$L__BB5_49:
	cvt.u32.u16 	%r379, %rs385;
	and.b32  	%r360, %r379, 255;
	mov.b32 	%r376, 4;
	mov.b32 	%r378, -1;
	// begin inline asm
	shfl.sync.down.b32 %r359, %r360, %r376, %r330, %r378;
	// end inline asm
	// begin inline asm
	shfl.sync.down.b32 %r364, %r365, %r376, %r330, %r378;
	// end inline asm
	mov.b64 	{%r370, %r375}, %rd439;
	// begin inline asm
	shfl.sync.down.b32 %r369, %r370, %r376, %r330, %r378;
	// end inline asm
	// begin inline asm
	shfl.sync.down.b32 %r374, %r375, %r376, %r330, %r378;
	// end inline asm
	mov.b64 	%rd51, {%r369, %r374};
	cvt.u16.u32 	%rs37, %r359;
	add.s32 	%r380, %r311, 4;
	setp.gt.s32 	%p245, %r380, %r330;
	@%p245 bra 	$L__BB5_53;
	and.b16  	%rs296, %rs385, 255;
	setp.eq.s16 	%p246, %rs296, 0;
	and.b16  	%rs297, %rs37, 255;
	setp.eq.s16 	%p247, %rs297, 0;
	or.pred  	%p248, %p246, %p247;
	@%p248 bra 	$L__BB5_52;
	min.s64 	%rd439, %rd51, %rd439;
	mov.b16 	%rs385, 1;
	bra.uni 	$L__BB5_53;
$L__BB5_52:
	setp.eq.s16 	%p249, %rs296, 0;
	selp.b16 	%rs385, %rs37, %rs385, %p249;
	selp.b64 	%rd439, %rd51, %rd439, %p249;
$L__BB5_53:
	cvt.u32.u16 	%r401, %rs385;
	and.b32  	%r382, %r401, 255;
	mov.b32 	%r398, 8;
	mov.b32 	%r400, -1;
	// begin inline asm
	shfl.sync.down.b32 %r381, %r382, %r398, %r330, %r400;
	// end inline asm
	// begin inline asm
	shfl.sync.down.b32 %r386, %r387, %r398, %r330, %r400;
	// end inline asm
	mov.b64 	{%r392, %r397}, %rd439;
	// begin inline asm
	shfl.sync.down.b32 %r391, %r392, %r398, %r330, %r400;
	// end inline asm
	// begin inline asm
	shfl.sync.down.b32 %r396, %r397, %r398, %r330, %r400;
	// end inline asm
	mov.b64 	%rd55, {%r391, %r396};
	cvt.u16.u32 	%rs40, %r381;
	add.s32 	%r402, %r311, 8;
	setp.gt.s32 	%p250, %r402, %r330;
	@%p250 bra 	$L__BB5_57;
	and.b16  	%rs300, %rs385, 255;
	setp.eq.s16 	%p251, %rs300, 0;
	and.b16  	%rs301, %rs40, 255;
	setp.eq.s16 	%p252, %rs301, 0;
	or.pred  	%p253, %p251, %p252;
	@%p253 bra 	$L__BB5_56;
	min.s64 	%rd439, %rd55, %rd439;
	mov.b16 	%rs385, 1;
	bra.uni 	$L__BB5_57;
$L__BB5_56:
	setp.eq.s16 	%p254, %rs300, 0;
	selp.b16 	%rs385, %rs40, %rs385, %p254;
	selp.b64 	%rd439, %rd55, %rd439, %p254;
$L__BB5_57:
	cvt.u32.u16 	%r423, %rs385;
	and.b32  	%r404, %r423, 255;
	mov.b32 	%r420, 16;
	mov.b32 	%r422, -1;
	// begin inline asm
	shfl.sync.down.b32 %r403, %r404, %r420, %r330, %r422;
	// end inline asm
	// begin inline asm
	shfl.sync.down.b32 %r408, %r409, %r420, %r330, %r422;
	// end inline asm
	mov.b64 	{%r414, %r419}, %rd439;
	// begin inline asm
	shfl.sync.down.b32 %r413, %r414, %r420, %r330, %r422;
	// end inline asm
	// begin inline asm
	shfl.sync.down.b32 %r418, %r419, %r420, %r330, %r422;
	// end inline asm
	mov.b64 	%rd59, {%r413, %r418};
	cvt.u16.u32 	%rs43, %r403;
	add.s32 	%r424, %r311, 16;
	setp.gt.s32 	%p255, %r424, %r330;
	@%p255 bra 	$L__BB5_61;
	and.b16  	%rs304, %rs385, 255;
	setp.eq.s16 	%p256, %rs304, 0;
	and.b16  	%rs305, %rs43, 255;
	setp.eq.s16 	%p257, %rs305, 0;
	or.pred  	%p258, %p256, %p257;
	@%p258 bra 	$L__BB5_60;
	min.s64 	%rd439, %rd59, %rd439;
	mov.b16 	%rs385, 1;
	bra.uni 	$L__BB5_61;
$L__BB5_60:
	setp.eq.s16 	%p259, %rs304, 0;
	selp.b16 	%rs385, %rs43, %rs385, %p259;
	selp.b64 	%rd439, %rd59, %rd439, %p259;
$L__BB5_61:
	setp.ne.s32 	%p260, %r311, 0;
	@%p260 bra 	$L__BB5_63;
	shr.u32 	%r425, %r5, 1;
	and.b32  	%r426, %r425, 496;
	mov.u32 	%r427, _ZZN3cub18CUB_300001_SM_10006detail6reduce18DeviceReduceKernelINS2_10policy_hubIN4cuda3std3__45tupleIJblEEEyN6thrust24THRUST_300001_SM_1000_NS8cuda_cub9__find_if7functorIS9_EEE10Policy1000ENSB_12zip_iteratorINS8_IJNSD_26transform_input_iterator_tIbNSC_6detail35transform_pair_of_input_iterators_tIbNSB_6detail15normal_iteratorINSB_10device_ptrIiEEEESQ_NS7_8equal_toIiEEEENS7_10__not_fn_tINS7_10__identityEEEEENSB_17counting_iteratorIlNSB_11use_defaultESZ_SZ_EEEEEEEySF_S9_SV_EEvT0_PT3_T1_NS0_13GridEvenShareIS16_EET2_T4_E12temp_storage;
	add.s32 	%r428, %r427, %r426;
	st.shared.u8 	[%r428+8], %rs385;
	st.shared.u64 	[%r428+16], %rd439;
$L__BB5_63:
	bar.sync 	0;
	setp.ne.s32 	%p261, %r5, 0;
	@%p261 bra 	$L__BB5_118;
	setp.lt.s32 	%p262, %r4, 33;
	@%p262 bra 	$L__BB5_66;
	ld.shared.u8 	%rs308, [_ZZN3cub18CUB_300001_SM_10006detail6reduce18DeviceReduceKernelINS2_10policy_hubIN4cuda3std3__45tupleIJblEEEyN6thrust24THRUST_300001_SM_1000_NS8cuda_cub9__find_if7functorIS9_EEE10Policy1000ENSB_12zip_iteratorINS8_IJNSD_26transform_input_iterator_tIbNSC_6detail35transform_pair_of_input_iterators_tIbNSB_6detail15normal_iteratorINSB_10device_ptrIiEEEESQ_NS7_8equal_toIiEEEENS7_10__not_fn_tINS7_10__identityEEEEENSB_17counting_iteratorIlNSB_11use_defaultESZ_SZ_EEEEEEEySF_S9_SV_EEvT0_PT3_T1_NS0_13GridEvenShareIS16_EET2_T4_E12temp_storage+24];
	ld.shared.u64 	%rd378, [_ZZN3cub18CUB_300001_SM_10006detail6reduce18DeviceReduceKernelINS2_10policy_hubIN4cuda3std3__45tupleIJblEEEyN6thrust24THRUST_300001_SM_1000_NS8cuda_cub9__find_if7functorIS9_EEE10Policy1000ENSB_12zip_iteratorINS8_IJNSD_26transform_input_iterator_tIbNSC_6detail35transform_pair_of_input_iterators_tIbNSB_6detail15normal_iteratorINSB_10device_ptrIiEEEESQ_NS7_8equal_toIiEEEENS7_10__not_fn_tINS7_10__identityEEEEENSB_17counting_iteratorIlNSB_11use_defaultESZ_SZ_EEEEEEEySF_S9_SV_EEvT0_PT3_T1_NS0_13GridEvenShareIS16_EET2_T4_E12temp_storage+32];
	and.b16  	%rs309, %rs385, 255;
	setp.eq.s16 	%p263, %rs309, 0;
	setp.eq.s16 	%p264, %rs308, 0;
	min.s64 	%rd379, %rd378, %rd439;
	selp.b16 	%rs310, %rs385, 1, %p264;
	selp.b16 	%rs385, %rs308, %rs310, %p263;
	selp.b64 	%rd380, %rd439, %rd379, %p264;
	selp.b64 	%rd439, %rd378, %rd380, %p263;
$L__BB5_66:
	setp.lt.s32 	%p265, %r4, 65;
	@%p265 bra 	$L__BB5_68;
	ld.shared.u8 	%rs311, [_ZZN3cub18CUB_300001_SM_10006detail6reduce18DeviceReduceKernelINS2_10policy_hubIN4cuda3std3__45tupleIJblEEEyN6thrust24THRUST_300001_SM_1000_NS8cuda_cub9__find_if7functorIS9_EEE10Policy1000ENSB_12zip_iteratorINS8_IJNSD_26transform_input_iterator_tIbNSC_6detail35transform_pair_of_input_iterators_tIbNSB_6detail15normal_iteratorINSB_10device_ptrIiEEEESQ_NS7_8equal_toIiEEEENS7_10__not_fn_tINS7_10__identityEEEEENSB_17counting_iteratorIlNSB_11use_defaultESZ_SZ_EEEEEEEySF_S9_SV_EEvT0_PT3_T1_NS0_13GridEvenShareIS16_EET2_T4_E12temp_storage+40];
	ld.shared.u64 	%rd381, [_ZZN3cub18CUB_300001_SM_10006detail6reduce18DeviceReduceKernelINS2_10policy_hubIN4cuda3std3__45tupleIJblEEEyN6thrust24THRUST_300001_SM_1000_NS8cuda_cub9__find_if7functorIS9_EEE10Policy1000ENSB_12zip_iteratorINS8_IJNSD_26transform_input_iterator_tIbNSC_6detail35transform_pair_of_input_iterators_tIbNSB_6detail15normal_iteratorINSB_10device_ptrIiEEEESQ_NS7_8equal_toIiEEEENS7_10__not_fn_tINS7_10__identityEEEEENSB_17counting_iteratorIlNSB_11use_defaultESZ_SZ_EEEEEEEySF_S9_SV_EEvT0_PT3_T1_NS0_13GridEvenShareIS16_EET2_T4_E12temp_storage+48];
	and.b16  	%rs312, %rs385, 255;
	setp.eq.s16 	%p266, %rs312, 0;
	setp.eq.s16 	%p267, %rs311, 0;
	min.s64 	%rd382, %rd381, %rd439;
	selp.b16 	%rs313, %rs385, 1, %p267;
	selp.b16 	%rs385, %rs311, %rs313, %p266;
	selp.b64 	%rd383, %rd439, %rd382, %p267;
	selp.b64 	%rd439, %rd381, %rd383, %p266;
$L__BB5_68:
	setp.lt.s32 	%p268, %r4, 97;
	@%p268 bra 	$L__BB5_70;
	ld.shared.u8 	%rs314, [_ZZN3cub18CUB_300001_SM_10006detail6reduce18DeviceReduceKernelINS2_10policy_hubIN4cuda3std3__45tupleIJblEEEyN6thrust24THRUST_300001_SM_1000_NS8cuda_cub9__find_if7functorIS9_EEE10Policy1000ENSB_12zip_iteratorINS8_IJNSD_26transform_input_iterator_tIbNSC_6detail35transform_pair_of_input_iterators_tIbNSB_6detail15normal_iteratorINSB_10device_ptrIiEEEESQ_NS7_8equal_toIiEEEENS7_10__not_fn_tINS7_10__identityEEEEENSB_17counting_iteratorIlNSB_11use_defaultESZ_SZ_EEEEEEEySF_S9_SV_EEvT0_PT3_T1_NS0_13GridEvenShareIS16_EET2_T4_E12temp_storage+56];
	ld.shared.u64 	%rd384, [_ZZN3cub18CUB_300001_SM_10006detail6reduce18DeviceReduceKernelINS2_10policy_hubIN4cuda3std3__45tupleIJblEEEyN6thrust24THRUST_300001_SM_1000_NS8cuda_cub9__find_if7functorIS9_EEE10Policy1000ENSB_12zip_iteratorINS8_IJNSD_26transform_input_iterator_tIbNSC_6detail35transform_pair_of_input_iterators_tIbNSB_6detail15normal_iteratorINSB_10device_ptrIiEEEESQ_NS7_8equal_toIiEEEENS7_10__not_fn_tINS7_10__identityEEEEENSB_17counting_iteratorIlNSB_11use_defaultESZ_SZ_EEEEEEEySF_S9_SV_EEvT0_PT3_T1_NS0_13GridEvenShareIS16_EET2_T4_E12temp_storage+64];
	and.b16  	%rs315, %rs385, 255;
	setp.eq.s16 	%p269, %rs315, 0;
	setp.eq.s16 	%p270, %rs314, 0;
	min.s64 	%rd385, %rd384, %rd439;
	selp.b16 	%rs316, %rs385, 1, %p270;
	selp.b16 	%rs385, %rs314, %rs316, %p269;
	selp.b64 	%rd386, %rd439, %rd385, %p270;
	selp.b64 	%rd439, %rd384, %rd386, %p269;
$L__BB5_70:
	setp.lt.s32 	%p271, %r4, 129;
	@%p271 bra 	$L__BB5_72;
	ld.shared.u8 	%rs317, [_ZZN3cub18CUB_300001_SM_10006detail6reduce18DeviceReduceKernelINS2_10policy_hubIN4cuda3std3__45tupleIJblEEEyN6thrust24THRUST_300001_SM_1000_NS8cuda_cub9__find_if7functorIS9_EEE10Policy1000ENSB_12zip_iteratorINS8_IJNSD_26transform_input_iterator_tIbNSC_6detail35transform_pair_of_input_iterators_tIbNSB_6detail15normal_iteratorINSB_10device_ptrIiEEEESQ_NS7_8equal_toIiEEEENS7_10__not_fn_tINS7_10__identityEEEEENSB_17counting_iteratorIlNSB_11use_defaultESZ_SZ_EEEEEEEySF_S9_SV_EEvT0_PT3_T1_NS0_13GridEvenShareIS16_EET2_T4_E12temp_storage+72];
	ld.shared.u64 	%rd387, [_ZZN3cub18CUB_300001_SM_10006detail6reduce18DeviceReduceKernelINS2_10policy_hubIN4cuda3std3__45tupleIJblEEEyN6thrust24THRUST_300001_SM_1000_NS8cuda_cub9__find_if7functorIS9_EEE10Policy1000ENSB_12zip_iteratorINS8_IJNSD_26transform_input_iterator_tIbNSC_6detail35transform_pair_of_input_iterators_tIbNSB_6detail15normal_iteratorINSB_10device_ptrIiEEEESQ_NS7_8equal_toIiEEEENS7_10__not_fn_tINS7_10__identityEEEEENSB_17counting_iteratorIlNSB_11use_defaultESZ_SZ_EEEEEEEySF_S9_SV_EEvT0_PT3_T1_NS0_13GridEvenShareIS16_EET2_T4_E12temp_storage+80];
	and.b16  	%rs318, %rs385, 255;
	setp.eq.s16 	%p272, %rs318, 0;
	setp.eq.s16 	%p273, %rs317, 0;
	min.s64 	%rd388, %rd387, %rd439;
	selp.b16 	%rs319, %rs385, 1, %p273;
	selp.b16 	%rs385, %rs317, %rs319, %p272;
	selp.b64 	%rd389, %rd439, %rd388, %p273;
	selp.b64 	%rd439, %rd387, %rd389, %p272;
$L__BB5_72:
	setp.lt.s32 	%p274, %r4, 161;
	@%p274 bra 	$L__BB5_74;
	ld.shared.u8 	%rs320, [_ZZN3cub18CUB_300001_SM_10006detail6reduce18DeviceReduceKernelINS2_10policy_hubIN4cuda3std3__45tupleIJblEEEyN6thrust24THRUST_300001_SM_1000_NS8cuda_cub9__find_if7functorIS9_EEE10Policy1000ENSB_12zip_iteratorINS8_IJNSD_26transform_input_iterator_tIbNSC_6detail35transform_pair_of_input_iterators_tIbNSB_6detail15normal_iteratorINSB_10device_ptrIiEEEESQ_NS7_8equal_toIiEEEENS7_10__not_fn_tINS7_10__identityEEEEENSB_17counting_iteratorIlNSB_11use_defaultESZ_SZ_EEEEEEEySF_S9_SV_EEvT0_PT3_T1_NS0_13GridEvenShareIS16_EET2_T4_E12temp_storage+88];
	ld.shared.u64 	%rd390, [_ZZN3cub18CUB_300001_SM_10006detail6reduce18DeviceReduceKernelINS2_10policy_hubIN4cuda3std3__45tupleIJblEEEyN6thrust24THRUST_300001_SM_1000_NS8cuda_cub9__find_if7functorIS9_EEE10Policy1000ENSB_12zip_iteratorINS8_IJNSD_26transform_input_iterator_tIbNSC_6detail35transform_pair_of_input_iterators_tIbNSB_6detail15normal_iteratorINSB_10device_ptrIiEEEESQ_NS7_8equal_toIiEEEENS7_10__not_fn_tINS7_10__identityEEEEENSB_17counting_iteratorIlNSB_11use_defaultESZ_SZ_EEEEEEEySF_S9_SV_EEvT0_PT3_T1_NS0_13GridEvenShareIS16_EET2_T4_E12temp_storage+96];
	and.b16  	%rs321, %rs385, 255;
	setp.eq.s16 	%p275, %rs321, 0;
	setp.eq.s16 	%p276, %rs320, 0;
	min.s64 	%rd391, %rd390, %rd439;
	selp.b16 	%rs322, %rs385, 1, %p276;
	selp.b16 	%rs385, %rs320, %rs322, %p275;
	selp.b64 	%rd392, %rd439, %rd391, %p276;
	selp.b64 	%rd439, %rd390, %rd392, %p275;
$L__BB5_74:
	setp.lt.s32 	%p277, %r4, 193;
	@%p277 bra 	$L__BB5_76;
	ld.shared.u8 	%rs323, [_ZZN3cub18CUB_300001_SM_10006detail6reduce18DeviceReduceKernelINS2_10policy_hubIN4cuda3std3__45tupleIJblEEEyN6thrust24THRUST_300001_SM_1000_NS8cuda_cub9__find_if7functorIS9_EEE10Policy1000ENSB_12zip_iteratorINS8_IJNSD_26transform_input_iterator_tIbNSC_6detail35transform_pair_of_input_iterators_tIbNSB_6detail15normal_iteratorINSB_10device_ptrIiEEEESQ_NS7_8equal_toIiEEEENS7_10__not_fn_tINS7_10__identityEEEEENSB_17counting_iteratorIlNSB_11use_defaultESZ_SZ_EEEEEEEySF_S9_SV_EEvT0_PT3_T1_NS0_13GridEvenShareIS16_EET2_T4_E12temp_storage+104];
	ld.shared.u64 	%rd393, [_ZZN3cub18CUB_300001_SM_10006detail6reduce18DeviceReduceKernelINS2_10policy_hubIN4cuda3std3__45tupleIJblEEEyN6thrust24THRUST_300001_SM_1000_NS8cuda_cub9__find_if7functorIS9_EEE10Policy1000ENSB_12zip_iteratorINS8_IJNSD_26transform_input_iterator_tIbNSC_6detail35transform_pair_of_input_iterators_tIbNSB_6detail15normal_iteratorINSB_10device_ptrIiEEEESQ_NS7_8equal_toIiEEEENS7_10__not_fn_tINS7_10__identityEEEEENSB_17counting_iteratorIlNSB_11use_defaultESZ_SZ_EEEEEEEySF_S9_SV_EEvT0_PT3_T1_NS0_13GridEvenShareIS16_EET2_T4_E12temp_storage+112];
	and.b16  	%rs324, %rs385, 255;
	setp.eq.s16 	%p278, %rs324, 0;
	setp.eq.s16 	%p279, %rs323, 0;
	min.s64 	%rd394, %rd393, %rd439;
	selp.b16 	%rs325, %rs385, 1, %p279;
	selp.b16 	%rs385, %rs323, %rs325, %p278;
	selp.b64 	%rd395, %rd439, %rd394, %p279;
	selp.b64 	%rd439, %rd393, %rd395, %p278;
$L__BB5_76:
	setp.lt.s32 	%p280, %r4, 225;
	@%p280 bra 	$L__BB5_118;
	ld.shared.u8 	%rs326, [_ZZN3cub18CUB_300001_SM_10006detail6reduce18DeviceReduceKernelINS2_10policy_hubIN4cuda3std3__45tupleIJblEEEyN6thrust24THRUST_300001_SM_1000_NS8cuda_cub9__find_if7functorIS9_EEE10Policy1000ENSB_12zip_iteratorINS8_IJNSD_26transform_input_iterator_tIbNSC_6detail35transform_pair_of_input_iterators_tIbNSB_6detail15normal_iteratorINSB_10device_ptrIiEEEESQ_NS7_8equal_toIiEEEENS7_10__not_fn_tINS7_10__identityEEEEENSB_17counting_iteratorIlNSB_11use_defaultESZ_SZ_EEEEEEEySF_S9_SV_EEvT0_PT3_T1_NS0_13GridEvenShareIS16_EET2_T4_E12temp_storage+120];
	ld.shared.u64 	%rd396, [_ZZN3cub18CUB_300001_SM_10006detail6reduce18DeviceReduceKernelINS2_10policy_hubIN4cuda3std3__45tupleIJblEEEyN6thrust24THRUST_300001_SM_1000_NS8cuda_cub9__find_if7functorIS9_EEE10Policy1000ENSB_12zip_iteratorINS8_IJNSD_26transform_input_iterator_tIbNSC_6detail35transform_pair_of_input_iterators_tIbNSB_6detail15normal_iteratorINSB_10device_ptrIiEEEESQ_NS7_8equal_toIiEEEENS7_10__not_fn_tINS7_10__identityEEEEENSB_17counting_iteratorIlNSB_11use_defaultESZ_SZ_EEEEEEEySF_S9_SV_EEvT0_PT3_T1_NS0_13GridEvenShareIS16_EET2_T4_E12temp_storage+128];
	and.b16  	%rs327, %rs385, 255;
	setp.eq.s16 	%p281, %rs327, 0;
	setp.eq.s16 	%p282, %rs326, 0;
	min.s64 	%rd397, %rd396, %rd439;
	selp.b16 	%rs328, %rs385, 1, %p282;
	selp.b16 	%rs385, %rs326, %rs328, %p281;
	selp.b64 	%rd398, %rd439, %rd397, %p282;
	selp.b64 	%rd439, %rd396, %rd398, %p281;
	bra.uni 	$L__BB5_118;
$L__BB5_78:
	mov.u32 	%r26, %tid.x;
	add.s64 	%rd121, %rd119, %rd6;
	cvt.u64.u32 	%rd76, %r26;
	add.s64 	%rd122, %rd76, %rd6;
	shl.b64 	%rd123, %rd122, 2;
	add.s64 	%rd124, %rd2, %rd123;
	add.s64 	%rd125, %rd3, %rd123;
	ld.global.u32 	%r69, [%rd124];
	ld.global.u32 	%r70, [%rd125];
	setp.ne.s32 	%p2, %r69, %r70;
	add.s32 	%r71, %r26, 256;
	cvt.u64.u32 	%rd126, %r71;
	ld.global.u32 	%r72, [%rd124+1024];
	ld.global.u32 	%r74, [%rd125+1024];
	setp.ne.s32 	%p3, %r72, %r74;
	add.s32 	%r76, %r26, 512;
	cvt.u64.u32 	%rd127, %r76;
	add.s64 	%rd128, %rd121, %rd127;
	ld.global.u32 	%r77, [%rd124+2048];
	ld.global.u32 	%r78, [%rd125+2048];
	setp.ne.s32 	%p4, %r77, %r78;
	add.s64 	%rd129, %rd128, 256;
	ld.global.u32 	%r79, [%rd124+3072];
	ld.global.u32 	%r80, [%rd125+3072];
	setp.ne.s32 	%p6, %r79, %r80;
	or.pred  	%p8, %p2, %p3;
	selp.b64 	%rd130, %rd76, %rd126, %p2;
	add.s64 	%rd131, %rd121, %rd130;
	min.s64 	%rd132, %rd128, %rd131;
	selp.b64 	%rd133, %rd132, %rd131, %p4;
	or.pred  	%p9, %p8, %p4;
	selp.b64 	%rd134, %rd133, %rd128, %p8;
	min.s64 	%rd135, %rd129, %rd134;
	selp.b64 	%rd136, %rd135, %rd134, %p6;
	or.pred  	%p10, %p9, %p6;
	selp.u16 	%rs385, 1, 0, %p10;
	selp.b64 	%rd439, %rd136, %rd129, %p9;
	setp.lt.u64 	%p11, %rd7, %rd5;
	@%p11 bra 	$L__BB5_94;
	cvt.u32.u64 	%r82, %rd5;
	cvt.u32.u64 	%r83, %rd6;
	cvt.u32.u64 	%r27, %rd1;
	not.b32 	%r84, %r26;
	add.s32 	%r85, %r84, %r27;
	sub.s32 	%r86, %r85, %r82;
	sub.s32 	%r546, %r86, %r83;
	mov.b32 	%r547, 0;
	mov.u64 	%rd456, %rd6;
$L__BB5_80:
	add.s64 	%rd456, %rd456, %rd5;
	add.s64 	%rd137, %rd1, -1024;
	setp.gt.u64 	%p12, %rd456, %rd137;
	@%p12 bra 	$L__BB5_82;
	cvt.u32.u64 	%r87, %rd5;
	add.s64 	%rd138, %rd456, %rd76;
	shl.b64 	%rd139, %rd138, 2;
	add.s64 	%rd140, %rd2, %rd139;
	add.s64 	%rd141, %rd3, %rd139;
	add.s64 	%rd142, %rd138, %rd119;
	ld.global.u32 	%r88, [%rd140];
	ld.global.u32 	%r89, [%rd141];
	setp.ne.s32 	%p13, %r88, %r89;
	add.s64 	%rd143, %rd142, 256;
	ld.global.u32 	%r90, [%rd140+1024];
	ld.global.u32 	%r91, [%rd141+1024];
	setp.ne.s32 	%p14, %r90, %r91;
	selp.u16 	%rs107, 1, 0, %p14;
	add.s64 	%rd144, %rd142, 512;
	ld.global.u32 	%r92, [%rd140+2048];
	ld.global.u32 	%r93, [%rd141+2048];
	setp.ne.s32 	%p15, %r92, %r93;
	selp.u16 	%rs108, 1, 0, %p15;
	add.s64 	%rd145, %rd142, 768;
	ld.global.u32 	%r94, [%rd140+3072];
	ld.global.u32 	%r95, [%rd141+3072];
	setp.ne.s32 	%p16, %r94, %r95;
	selp.u16 	%rs109, 1, 0, %p16;
	and.b16  	%rs110, %rs385, 255;
	setp.eq.s16 	%p17, %rs110, 0;
	selp.u16 	%rs111, 1, 0, %p13;
	min.s64 	%rd146, %rd142, %rd439;
	selp.b16 	%rs112, 1, %rs385, %p13;
	selp.b64 	%rd147, %rd146, %rd439, %p13;
	selp.b16 	%rs113, %rs111, %rs112, %p17;
	and.b16  	%rs114, %rs113, 255;
	selp.b64 	%rd148, %rd142, %rd147, %p17;
	setp.eq.s16 	%p18, %rs114, 0;
	min.s64 	%rd149, %rd143, %rd148;
	selp.b16 	%rs115, 1, %rs113, %p14;
	selp.b64 	%rd150, %rd149, %rd148, %p14;
	selp.b16 	%rs116, %rs107, %rs115, %p18;
	and.b16  	%rs117, %rs116, 255;
	selp.b64 	%rd151, %rd143, %rd150, %p18;
	setp.eq.s16 	%p19, %rs117, 0;
	min.s64 	%rd152, %rd144, %rd151;
	selp.b16 	%rs118, 1, %rs116, %p15;
	selp.b64 	%rd153, %rd152, %rd151, %p15;
	selp.b16 	%rs119, %rs108, %rs118, %p19;
	and.b16  	%rs120, %rs119, 255;
	selp.b64 	%rd154, %rd144, %rd153, %p19;
	setp.eq.s16 	%p20, %rs120, 0;
	min.s64 	%rd155, %rd145, %rd154;
	selp.b16 	%rs121, 1, %rs119, %p16;
	selp.b64 	%rd156, %rd155, %rd154, %p16;
	selp.b16 	%rs385, %rs109, %rs121, %p20;
	selp.b64 	%rd439, %rd145, %rd156, %p20;
	sub.s64 	%rd157, %rd1, %rd456;
	setp.lt.u64 	%p21, %rd157, %rd5;
	add.s32 	%r547, %r547, 1;
	sub.s32 	%r546, %r546, %r87;
	@%p21 bra 	$L__BB5_94;
	bra.uni 	$L__BB5_80;
$L__BB5_82:
	setp.le.u64 	%p22, %rd1, %rd456;
	cvt.u32.u64 	%r96, %rd456;
	cvt.u32.u64 	%r97, %rd1;
	sub.s32 	%r98, %r97, %r96;
	setp.ge.s32 	%p23, %r26, %r98;
	or.pred  	%p24, %p22, %p23;
	@%p24 bra 	$L__BB5_94;
	cvt.u32.u64 	%r100, %rd5;
	cvt.u32.u64 	%r101, %rd6;
	not.b32 	%r102, %r26;
	add.s32 	%r33, %r102, %r27;
	add.s32 	%r103, %r100, %r101;
	sub.s32 	%r104, %r33, %r103;
	mul.lo.s32 	%r105, %r1, %r547;
	shl.b32 	%r106, %r105, 10;
	sub.s32 	%r107, %r104, %r106;
	shr.u32 	%r108, %r107, 8;
	add.s32 	%r34, %r108, 1;
	and.b32  	%r35, %r34, 7;
	setp.lt.u32 	%p25, %r107, 1792;
	mov.u32 	%r550, %r26;
	@%p25 bra 	$L__BB5_86;
	shr.u32 	%r109, %r546, 8;
	add.s32 	%r110, %r109, 1;
	and.b32  	%r111, %r110, 33554424;
	neg.s32 	%r548, %r111;
	mov.u32 	%r550, %r26;
$L__BB5_85:
	.pragma "nounroll";
	cvt.u64.u32 	%rd159, %r550;
	add.s64 	%rd160, %rd456, %rd159;
	shl.b64 	%rd161, %rd160, 2;
	add.s64 	%rd162, %rd2, %rd161;
	add.s64 	%rd163, %rd3, %rd161;
	add.s64 	%rd164, %rd160, %rd119;
	ld.global.u32 	%r112, [%rd162];
	ld.global.u32 	%r113, [%rd163];
	setp.ne.s32 	%p26, %r112, %r113;
	selp.u16 	%rs123, 1, 0, %p26;
	and.b16  	%rs124, %rs385, 255;
	setp.ne.s16 	%p28, %rs124, 0;
	and.pred  	%p29, %p28, %p26;
	min.s64 	%rd165, %rd164, %rd439;
	setp.eq.s16 	%p30, %rs124, 0;
	selp.b16 	%rs125, %rs123, %rs385, %p30;
	selp.b64 	%rd166, %rd164, %rd439, %p30;
	selp.b16 	%rs126, 1, %rs125, %p29;
	and.b16  	%rs127, %rs126, 255;
	selp.b64 	%rd167, %rd165, %rd166, %p29;
	add.s64 	%rd168, %rd164, 256;
	ld.global.u32 	%r114, [%rd162+1024];
	ld.global.u32 	%r115, [%rd163+1024];
	setp.ne.s32 	%p31, %r114, %r115;
	selp.u16 	%rs128, 1, 0, %p31;
	setp.ne.s16 	%p33, %rs127, 0;
	and.pred  	%p34, %p33, %p31;
	min.s64 	%rd169, %rd168, %rd167;
	setp.eq.s16 	%p35, %rs127, 0;
	selp.b16 	%rs129, %rs128, %rs126, %p35;
	selp.b64 	%rd170, %rd168, %rd167, %p35;
	selp.b16 	%rs130, 1, %rs129, %p34;
	and.b16  	%rs131, %rs130, 255;
	selp.b64 	%rd171, %rd169, %rd170, %p34;
	add.s64 	%rd172, %rd164, 512;
	ld.global.u32 	%r116, [%rd162+2048];
	ld.global.u32 	%r117, [%rd163+2048];
	setp.ne.s32 	%p36, %r116, %r117;
	selp.u16 	%rs132, 1, 0, %p36;
	setp.ne.s16 	%p38, %rs131, 0;
	and.pred  	%p39, %p38, %p36;
	min.s64 	%rd173, %rd172, %rd171;
	setp.eq.s16 	%p40, %rs131, 0;
	selp.b16 	%rs133, %rs132, %rs130, %p40;
	selp.b64 	%rd174, %rd172, %rd171, %p40;
	selp.b16 	%rs134, 1, %rs133, %p39;
	and.b16  	%rs135, %rs134, 255;
	selp.b64 	%rd175, %rd173, %rd174, %p39;
	add.s64 	%rd176, %rd164, 768;
	ld.global.u32 	%r118, [%rd162+3072];
	ld.global.u32 	%r119, [%rd163+3072];
	setp.ne.s32 	%p41, %r118, %r119;
	selp.u16 	%rs136, 1, 0, %p41;
	setp.ne.s16 	%p43, %rs135, 0;
	and.pred  	%p44, %p43, %p41;
	min.s64 	%rd177, %rd176, %rd175;
	setp.eq.s16 	%p45, %rs135, 0;
	selp.b16 	%rs137, %rs136, %rs134, %p45;
	selp.b64 	%rd178, %rd176, %rd175, %p45;
	selp.b16 	%rs138, 1, %rs137, %p44;
	and.b16  	%rs139, %rs138, 255;
	selp.b64 	%rd179, %rd177, %rd178, %p44;
	add.s64 	%rd180, %rd164, 1024;
	ld.global.u32 	%r120, [%rd162+4096];
	ld.global.u32 	%r121, [%rd163+4096];
	setp.ne.s32 	%p46, %r120, %r121;
	selp.u16 	%rs140, 1, 0, %p46;
	setp.ne.s16 	%p48, %rs139, 0;
	and.pred  	%p49, %p48, %p46;
	min.s64 	%rd181, %rd180, %rd179;
	setp.eq.s16 	%p50, %rs139, 0;
	selp.b16 	%rs141, %rs140, %rs138, %p50;
	selp.b64 	%rd182, %rd180, %rd179, %p50;
	selp.b16 	%rs142, 1, %rs141, %p49;
	and.b16  	%rs143, %rs142, 255;
	selp.b64 	%rd183, %rd181, %rd182, %p49;
	add.s64 	%rd184, %rd164, 1280;
	ld.global.u32 	%r122, [%rd162+5120];
	ld.global.u32 	%r123, [%rd163+5120];
	setp.ne.s32 	%p51, %r122, %r123;
	selp.u16 	%rs144, 1, 0, %p51;
	setp.ne.s16 	%p53, %rs143, 0;
	and.pred  	%p54, %p53, %p51;
	min.s64 	%rd185, %rd184, %rd183;
	setp.eq.s16 	%p55, %rs143, 0;
	selp.b16 	%rs145, %rs144, %rs142, %p55;
	selp.b64 	%rd186, %rd184, %rd183, %p55;
	selp.b16 	%rs146, 1, %rs145, %p54;
	and.b16  	%rs147, %rs146, 255;
	selp.b64 	%rd187, %rd185, %rd186, %p54;
	add.s64 	%rd188, %rd164, 1536;
	ld.global.u32 	%r124, [%rd162+6144];
	ld.global.u32 	%r125, [%rd163+6144];
	setp.ne.s32 	%p56, %r124, %r125;
	selp.u16 	%rs148, 1, 0, %p56;
	setp.ne.s16 	%p58, %rs147, 0;
	and.pred  	%p59, %p58, %p56;
	min.s64 	%rd189, %rd188, %rd187;
	setp.eq.s16 	%p60, %rs147, 0;
	selp.b16 	%rs149, %rs148, %rs146, %p60;
	selp.b64 	%rd190, %rd188, %rd187, %p60;
	selp.b16 	%rs150, 1, %rs149, %p59;
	and.b16  	%rs151, %rs150, 255;
	selp.b64 	%rd191, %rd189, %rd190, %p59;
	add.s64 	%rd192, %rd164, 1792;
	ld.global.u32 	%r126, [%rd162+7168];
	ld.global.u32 	%r127, [%rd163+7168];
	setp.ne.s32 	%p61, %r126, %r127;
	selp.u16 	%rs152, 1, 0, %p61;
	setp.ne.s16 	%p63, %rs151, 0;
	and.pred  	%p64, %p63, %p61;
	min.s64 	%rd193, %rd192, %rd191;
	setp.eq.s16 	%p65, %rs151, 0;
	selp.b16 	%rs153, %rs152, %rs150, %p65;
	selp.b64 	%rd194, %rd192, %rd191, %p65;
	selp.b16 	%rs385, 1, %rs153, %p64;
	selp.b64 	%rd439, %rd193, %rd194, %p64;
	add.s32 	%r550, %r550, 2048;
	add.s32 	%r548, %r548, 8;
	setp.ne.s32 	%p66, %r548, 0;
	@%p66 bra 	$L__BB5_85;
$L__BB5_86:
	setp.eq.s32 	%p67, %r35, 0;
	@%p67 bra 	$L__BB5_94;
	setp.lt.u32 	%p68, %r35, 4;
	@%p68 bra 	$L__BB5_89;
	cvt.u64.u32 	%rd196, %r550;
	add.s64 	%rd197, %rd456, %rd196;
	shl.b64 	%rd198, %rd197, 2;
	add.s64 	%rd199, %rd2, %rd198;
	add.s64 	%rd200, %rd3, %rd198;
	add.s64 	%rd201, %rd197, %rd119;
	ld.global.u32 	%r128, [%rd199];
	ld.global.u32 	%r129, [%rd200];
	setp.ne.s32 	%p69, %r128, %r129;
	selp.u16 	%rs155, 1, 0, %p69;
	and.b16  	%rs156, %rs385, 255;
	setp.ne.s16 	%p71, %rs156, 0;
	and.pred  	%p72, %p71, %p69;
	min.s64 	%rd202, %rd201, %rd439;
	setp.eq.s16 	%p73, %rs156, 0;
	selp.b16 	%rs157, %rs155, %rs385, %p73;
	selp.b64 	%rd203, %rd201, %rd439, %p73;
	selp.b16 	%rs158, 1, %rs157, %p72;
	and.b16  	%rs159, %rs158, 255;
	selp.b64 	%rd204, %rd202, %rd203, %p72;
	add.s32 	%r130, %r550, 256;
	cvt.u64.u32 	%rd205, %r130;
	add.s64 	%rd206, %rd456, %rd205;
	add.s64 	%rd207, %rd206, %rd119;
	ld.global.u32 	%r131, [%rd199+1024];
	ld.global.u32 	%r132, [%rd200+1024];
	setp.ne.s32 	%p74, %r131, %r132;
	selp.u16 	%rs160, 1, 0, %p74;
	setp.ne.s16 	%p76, %rs159, 0;
	and.pred  	%p77, %p76, %p74;
	min.s64 	%rd208, %rd207, %rd204;
	setp.eq.s16 	%p78, %rs159, 0;
	selp.b16 	%rs161, %rs160, %rs158, %p78;
	selp.b64 	%rd209, %rd207, %rd204, %p78;
	selp.b16 	%rs162, 1, %rs161, %p77;
	and.b16  	%rs163, %rs162, 255;
	selp.b64 	%rd210, %rd208, %rd209, %p77;
	add.s32 	%r133, %r550, 512;
	cvt.u64.u32 	%rd211, %r133;
	add.s64 	%rd212, %rd456, %rd211;
	add.s64 	%rd213, %rd212, %rd119;
	ld.global.u32 	%r134, [%rd199+2048];
	ld.global.u32 	%r135, [%rd200+2048];
	setp.ne.s32 	%p79, %r134, %r135;
	selp.u16 	%rs164, 1, 0, %p79;
	setp.ne.s16 	%p81, %rs163, 0;
	and.pred  	%p82, %p81, %p79;
	min.s64 	%rd214, %rd213, %rd210;
	setp.eq.s16 	%p83, %rs163, 0;
	selp.b16 	%rs165, %rs164, %rs162, %p83;
	selp.b64 	%rd215, %rd213, %rd210, %p83;
	selp.b16 	%rs166, 1, %rs165, %p82;
	and.b16  	%rs167, %rs166, 255;
	selp.b64 	%rd216, %rd214, %rd215, %p82;
	add.s32 	%r136, %r550, 768;
	cvt.u64.u32 	%rd217, %r136;
	add.s64 	%rd218, %rd456, %rd217;
	add.s64 	%rd219, %rd218, %rd119;
	ld.global.u32 	%r137, [%rd199+3072];
	ld.global.u32 	%r138, [%rd200+3072];
	setp.ne.s32 	%p84, %r137, %r138;
	selp.u16 	%rs168, 1, 0, %p84;
	setp.ne.s16 	%p86, %rs167, 0;
	and.pred  	%p87, %p86, %p84;
	min.s64 	%rd220, %rd219, %rd216;
	setp.eq.s16 	%p88, %rs167, 0;
	selp.b16 	%rs169, %rs168, %rs166, %p88;
	selp.b64 	%rd221, %rd219, %rd216, %p88;
	selp.b16 	%rs385, 1, %rs169, %p87;
	selp.b64 	%rd439, %rd220, %rd221, %p87;
	add.s32 	%r550, %r550, 1024;
$L__BB5_89:
	and.b32  	%r139, %r34, 3;
	setp.eq.s32 	%p89, %r139, 0;
	@%p89 bra 	$L__BB5_94;
	setp.eq.s32 	%p90, %r139, 1;
	@%p90 bra 	$L__BB5_92;
	cvt.u64.u32 	%rd223, %r550;
	add.s64 	%rd224, %rd456, %rd223;
	shl.b64 	%rd225, %rd224, 2;
	add.s64 	%rd226, %rd2, %rd225;
	add.s64 	%rd227, %rd3, %rd225;
	add.s64 	%rd228, %rd224, %rd119;
	ld.global.u32 	%r140, [%rd226];
	ld.global.u32 	%r141, [%rd227];
	setp.ne.s32 	%p91, %r140, %r141;
	selp.u16 	%rs171, 1, 0, %p91;
	and.b16  	%rs172, %rs385, 255;
	setp.ne.s16 	%p93, %rs172, 0;
	and.pred  	%p94, %p93, %p91;
	min.s64 	%rd229, %rd228, %rd439;
	setp.eq.s16 	%p95, %rs172, 0;
	selp.b16 	%rs173, %rs171, %rs385, %p95;
	selp.b64 	%rd230, %rd228, %rd439, %p95;
	selp.b16 	%rs174, 1, %rs173, %p94;
	and.b16  	%rs175, %rs174, 255;
	selp.b64 	%rd231, %rd229, %rd230, %p94;
	add.s32 	%r142, %r550, 256;
	cvt.u64.u32 	%rd232, %r142;
	add.s64 	%rd233, %rd456, %rd232;
	add.s64 	%rd234, %rd233, %rd119;
	ld.global.u32 	%r143, [%rd226+1024];
	ld.global.u32 	%r144, [%rd227+1024];
	setp.ne.s32 	%p96, %r143, %r144;
	selp.u16 	%rs176, 1, 0, %p96;
	setp.ne.s16 	%p98, %rs175, 0;
	and.pred  	%p99, %p98, %p96;
	min.s64 	%rd235, %rd234, %rd231;
	setp.eq.s16 	%p100, %rs175, 0;
	selp.b16 	%rs177, %rs176, %rs174, %p100;
	selp.b64 	%rd236, %rd234, %rd231, %p100;
	selp.b16 	%rs385, 1, %rs177, %p99;
	selp.b64 	%rd439, %rd235, %rd236, %p99;
	add.s32 	%r550, %r550, 512;
$L__BB5_92:
	and.b32  	%r145, %r33, 256;
	setp.ne.s32 	%p101, %r145, 0;
	@%p101 bra 	$L__BB5_94;
	cvt.u64.u32 	%rd237, %r550;
	add.s64 	%rd238, %rd456, %rd237;
	shl.b64 	%rd239, %rd238, 2;
	add.s64 	%rd240, %rd2, %rd239;
	add.s64 	%rd241, %rd3, %rd239;
	add.s64 	%rd242, %rd238, %rd119;
	ld.global.u32 	%r146, [%rd240];
	ld.global.u32 	%r147, [%rd241];
	setp.ne.s32 	%p102, %r146, %r147;
	selp.u16 	%rs178, 1, 0, %p102;
	and.b16  	%rs179, %rs385, 255;
	setp.ne.s16 	%p104, %rs179, 0;
	and.pred  	%p105, %p104, %p102;
	min.s64 	%rd243, %rd242, %rd439;
	setp.eq.s16 	%p106, %rs179, 0;
	selp.b16 	%rs180, %rs178, %rs385, %p106;
	selp.b64 	%rd244, %rd242, %rd439, %p106;
	selp.b16 	%rs385, 1, %rs180, %p105;
	selp.b64 	%rd439, %rd243, %rd244, %p105;
$L__BB5_94:
	// begin inline asm
	mov.u32 %r148, %laneid;
	// end inline asm
	cvt.u32.u16 	%r169, %rs385;
	and.b32  	%r150, %r169, 255;
	mov.b32 	%r166, 1;
	mov.b32 	%r167, 31;
	mov.b32 	%r168, -1;
	// begin inline asm
	shfl.sync.down.b32 %r149, %r150, %r166, %r167, %r168;
	// end inline asm
	// begin inline asm
	shfl.sync.down.b32 %r154, %r155, %r166, %r167, %r168;
	// end inline asm
	mov.b64 	{%r160, %r165}, %rd439;
	// begin inline asm
	shfl.sync.down.b32 %r159, %r160, %r166, %r167, %r168;
	// end inline asm
	// begin inline asm
	shfl.sync.down.b32 %r164, %r165, %r166, %r167, %r168;
	// end inline asm
	mov.b64 	%rd95, {%r159, %r164};
	cvt.u16.u32 	%rs74, %r149;
	setp.gt.s32 	%p107, %r148, 30;
	@%p107 bra 	$L__BB5_98;
	and.b16  	%rs181, %rs385, 255;
	setp.eq.s16 	%p108, %rs181, 0;
	and.b16  	%rs182, %rs74, 255;
	setp.eq.s16 	%p109, %rs182, 0;
	or.pred  	%p110, %p108, %p109;
	@%p110 bra 	$L__BB5_97;
	min.s64 	%rd439, %rd95, %rd439;
	mov.b16 	%rs385, 1;
	bra.uni 	$L__BB5_98;
$L__BB5_97:
	setp.eq.s16 	%p111, %rs181, 0;
	selp.b16 	%rs385, %rs74, %rs385, %p111;
	selp.b64 	%rd439, %rd95, %rd439, %p111;
$L__BB5_98:
	cvt.u32.u16 	%r190, %rs385;
	and.b32  	%r171, %r190, 255;
	mov.b32 	%r187, 2;
	mov.b32 	%r188, 31;
	mov.b32 	%r189, -1;
	// begin inline asm
	shfl.sync.down.b32 %r170, %r171, %r187, %r188, %r189;
	// end inline asm
	// begin inline asm
	shfl.sync.down.b32 %r175, %r176, %r187, %r188, %r189;
	// end inline asm
	mov.b64 	{%r181, %r186}, %rd439;
	// begin inline asm
	shfl.sync.down.b32 %r180, %r181, %r187, %r188, %r189;
	// end inline asm
	// begin inline asm
	shfl.sync.down.b32 %r185, %r186, %r187, %r188, %r189;
	// end inline asm
	mov.b64 	%rd99, {%r180, %r185};
	cvt.u16.u32 	%rs77, %r170;
	setp.gt.s32 	%p112, %r148, 29;
	@%p112 bra 	$L__BB5_102;
	and.b16  	%rs185, %rs385, 255;
	setp.eq.s16 	%p113, %rs185, 0;
	and.b16  	%rs186, %rs77, 255;
	setp.eq.s16 	%p114, %rs186, 0;
	or.pred  	%p115, %p113, %p114;
	@%p115 bra 	$L__BB5_101;
	min.s64 	%rd439, %rd99, %rd439;
	mov.b16 	%rs385, 1;
	bra.uni 	$L__BB5_102;
$L__BB5_101:
	setp.eq.s16 	%p116, %rs185, 0;
	selp.b16 	%rs385, %rs77, %rs385, %p116;
	selp.b64 	%rd439, %rd99, %rd439, %p116;
$L__BB5_102:
	cvt.u32.u16 	%r211, %rs385;
	and.b32  	%r192, %r211, 255;
	mov.b32 	%r208, 4;
	mov.b32 	%r209, 31;
	mov.b32 	%r210, -1;
	// begin inline asm
	shfl.sync.down.b32 %r191, %r192, %r208, %r209, %r210;
	// end inline asm
	// begin inline asm
	shfl.sync.down.b32 %r196, %r197, %r208, %r209, %r210;
	// end inline asm
	mov.b64 	{%r202, %r207}, %rd439;
	// begin inline asm
	shfl.sync.down.b32 %r201, %r202, %r208, %r209, %r210;
	// end inline asm
	// begin inline asm
	shfl.sync.down.b32 %r206, %r207, %r208, %r209, %r210;
	// end inline asm
	mov.b64 	%rd103, {%r201, %r206};
	cvt.u16.u32 	%rs80, %r191;
	setp.gt.s32 	%p117, %r148, 27;
	@%p117 bra 	$L__BB5_106;
	and.b16  	%rs189, %rs385, 255;
	setp.eq.s16 	%p118, %rs189, 0;
	and.b16  	%rs190, %rs80, 255;
	setp.eq.s16 	%p119, %rs190, 0;
	or.pred  	%p120, %p118, %p119;
	@%p120 bra 	$L__BB5_105;
	min.s64 	%rd439, %rd103, %rd439;
	mov.b16 	%rs385, 1;
	bra.uni 	$L__BB5_106;
$L__BB5_105:
	setp.eq.s16 	%p121, %rs189, 0;
	selp.b16 	%rs385, %rs80, %rs385, %p121;
	selp.b64 	%rd439, %rd103, %rd439, %p121;
$L__BB5_106:
	cvt.u32.u16 	%r232, %rs385;
	and.b32  	%r213, %r232, 255;
	mov.b32 	%r229, 8;
	mov.b32 	%r230, 31;
	mov.b32 	%r231, -1;
	// begin inline asm
	shfl.sync.down.b32 %r212, %r213, %r229, %r230, %r231;
	// end inline asm
	// begin inline asm
	shfl.sync.down.b32 %r217, %r218, %r229, %r230, %r231;
	// end inline asm
	mov.b64 	{%r223, %r228}, %rd439;
	// begin inline asm
	shfl.sync.down.b32 %r222, %r223, %r229, %r230, %r231;
	// end inline asm
	// begin inline asm
	shfl.sync.down.b32 %r227, %r228, %r229, %r230, %r231;
	// end inline asm
	mov.b64 	%rd107, {%r222, %r227};
	cvt.u16.u32 	%rs83, %r212;
	setp.gt.s32 	%p122, %r148, 23;
	@%p122 bra 	$L__BB5_110;
	and.b16  	%rs193, %rs385, 255;
	setp.eq.s16 	%p123, %rs193, 0;
	and.b16  	%rs194, %rs83, 255;
	setp.eq.s16 	%p124, %rs194, 0;
	or.pred  	%p125, %p123, %p124;
	@%p125 bra 	$L__BB5_109;
	min.s64 	%rd439, %rd107, %rd439;
	mov.b16 	%rs385, 1;
	bra.uni 	$L__BB5_110;
$L__BB5_109:
	setp.eq.s16 	%p126, %rs193, 0;
	selp.b16 	%rs385, %rs83, %rs385, %p126;
	selp.b64 	%rd439, %rd107, %rd439, %p126;
$L__BB5_110:
	cvt.u32.u16 	%r253, %rs385;
	and.b32  	%r234, %r253, 255;
	mov.b32 	%r250, 16;
	mov.b32 	%r251, 31;
	mov.b32 	%r252, -1;
	// begin inline asm
	shfl.sync.down.b32 %r233, %r234, %r250, %r251, %r252;
	// end inline asm
	// begin inline asm
	shfl.sync.down.b32 %r238, %r239, %r250, %r251, %r252;
	// end inline asm
	mov.b64 	{%r244, %r249}, %rd439;
	// begin inline asm
	shfl.sync.down.b32 %r243, %r244, %r250, %r251, %r252;
	// end inline asm
	// begin inline asm
	shfl.sync.down.b32 %r248, %r249, %r250, %r251, %r252;
	// end inline asm
	mov.b64 	%rd111, {%r243, %r248};
	cvt.u16.u32 	%rs86, %r233;
	setp.gt.s32 	%p127, %r148, 15;
	@%p127 bra 	$L__BB5_114;
	and.b16  	%rs197, %rs385, 255;
	setp.eq.s16 	%p128, %rs197, 0;
	and.b16  	%rs198, %rs86, 255;
	setp.eq.s16 	%p129, %rs198, 0;
	or.pred  	%p130, %p128, %p129;
	@%p130 bra 	$L__BB5_113;
	min.s64 	%rd439, %rd111, %rd439;
	mov.b16 	%rs385, 1;
	bra.uni 	$L__BB5_114;
$L__BB5_113:
	setp.eq.s16 	%p131, %rs197, 0;
	selp.b16 	%rs385, %rs86, %rs385, %p131;
	selp.b64 	%rd439, %rd111, %rd439, %p131;
$L__BB5_114:
	setp.ne.s32 	%p132, %r148, 0;
	@%p132 bra 	$L__BB5_116;
	shr.u32 	%r254, %r26, 1;
	and.b32  	%r255, %r254, 496;
	mov.u32 	%r256, _ZZN3cub18CUB_300001_SM_10006detail6reduce18DeviceReduceKernelINS2_10policy_hubIN4cuda3std3__45tupleIJblEEEyN6thrust24THRUST_300001_SM_1000_NS8cuda_cub9__find_if7functorIS9_EEE10Policy1000ENSB_12zip_iteratorINS8_IJNSD_26transform_input_iterator_tIbNSC_6detail35transform_pair_of_input_iterators_tIbNSB_6detail15normal_iteratorINSB_10device_ptrIiEEEESQ_NS7_8equal_toIiEEEENS7_10__not_fn_tINS7_10__identityEEEEENSB_17counting_iteratorIlNSB_11use_defaultESZ_SZ_EEEEEEEySF_S9_SV_EEvT0_PT3_T1_NS0_13GridEvenShareIS16_EET2_T4_E12temp_storage;
	add.s32 	%r257, %r256, %r255;
	st.shared.u8 	[%r257+8], %rs385;
	st.shared.u64 	[%r257+16], %rd439;
$L__BB5_116:
	bar.sync 	0;
	setp.ne.s32 	%p133, %r26, 0;
	@%p133 bra 	$L__BB5_118;
	ld.shared.u8 	%rs201, [_ZZN3cub18CUB_300001_SM_10006detail6reduce18DeviceReduceKernelINS2_10policy_hubIN4cuda3std3__45tupleIJblEEEyN6thrust24THRUST_300001_SM_1000_NS8cuda_cub9__find_if7functorIS9_EEE10Policy1000ENSB_12zip_iteratorINS8_IJNSD_26transform_input_iterator_tIbNSC_6detail35transform_pair_of_input_iterators_tIbNSB_6detail15normal_iteratorINSB_10device_ptrIiEEEESQ_NS7_8equal_toIiEEEENS7_10__not_fn_tINS7_10__identityEEEEENSB_17counting_iteratorIlNSB_11use_defaultESZ_SZ_EEEEEEEySF_S9_SV_EEvT0_PT3_T1_NS0_13GridEvenShareIS16_EET2_T4_E12temp_storage+24];
	ld.shared.u64 	%rd245, [_ZZN3cub18CUB_300001_SM_10006detail6reduce18DeviceReduceKernelINS2_10policy_hubIN4cuda3std3__45tupleIJblEEEyN6thrust24THRUST_300001_SM_1000_NS8cuda_cub9__find_if7functorIS9_EEE10Policy1000ENSB_12zip_iteratorINS8_IJNSD_26transform_input_iterator_tIbNSC_6detail35transform_pair_of_input_iterators_tIbNSB_6detail15normal_iteratorINSB_10device_ptrIiEEEESQ_NS7_8equal_toIiEEEENS7_10__not_fn_tINS7_10__identityEEEEENSB_17counting_iteratorIlNSB_11use_defaultESZ_SZ_EEEEEEEySF_S9_SV_EEvT0_PT3_T1_NS0_13GridEvenShareIS16_EET2_T4_E12temp_storage+32];
	and.b16  	%rs202, %rs385, 255;
	setp.eq.s16 	%p134, %rs202, 0;
	setp.eq.s16 	%p135, %rs201, 0;
	min.s64 	%rd246, %rd245, %rd439;
	selp.b16 	%rs203, %rs385, 1, %p135;
	selp.b16 	%rs204, %rs201, %rs203, %p134;
	and.b16  	%rs205, %rs204, 255;
	selp.b64 	%rd247, %rd439, %rd246, %p135;
	selp.b64 	%rd248, %rd245, %rd247, %p134;
	ld.shared.u8 	%rs206, [_ZZN3cub18CUB_300001_SM_10006detail6reduce18DeviceReduceKernelINS2_10policy_hubIN4cuda3std3__45tupleIJblEEEyN6thrust24THRUST_300001_SM_1000_NS8cuda_cub9__find_if7functorIS9_EEE10Policy1000ENSB_12zip_iteratorINS8_IJNSD_26transform_input_iterator_tIbNSC_6detail35transform_pair_of_input_iterators_tIbNSB_6detail15normal_iteratorINSB_10device_ptrIiEEEESQ_NS7_8equal_toIiEEEENS7_10__not_fn_tINS7_10__identityEEEEENSB_17counting_iteratorIlNSB_11use_defaultESZ_SZ_EEEEEEEySF_S9_SV_EEvT0_PT3_T1_NS0_13GridEvenShareIS16_EET2_T4_E12temp_storage+40];
	ld.shared.u64 	%rd249, [_ZZN3cub18CUB_300001_SM_10006detail6reduce18DeviceReduceKernelINS2_10policy_hubIN4cuda3std3__45tupleIJblEEEyN6thrust24THRUST_300001_SM_1000_NS8cuda_cub9__find_if7functorIS9_EEE10Policy1000ENSB_12zip_iteratorINS8_IJNSD_26transform_input_iterator_tIbNSC_6detail35transform_pair_of_input_iterators_tIbNSB_6detail15normal_iteratorINSB_10device_ptrIiEEEESQ_NS7_8equal_toIiEEEENS7_10__not_fn_tINS7_10__identityEEEEENSB_17counting_iteratorIlNSB_11use_defaultESZ_SZ_EEEEEEEySF_S9_SV_EEvT0_PT3_T1_NS0_13GridEvenShareIS16_EET2_T4_E12temp_storage+48];
	setp.eq.s16 	%p136, %rs205, 0;
	setp.eq.s16 	%p137, %rs206, 0;
	min.s64 	%rd250, %rd249, %rd248;
	selp.b16 	%rs207, %rs204, 1, %p137;
	selp.b16 	%rs208, %rs206, %rs207, %p136;
	and.b16  	%rs209, %rs208, 255;
	selp.b64 	%rd251, %rd248, %rd250, %p137;
	selp.b64 	%rd252, %rd249, %rd251, %p136;
	ld.shared.u8 	%rs210, [_ZZN3cub18CUB_300001_SM_10006detail6reduce18DeviceReduceKernelINS2_10policy_hubIN4cuda3std3__45tupleIJblEEEyN6thrust24THRUST_300001_SM_1000_NS8cuda_cub9__find_if7functorIS9_EEE10Policy1000ENSB_12zip_iteratorINS8_IJNSD_26transform_input_iterator_tIbNSC_6detail35transform_pair_of_input_iterators_tIbNSB_6detail15normal_iteratorINSB_10device_ptrIiEEEESQ_NS7_8equal_toIiEEEENS7_10__not_fn_tINS7_10__identityEEEEENSB_17counting_iteratorIlNSB_11use_defaultESZ_SZ_EEEEEEEySF_S9_SV_EEvT0_PT3_T1_NS0_13GridEvenShareIS16_EET2_T4_E12temp_storage+56];
	ld.shared.u64 	%rd253, [_ZZN3cub18CUB_300001_SM_10006detail6reduce18DeviceReduceKernelINS2_10policy_hubIN4cuda3std3__45tupleIJblEEEyN6thrust24THRUST_300001_SM_1000_NS8cuda_cub9__find_if7functorIS9_EEE10Policy1000ENSB_12zip_iteratorINS8_IJNSD_26transform_input_iterator_tIbNSC_6detail35transform_pair_of_input_iterators_tIbNSB_6detail15normal_iteratorINSB_10device_ptrIiEEEESQ_NS7_8equal_toIiEEEENS7_10__not_fn_tINS7_10__identityEEEEENSB_17counting_iteratorIlNSB_11use_defaultESZ_SZ_EEEEEEEySF_S9_SV_EEvT0_PT3_T1_NS0_13GridEvenShareIS16_EET2_T4_E12temp_storage+64];
	setp.eq.s16 	%p138, %rs209, 0;
	setp.eq.s16 	%p139, %rs210, 0;
	min.s64 	%rd254, %rd253, %rd252;
	selp.b16 	%rs211, %rs208, 1, %p139;
	selp.b16 	%rs212, %rs210, %rs211, %p138;
	and.b16  	%rs213, %rs212, 255;
	selp.b64 	%rd255, %rd252, %rd254, %p139;
	selp.b64 	%rd256, %rd253, %rd255, %p138;
	ld.shared.u8 	%rs214, [_ZZN3cub18CUB_300001_SM_10006detail6reduce18DeviceReduceKernelINS2_10policy_hubIN4cuda3std3__45tupleIJblEEEyN6thrust24THRUST_300001_SM_1000_NS8cuda_cub9__find_if7functorIS9_EEE10Policy1000ENSB_12zip_iteratorINS8_IJNSD_26transform_input_iterator_tIbNSC_6detail35transform_pair_of_input_iterators_tIbNSB_6detail15normal_iteratorINSB_10device_ptrIiEEEESQ_NS7_8equal_toIiEEEENS7_10__not_fn_tINS7_10__identityEEEEENSB_17counting_iteratorIlNSB_11use_defaultESZ_SZ_EEEEEEEySF_S9_SV_EEvT0_PT3_T1_NS0_13GridEvenShareIS16_EET2_T4_E12temp_storage+72];
	ld.shared.u64 	%rd257, [_ZZN3cub18CUB_300001_SM_10006detail6reduce18DeviceReduceKernelINS2_10policy_hubIN4cuda3std3__45tupleIJblEEEyN6thrust24THRUST_300001_SM_1000_NS8cuda_cub9__find_if7functorIS9_EEE10Policy1000ENSB_12zip_iteratorINS8_IJNSD_26transform_input_iterator_tIbNSC_6detail35transform_pair_of_input_iterators_tIbNSB_6detail15normal_iteratorINSB_10device_ptrIiEEEESQ_NS7_8equal_toIiEEEENS7_10__not_fn_tINS7_10__identityEEEEENSB_17counting_iteratorIlNSB_11use_defaultESZ_SZ_EEEEEEEySF_S9_SV_EEvT0_PT3_T1_NS0_13GridEvenShareIS16_EET2_T4_E12temp_storage+80];
	setp.eq.s16 	%p140, %rs213, 0;
	setp.eq.s16 	%p141, %rs214, 0;
	min.s64 	%rd258, %rd257, %rd256;
	selp.b16 	%rs215, %rs212, 1, %p141;
	selp.b16 	%rs216, %rs214, %rs215, %p140;
	and.b16  	%rs217, %rs216, 255;
	selp.b64 	%rd259, %rd256, %rd258, %p141;
	selp.b64 	%rd260, %rd257, %rd259, %p140;
	ld.shared.u8 	%rs218, [_ZZN3cub18CUB_300001_SM_10006detail6reduce18DeviceReduceKernelINS2_10policy_hubIN4cuda3std3__45tupleIJblEEEyN6thrust24THRUST_300001_SM_1000_NS8cuda_cub9__find_if7functorIS9_EEE10Policy1000ENSB_12zip_iteratorINS8_IJNSD_26transform_input_iterator_tIbNSC_6detail35transform_pair_of_input_iterators_tIbNSB_6detail15normal_iteratorINSB_10device_ptrIiEEEESQ_NS7_8equal_toIiEEEENS7_10__not_fn_tINS7_10__identityEEEEENSB_17counting_iteratorIlNSB_11use_defaultESZ_SZ_EEEEEEEySF_S9_SV_EEvT0_PT3_T1_NS0_13GridEvenShareIS16_EET2_T4_E12temp_storage+88];
	ld.shared.u64 	%rd261, [_ZZN3cub18CUB_300001_SM_10006detail6reduce18DeviceReduceKernelINS2_10policy_hubIN4cuda3std3__45tupleIJblEEEyN6thrust24THRUST_300001_SM_1000_NS8cuda_cub9__find_if7functorIS9_EEE10Policy1000ENSB_12zip_iteratorINS8_IJNSD_26transform_input_iterator_tIbNSC_6detail35transform_pair_of_input_iterators_tIbNSB_6detail15normal_iteratorINSB_10device_ptrIiEEEESQ_NS7_8equal_toIiEEEENS7_10__not_fn_tINS7_10__identityEEEEENSB_17counting_iteratorIlNSB_11use_defaultESZ_SZ_EEEEEEEySF_S9_SV_EEvT0_PT3_T1_NS0_13GridEvenShareIS16_EET2_T4_E12temp_storage+96];
	setp.eq.s16 	%p142, %rs217, 0;
	setp.eq.s16 	%p143, %rs218, 0;
	min.s64 	%rd262, %rd261, %rd260;
	selp.b16 	%rs219, %rs216, 1, %p143;
	selp.b16 	%rs220, %rs218, %rs219, %p142;
	and.b16  	%rs221, %rs220, 255;
	selp.b64 	%rd263, %rd260, %rd262, %p143;
	selp.b64 	%rd264, %rd261, %rd263, %p142;
	ld.shared.u8 	%rs222, [_ZZN3cub18CUB_300001_SM_10006detail6reduce18DeviceReduceKernelINS2_10policy_hubIN4cuda3std3__45tupleIJblEEEyN6thrust24THRUST_300001_SM_1000_NS8cuda_cub9__find_if7functorIS9_EEE10Policy1000ENSB_12zip_iteratorINS8_IJNSD_26transform_input_iterator_tIbNSC_6detail35transform_pair_of_input_iterators_tIbNSB_6detail15normal_iteratorINSB_10device_ptrIiEEEESQ_NS7_8equal_toIiEEEENS7_10__not_fn_tINS7_10__identityEEEEENSB_17counting_iteratorIlNSB_11use_defaultESZ_SZ_EEEEEEEySF_S9_SV_EEvT0_PT3_T1_NS0_13GridEvenShareIS16_EET2_T4_E12temp_storage+104];
	ld.shared.u64 	%rd265, [_ZZN3cub18CUB_300001_SM_10006detail6reduce18DeviceReduceKernelINS2_10policy_hubIN4cuda3std3__45tupleIJblEEEyN6thrust24THRUST_300001_SM_1000_NS8cuda_cub9__find_if7functorIS9_EEE10Policy1000ENSB_12zip_iteratorINS8_IJNSD_26transform_input_iterator_tIbNSC_6detail35transform_pair_of_input_iterators_tIbNSB_6detail15normal_iteratorINSB_10device_ptrIiEEEESQ_NS7_8equal_toIiEEEENS7_10__not_fn_tINS7_10__identityEEEEENSB_17counting_iteratorIlNSB_11use_defaultESZ_SZ_EEEEEEEySF_S9_SV_EEvT0_PT3_T1_NS0_13GridEvenShareIS16_EET2_T4_E12temp_storage+112];
	setp.eq.s16 	%p144, %rs221, 0;
	setp.eq.s16 	%p145, %rs222, 0;
	min.s64 	%rd266, %rd265, %rd264;
	selp.b16 	%rs223, %rs220, 1, %p145;
	selp.b16 	%rs224, %rs222, %rs223, %p144;
	and.b16  	%rs225, %rs224, 255;
	selp.b64 	%rd267, %rd264, %rd266, %p145;
	selp.b64 	%rd268, %rd265, %rd267, %p144;
	ld.shared.u8 	%rs226, [_ZZN3cub18CUB_300001_SM_10006detail6reduce18DeviceReduceKernelINS2_10policy_hubIN4cuda3std3__45tupleIJblEEEyN6thrust24THRUST_300001_SM_1000_NS8cuda_cub9__find_if7functorIS9_EEE10Policy1000ENSB_12zip_iteratorINS8_IJNSD_26transform_input_iterator_tIbNSC_6detail35transform_pair_of_input_iterators_tIbNSB_6detail15normal_iteratorINSB_10device_ptrIiEEEESQ_NS7_8equal_toIiEEEENS7_10__not_fn_tINS7_10__identityEEEEENSB_17counting_iteratorIlNSB_11use_defaultESZ_SZ_EEEEEEEySF_S9_SV_EEvT0_PT3_T1_NS0_13GridEvenShareIS16_EET2_T4_E12temp_storage+120];
	ld.shared.u64 	%rd269, [_ZZN3cub18CUB_300001_SM_10006detail6reduce18DeviceReduceKernelINS2_10policy_hubIN4cuda3std3__45tupleIJblEEEyN6thrust24THRUST_300001_SM_1000_NS8cuda_cub9__find_if7functorIS9_EEE10Policy1000ENSB_12zip_iteratorINS8_IJNSD_26transform_input_iterator_tIbNSC_6detail35transform_pair_of_input_iterators_tIbNSB_6detail15normal_iteratorINSB_10device_ptrIiEEEESQ_NS7_8equal_toIiEEEENS7_10__not_fn_tINS7_10__identityEEEEENSB_17counting_iteratorIlNSB_11use_defaultESZ_SZ_EEEEEEEySF_S9_SV_EEvT0_PT3_T1_NS0_13GridEvenShareIS16_EET2_T4_E12temp_storage+128];
	setp.eq.s16 	%p146, %rs225, 0;
	setp.eq.s16 	%p147, %rs226, 0;
	min.s64 	%rd270, %rd269, %rd268;
	selp.b16 	%rs227, %rs224, 1, %p147;
	selp.b16 	%rs385, %rs226, %rs227, %p146;
	selp.b64 	%rd271, %rd268, %rd270, %p147;
	selp.b64 	%rd439, %rd269, %rd271, %p146;
$L__BB5_118:
	mov.u32 	%r539, %tid.x;
	setp.ne.s32 	%p324, %r539, 0;
	@%p324 bra 	$L__BB5_120;
	ld.param.u64 	%rd429, [_ZN3cub18CUB_300001_SM_10006detail6reduce18DeviceReduceKernelINS2_10policy_hubIN4cuda3std3__45tupleIJblEEEyN6thrust24THRUST_300001_SM_1000_NS8cuda_cub9__find_if7functorIS9_EEE10Policy1000ENSB_12zip_iteratorINS8_IJNSD_26transform_input_iterator_tIbNSC_6detail35transform_pair_of_input_iterators_tIbNSB_6detail15normal_iteratorINSB_10device_ptrIiEEEESQ_NS7_8equal_toIiEEEENS7_10__not_fn_tINS7_10__identityEEEEENSB_17counting_iteratorIlNSB_11use_defaultESZ_SZ_EEEEEEEySF_S9_SV_EEvT0_PT3_T1_NS0_13GridEvenShareIS16_EET2_T4__param_1];
	cvta.to.global.u64 	%rd426, %rd429;
	mul.wide.u32 	%rd427, %r2, 16;
	add.s64 	%rd428, %rd426, %rd427;
	st.global.u8 	[%rd428], %rs385;
	st.global.u64 	[%rd428+8], %rd439;
$L__BB5_120:
	ret;

}
	// .globl	_ZN3cub18CUB_300001_SM_10006detail6reduce28DeviceReduceSingleTileKernelINS2_10policy_hubIN4cuda3std3__45tupleIJblEEEyN6thrust24THRUST_300001_SM_1000_NS8cuda_cub9__find_if7functorIS9_EEE10Policy1000EPS9_SI_iSF_S9_S9_NS7_10__identityEEEvT0_T1_T2_T3_T4_T6_
.visible .entry _ZN3cub18CUB_300001_SM_10006detail6reduce28DeviceReduceSingleTileKernelINS2_10policy_hubIN4cuda3std3__45tupleIJblEEEyN6thrust24THRUST_300001_SM_1000_NS8cuda_cub9__find_if7functorIS9_EEE10Policy1000EPS9_SI_iSF_S9_S9_NS7_10__identityEEEvT0_T1_T2_T3_T4_T6_(
	.param .u64 .ptr .align 1 _ZN3cub18CUB_300001_SM_10006detail6reduce28DeviceReduceSingleTileKernelINS2_10policy_hubIN4cuda3std3__45tupleIJblEEEyN6thrust24THRUST_300001_SM_1000_NS8cuda_cub9__find_if7functorIS9_EEE10Policy1000EPS9_SI_iSF_S9_S9_NS7_10__identityEEEvT0_T1_T2_T3_T4_T6__param_0,
	.param .u64 .ptr .align 1 _ZN3cub18CUB_300001_SM_10006detail6reduce28DeviceReduceSingleTileKernelINS2_10policy_hubIN4cuda3std3__45tupleIJblEEEyN6thrust24THRUST_300001_SM_1000_NS8cuda_cub9__find_if7functorIS9_EEE10Policy1000EPS9_SI_iSF_S9_S9_NS7_10__identityEEEvT0_T1_T2_T3_T4_T6__param_1,
	.param .u32 _ZN3cub18CUB_300001_SM_10006detail6reduce28DeviceReduceSingleTileKernelINS2_10policy_hubIN4cuda3std3__45tupleIJblEEEyN6thrust24THRUST_300001_SM_1000_NS8cuda_cub9__find_if7functorIS9_EEE10Policy1000EPS9_SI_iSF_S9_S9_NS7_10__identityEEEvT0_T1_T2_T3_T4_T6__param_2,
	.param .align 1 .b8 _ZN3cub18CUB_300001_SM_10006detail6reduce28DeviceReduceSingleTileKernelINS2_10policy_hubIN4cuda3std3__45tupleIJblEEEyN6thrust24THRUST_300001_SM_1000_NS8cuda_cub9__find_if7functorIS9_EEE10Policy1000EPS9_SI_iSF_S9_S9_NS7_10__identityEEEvT0_T1_T2_T3_T4_T6__param_3[1],
	.param .align 8 .b8 _ZN3cub18CUB_300001_SM_10006detail6reduce28DeviceReduceSingleTileKernelINS2_10policy_hubIN4cuda3std3__45tupleIJblEEEyN6thrust24THRUST_300001_SM_1000_NS8cuda_cub9__find_if7functorIS9_EEE10Policy1000EPS9_SI_iSF_S9_S9_NS7_10__identityEEEvT0_T1_T2_T3_T4_T6__param_4[16],
	.param .align 1 .b8 _ZN3cub18CUB_300001_SM_10006detail6reduce28DeviceReduceSingleTileKernelINS2_10policy_hubIN4cuda3std3__45tupleIJblEEEyN6thrust24THRUST_300001_SM_1000_NS8cuda_cub9__find_if7functorIS9_EEE10Policy1000EPS9_SI_iSF_S9_S9_NS7_10__identityEEEvT0_T1_T2_T3_T4_T6__param_5[1]
)
.maxntid 256
.minnctapersm 1
{
	.reg .pred 	%p<188>;
	.reg .b16 	%rs<340>;
	.reg .b32 	%r<406>;
	.reg .b64 	%rd<359>;
	// demoted variable
	.shared .align 8 .b8 _ZZN3cub18CUB_300001_SM_10006detail6reduce28DeviceReduceSingleTileKernelINS2_10policy_hubIN4cuda3std3__45tupleIJblEEEyN6thrust24THRUST_300001_SM_1000_NS8cuda_cub9__find_if7functorIS9_EEE10Policy1000EPS9_SI_iSF_S9_S9_NS7_10__identityEEEvT0_T1_T2_T3_T4_T6_E12temp_storage[152];
	ld.param.u64 	%rd106, [_ZN3cub18CUB_300001_SM_10006detail6reduce28DeviceReduceSingleTileKernelINS2_10policy_hubIN4cuda3std3__45tupleIJblEEEyN6thrust24THRUST_300001_SM_1000_NS8cuda_cub9__find_if7functorIS9_EEE10Policy1000EPS9_SI_iSF_S9_S9_NS7_10__identityEEEvT0_T1_T2_T3_T4_T6__param_4+8];
	ld.param.u64 	%rd105, [_ZN3cub18CUB_300001_SM_10006detail6reduce28DeviceReduceSingleTileKernelINS2_10policy_hubIN4cuda3std3__45tupleIJblEEEyN6thrust24THRUST_300001_SM_1000_NS8cuda_cub9__find_if7functorIS9_EEE10Policy1000EPS9_SI_iSF_S9_S9_NS7_10__identityEEEvT0_T1_T2_T3_T4_T6__param_0];
	ld.param.u64 	%rd107, [_ZN3cub18CUB_300001_SM_10006detail6reduce28DeviceReduceSingleTileKernelINS2_10policy_hubIN4cuda3std3__45tupleIJblEEEyN6thrust24THRUST_300001_SM_1000_NS8cuda_cub9__find_if7functorIS9_EEE10Policy1000EPS9_SI_iSF_S9_S9_NS7_10__identityEEEvT0_T1_T2_T3_T4_T6__param_1];
	ld.param.u32 	%r38, [_ZN3cub18CUB_300001_SM_10006detail6reduce28DeviceReduceSingleTileKernelINS2_10policy_hubIN4cuda3std3__45tupleIJblEEEyN6thrust24THRUST_300001_SM_1000_NS8cuda_cub9__find_if7functorIS9_EEE10Policy1000EPS9_SI_iSF_S9_S9_NS7_10__identityEEEvT0_T1_T2_T3_T4_T6__param_2];
	ld.param.u8 	%rs82, [_ZN3cub18CUB_300001_SM_10006detail6reduce28DeviceReduceSingleTileKernelINS2_10policy_hubIN4cuda3std3__45tupleIJblEEEyN6thrust24THRUST_300001_SM_1000_NS8cuda_cub9__find_if7functorIS9_EEE10Policy1000EPS9_SI_iSF_S9_S9_NS7_10__identityEEEvT0_T1_T2_T3_T4_T6__param_4];
	cvta.to.global.u64 	%rd1, %rd107;
	setp.ne.s32 	%p1, %r38, 0;
	@%p1 bra 	$L__BB6_3;
	mov.u32 	%r392, %tid.x;
	setp.ne.s32 	%p187, %r392, 0;
	@%p187 bra 	$L__BB6_112;
	st.global.u8 	[%rd1], %rs82;
	st.global.u64 	[%rd1+8], %rd106;
	bra.uni 	$L__BB6_112;
$L__BB6_3:
	setp.gt.s32 	%p2, %r38, 1023;
	@%p2 bra 	$L__BB6_74;
	mov.u32 	%r1, %tid.x;
	setp.ge.s32 	%p77, %r1, %r38;
	mov.b16 	%rs311, 0;
	mov.b64 	%rd329, 0;
	mov.u32 	%r396, %r1;
	@%p77 bra 	$L__BB6_6;
	mul.wide.u32 	%rd234, %r1, 16;
	add.s64 	%rd231, %rd105, %rd234;
	// begin inline asm
	ld.global.nc.u64 %rd230, [%rd231];
	// end inline asm
	add.s64 	%rd233, %rd231, 8;
	// begin inline asm
	ld.global.nc.u64 %rd329, [%rd233];
	// end inline asm
	cvt.u16.u64 	%rs311, %rd230;
	add.s32 	%r396, %r1, 256;
$L__BB6_6:
	setp.ge.s32 	%p78, %r396, %r38;
	@%p78 bra 	$L__BB6_12;
	not.b32 	%r158, %r396;
	add.s32 	%r4, %r38, %r158;
	and.b32  	%r159, %r4, 768;
	setp.eq.s32 	%p79, %r159, 768;
	@%p79 bra 	$L__BB6_10;
	mul.wide.u32 	%rd236, %r396, 16;
	add.s64 	%rd323, %rd105, %rd236;
	shr.u32 	%r160, %r4, 8;
	add.s32 	%r161, %r160, 1;
	and.b32  	%r162, %r161, 3;
	neg.s32 	%r394, %r162;
$L__BB6_9:
	.pragma "nounroll";
	// begin inline asm
	ld.global.nc.u64 %rd237, [%rd323];
	// end inline asm
	add.s64 	%rd240, %rd323, 8;
	// begin inline asm
	ld.global.nc.u64 %rd239, [%rd240];
	// end inline asm
	cvt.u16.u64 	%rs190, %rd237;
	and.b16  	%rs191, %rs190, 255;
	and.b16  	%rs192, %rs311, 255;
	setp.eq.s16 	%p80, %rs192, 0;
	setp.eq.s16 	%p81, %rs191, 0;
	min.s64 	%rd241, %rd239, %rd329;
	selp.b64 	%rd242, %rd329, %rd241, %p81;
	selp.b64 	%rd329, %rd239, %rd242, %p80;
	selp.b16 	%rs193, %rs311, 1, %p81;
	selp.b16 	%rs311, %rs190, %rs193, %p80;
	add.s32 	%r396, %r396, 256;
	add.s64 	%rd323, %rd323, 4096;
	add.s32 	%r394, %r394, 1;
	setp.ne.s32 	%p82, %r394, 0;
	@%p82 bra 	$L__BB6_9;
$L__BB6_10:
	setp.lt.u32 	%p83, %r4, 768;
	@%p83 bra 	$L__BB6_12;
$L__BB6_11:
	mul.wide.s32 	%rd259, %r396, 16;
	add.s64 	%rd244, %rd105, %rd259;
	// begin inline asm
	ld.global.nc.u64 %rd243, [%rd244];
	// end inline asm
	add.s64 	%rd246, %rd244, 8;
	// begin inline asm
	ld.global.nc.u64 %rd245, [%rd246];
	// end inline asm
	cvt.u16.u64 	%rs194, %rd243;
	and.b16  	%rs195, %rs194, 255;
	and.b16  	%rs196, %rs311, 255;
	setp.eq.s16 	%p84, %rs196, 0;
	setp.eq.s16 	%p85, %rs195, 0;
	min.s64 	%rd260, %rd245, %rd329;
	selp.b64 	%rd261, %rd329, %rd260, %p85;
	selp.b64 	%rd262, %rd245, %rd261, %p84;
	selp.b16 	%rs197, %rs311, 1, %p85;
	selp.b16 	%rs198, %rs194, %rs197, %p84;
	and.b16  	%rs199, %rs198, 255;
	add.s64 	%rd248, %rd244, 4096;
	// begin inline asm
	ld.global.nc.u64 %rd247, [%rd248];
	// end inline asm
	add.s64 	%rd250, %rd244, 4104;
	// begin inline asm
	ld.global.nc.u64 %rd249, [%rd250];
	// end inline asm
	cvt.u16.u64 	%rs200, %rd247;
	and.b16  	%rs201, %rs200, 255;
	setp.eq.s16 	%p86, %rs199, 0;
	setp.eq.s16 	%p87, %rs201, 0;
	min.s64 	%rd263, %rd249, %rd262;
	selp.b64 	%rd264, %rd262, %rd263, %p87;
	selp.b64 	%rd265, %rd249, %rd264, %p86;
	selp.b16 	%rs202, %rs198, 1, %p87;
	selp.b16 	%rs203, %rs200, %rs202, %p86;
	and.b16  	%rs204, %rs203, 255;
	add.s64 	%rd252, %rd244, 8192;
	// begin inline asm
	ld.global.nc.u64 %rd251, [%rd252];
	// end inline asm
	add.s64 	%rd254, %rd244, 8200;
	// begin inline asm
	ld.global.nc.u64 %rd253, [%rd254];
	// end inline asm
	cvt.u16.u64 	%rs205, %rd251;
	and.b16  	%rs206, %rs205, 255;
	setp.eq.s16 	%p88, %rs204, 0;
	setp.eq.s16 	%p89, %rs206, 0;
	min.s64 	%rd266, %rd253, %rd265;
	selp.b64 	%rd267, %rd265, %rd266, %p89;
	selp.b64 	%rd268, %rd253, %rd267, %p88;
	selp.b16 	%rs207, %rs203, 1, %p89;
	selp.b16 	%rs208, %rs205, %rs207, %p88;
	and.b16  	%rs209, %rs208, 255;
	add.s64 	%rd256, %rd244, 12288;
	// begin inline asm
	ld.global.nc.u64 %rd255, [%rd256];
	// end inline asm
	add.s64 	%rd258, %rd244, 12296;
	// begin inline asm
	ld.global.nc.u64 %rd257, [%rd258];
	// end inline asm
	cvt.u16.u64 	%rs210, %rd255;
	and.b16  	%rs211, %rs210, 255;
	setp.eq.s16 	%p90, %rs209, 0;
	setp.eq.s16 	%p91, %rs211, 0;
	min.s64 	%rd269, %rd257, %rd268;
	selp.b64 	%rd270, %rd268, %rd269, %p91;
	selp.b64 	%rd329, %rd257, %rd270, %p90;
	selp.b16 	%rs212, %rs208, 1, %p91;
	selp.b16 	%rs311, %rs210, %rs212, %p90;
	add.s32 	%r396, %r396, 1024;
	setp.lt.s32 	%p92, %r396, %r38;
	@%p92 bra 	$L__BB6_11;
$L__BB6_12:
	setp.lt.s32 	%p93, %r38, 256;
	@%p93 bra 	$L__BB6_37;
	// begin inline asm
	mov.u32 %r281, %laneid;
	// end inline asm
	cvt.u32.u16 	%r302, %rs311;
	and.b32  	%r283, %r302, 255;
	mov.b32 	%r299, 1;
	mov.b32 	%r300, 31;
	mov.b32 	%r301, -1;
	// begin inline asm
	shfl.sync.down.b32 %r282, %r283, %r299, %r300, %r301;
	// end inline asm
	// begin inline asm
	shfl.sync.down.b32 %r287, %r288, %r299, %r300, %r301;
	// end inline asm
	mov.b64 	{%r293, %r298}, %rd329;
	// begin inline asm
	shfl.sync.down.b32 %r292, %r293, %r299, %r300, %r301;
	// end inline asm
	// begin inline asm
	shfl.sync.down.b32 %r297, %r298, %r299, %r300, %r301;
	// end inline asm
	mov.b64 	%rd14, {%r292, %r297};
	cvt.u16.u32 	%rs10, %r282;
	setp.gt.s32 	%p143, %r281, 30;
	@%p143 bra 	$L__BB6_17;
	and.b16  	%rs254, %rs311, 255;
	setp.eq.s16 	%p144, %rs254, 0;
	and.b16  	%rs255, %rs10, 255;
	setp.eq.s16 	%p145, %rs255, 0;
	or.pred  	%p146, %p144, %p145;
	@%p146 bra 	$L__BB6_16;
	min.s64 	%rd329, %rd14, %rd329;
	mov.b16 	%rs311, 1;
	bra.uni 	$L__BB6_17;
$L__BB6_16:
	setp.eq.s16 	%p147, %rs254, 0;
	selp.b64 	%rd329, %rd14, %rd329, %p147;
	selp.b16 	%rs311, %rs10, %rs311, %p147;
$L__BB6_17:
	cvt.u32.u16 	%r323, %rs311;
	and.b32  	%r304, %r323, 255;
	mov.b32 	%r320, 2;
	mov.b32 	%r321, 31;
	mov.b32 	%r322, -1;
	// begin inline asm
	shfl.sync.down.b32 %r303, %r304, %r320, %r321, %r322;
	// end inline asm
	// begin inline asm
	shfl.sync.down.b32 %r308, %r309, %r320, %r321, %r322;
	// end inline asm
	mov.b64 	{%r314, %r319}, %rd329;
	// begin inline asm
	shfl.sync.down.b32 %r313, %r314, %r320, %r321, %r322;
	// end inline asm
	// begin inline asm
	shfl.sync.down.b32 %r318, %r319, %r320, %r321, %r322;
	// end inline asm
	mov.b64 	%rd18, {%r313, %r318};
	cvt.u16.u32 	%rs13, %r303;
	setp.gt.s32 	%p148, %r281, 29;
	@%p148 bra 	$L__BB6_21;
	and.b16  	%rs258, %rs311, 255;
	setp.eq.s16 	%p149, %rs258, 0;
	and.b16  	%rs259, %rs13, 255;
	setp.eq.s16 	%p150, %rs259, 0;
	or.pred  	%p151, %p149, %p150;
	@%p151 bra 	$L__BB6_20;
	min.s64 	%rd329, %rd18, %rd329;
	mov.b16 	%rs311, 1;
	bra.uni 	$L__BB6_21;
$L__BB6_20:
	setp.eq.s16 	%p152, %rs258, 0;
	selp.b64 	%rd329, %rd18, %rd329, %p152;
	selp.b16 	%rs311, %rs13, %rs311, %p152;
$L__BB6_21:
	cvt.u32.u16 	%r344, %rs311;
	and.b32  	%r325, %r344, 255;
	mov.b32 	%r341, 4;
	mov.b32 	%r342, 31;
	mov.b32 	%r343, -1;
	// begin inline asm
	shfl.sync.down.b32 %r324, %r325, %r341, %r342, %r343;
	// end inline asm
	// begin inline asm
	shfl.sync.down.b32 %r329, %r330, %r341, %r342, %r343;
	// end inline asm
	mov.b64 	{%r335, %r340}, %rd329;
	// begin inline asm
	shfl.sync.down.b32 %r334, %r335, %r341, %r342, %r343;
	// end inline asm
	// begin inline asm
	shfl.sync.down.b32 %r339, %r340, %r341, %r342, %r343;
	// end inline asm
	mov.b64 	%rd22, {%r334, %r339};
	cvt.u16.u32 	%rs16, %r324;
	setp.gt.s32 	%p153, %r281, 27;
	@%p153 bra 	$L__BB6_25;
	and.b16  	%rs262, %rs311, 255;
	setp.eq.s16 	%p154, %rs262, 0;
	and.b16  	%rs263, %rs16, 255;
	setp.eq.s16 	%p155, %rs263, 0;
	or.pred  	%p156, %p154, %p155;
	@%p156 bra 	$L__BB6_24;
	min.s64 	%rd329, %rd22, %rd329;
	mov.b16 	%rs311, 1;
	bra.uni 	$L__BB6_25;
$L__BB6_24:
	setp.eq.s16 	%p157, %rs262, 0;
	selp.b64 	%rd329, %rd22, %rd329, %p157;
	selp.b16 	%rs311, %rs16, %rs311, %p157;
$L__BB6_25:
	cvt.u32.u16 	%r365, %rs311;
	and.b32  	%r346, %r365, 255;
	mov.b32 	%r362, 8;
	mov.b32 	%r363, 31;
	mov.b32 	%r364, -1;
	// begin inline asm
	shfl.sync.down.b32 %r345, %r346, %r362, %r363, %r364;
	// end inline asm
	// begin inline asm
	shfl.sync.down.b32 %r350, %r351, %r362, %r363, %r364;
	// end inline asm
	mov.b64 	{%r356, %r361}, %rd329;
	// begin inline asm
	shfl.sync.down.b32 %r355, %r356, %r362, %r363, %r364;
	// end inline asm
	// begin inline asm
	shfl.sync.down.b32 %r360, %r361, %r362, %r363, %r364;
	// end inline asm
	mov.b64 	%rd26, {%r355, %r360};
	cvt.u16.u32 	%rs19, %r345;
	setp.gt.s32 	%p158, %r281, 23;
	@%p158 bra 	$L__BB6_29;
	and.b16  	%rs266, %rs311, 255;
	setp.eq.s16 	%p159, %rs266, 0;
	and.b16  	%rs267, %rs19, 255;
	setp.eq.s16 	%p160, %rs267, 0;
	or.pred  	%p161, %p159, %p160;
	@%p161 bra 	$L__BB6_28;
	min.s64 	%rd329, %rd26, %rd329;
	mov.b16 	%rs311, 1;
	bra.uni 	$L__BB6_29;
$L__BB6_28:
	setp.eq.s16 	%p162, %rs266, 0;
	selp.b64 	%rd329, %rd26, %rd329, %p162;
	selp.b16 	%rs311, %rs19, %rs311, %p162;
$L__BB6_29:
	cvt.u32.u16 	%r386, %rs311;
	and.b32  	%r367, %r386, 255;
	mov.b32 	%r383, 16;
	mov.b32 	%r384, 31;
	mov.b32 	%r385, -1;
	// begin inline asm
	shfl.sync.down.b32 %r366, %r367, %r383, %r384, %r385;
	// end inline asm
	// begin inline asm
	shfl.sync.down.b32 %r371, %r372, %r383, %r384, %r385;
	// end inline asm
	mov.b64 	{%r377, %r382}, %rd329;
	// begin inline asm
	shfl.sync.down.b32 %r376, %r377, %r383, %r384, %r385;
	// end inline asm
	// begin inline asm
	shfl.sync.down.b32 %r381, %r382, %r383, %r384, %r385;
	// end inline asm
	mov.b64 	%rd30, {%r376, %r381};
	cvt.u16.u32 	%rs22, %r366;
	setp.gt.s32 	%p163, %r281, 15;
	@%p163 bra 	$L__BB6_33;
	and.b16  	%rs270, %rs311, 255;
	setp.eq.s16 	%p164, %rs270, 0;
	and.b16  	%rs271, %rs22, 255;
	setp.eq.s16 	%p165, %rs271, 0;
	or.pred  	%p166, %p164, %p165;
	@%p166 bra 	$L__BB6_32;
	min.s64 	%rd329, %rd30, %rd329;
	mov.b16 	%rs311, 1;
	bra.uni 	$L__BB6_33;
$L__BB6_32:
	setp.eq.s16 	%p167, %rs270, 0;
	selp.b64 	%rd329, %rd30, %rd329, %p167;
	selp.b16 	%rs311, %rs22, %rs311, %p167;
$L__BB6_33:
	setp.ne.s32 	%p168, %r281, 0;
	@%p168 bra 	$L__BB6_35;
	shr.u32 	%r387, %r1, 1;
	and.b32  	%r388, %r387, 496;
	mov.u32 	%r389, _ZZN3cub18CUB_300001_SM_10006detail6reduce28DeviceReduceSingleTileKernelINS2_10policy_hubIN4cuda3std3__45tupleIJblEEEyN6thrust24THRUST_300001_SM_1000_NS8cuda_cub9__find_if7functorIS9_EEE10Policy1000EPS9_SI_iSF_S9_S9_NS7_10__identityEEEvT0_T1_T2_T3_T4_T6_E12temp_storage;
	add.s32 	%r390, %r389, %r388;
	st.shared.u8 	[%r390+8], %rs311;
	st.shared.u64 	[%r390+16], %rd329;
$L__BB6_35:
	bar.sync 	0;
	setp.ne.s32 	%p169, %r1, 0;
	@%p169 bra 	$L__BB6_110;
	ld.shared.u8 	%rs274, [_ZZN3cub18CUB_300001_SM_10006detail6reduce28DeviceReduceSingleTileKernelINS2_10policy_hubIN4cuda3std3__45tupleIJblEEEyN6thrust24THRUST_300001_SM_1000_NS8cuda_cub9__find_if7functorIS9_EEE10Policy1000EPS9_SI_iSF_S9_S9_NS7_10__identityEEEvT0_T1_T2_T3_T4_T6_E12temp_storage+24];
	ld.shared.u64 	%rd292, [_ZZN3cub18CUB_300001_SM_10006detail6reduce28DeviceReduceSingleTileKernelINS2_10policy_hubIN4cuda3std3__45tupleIJblEEEyN6thrust24THRUST_300001_SM_1000_NS8cuda_cub9__find_if7functorIS9_EEE10Policy1000EPS9_SI_iSF_S9_S9_NS7_10__identityEEEvT0_T1_T2_T3_T4_T6_E12temp_storage+32];
	and.b16  	%rs275, %rs311, 255;
	setp.eq.s16 	%p170, %rs275, 0;
	setp.eq.s16 	%p171, %rs274, 0;
	min.s64 	%rd293, %rd292, %rd329;
	selp.b64 	%rd294, %rd329, %rd293, %p171;
	selp.b64 	%rd295, %rd292, %rd294, %p170;
	selp.b16 	%rs276, %rs311, 1, %p171;
	selp.b16 	%rs277, %rs274, %rs276, %p170;
	and.b16  	%rs278, %rs277, 255;
	ld.shared.u8 	%rs279, [_ZZN3cub18CUB_300001_SM_10006detail6reduce28DeviceReduceSingleTileKernelINS2_10policy_hubIN4cuda3std3__45tupleIJblEEEyN6thrust24THRUST_300001_SM_1000_NS8cuda_cub9__find_if7functorIS9_EEE10Policy1000EPS9_SI_iSF_S9_S9_NS7_10__identityEEEvT0_T1_T2_T3_T4_T6_E12temp_storage+40];
	ld.shared.u64 	%rd296, [_ZZN3cub18CUB_300001_SM_10006detail6reduce28DeviceReduceSingleTileKernelINS2_10policy_hubIN4cuda3std3__45tupleIJblEEEyN6thrust24THRUST_300001_SM_1000_NS8cuda_cub9__find_if7functorIS9_EEE10Policy1000EPS9_SI_iSF_S9_S9_NS7_10__identityEEEvT0_T1_T2_T3_T4_T6_E12temp_storage+48];
	setp.eq.s16 	%p172, %rs278, 0;
	setp.eq.s16 	%p173, %rs279, 0;
	min.s64 	%rd297, %rd296, %rd295;
	selp.b64 	%rd298, %rd295, %rd297, %p173;
	selp.b64 	%rd299, %rd296, %rd298, %p172;
	selp.b16 	%rs280, %rs277, 1, %p173;
	selp.b16 	%rs281, %rs279, %rs280, %p172;
	and.b16  	%rs282, %rs281, 255;
	ld.shared.u8 	%rs283, [_ZZN3cub18CUB_300001_SM_10006detail6reduce28DeviceReduceSingleTileKernelINS2_10policy_hubIN4cuda3std3__45tupleIJblEEEyN6thrust24THRUST_300001_SM_1000_NS8cuda_cub9__find_if7functorIS9_EEE10Policy1000EPS9_SI_iSF_S9_S9_NS7_10__identityEEEvT0_T1_T2_T3_T4_T6_E12temp_storage+56];
	ld.shared.u64 	%rd300, [_ZZN3cub18CUB_300001_SM_10006detail6reduce28DeviceReduceSingleTileKernelINS2_10policy_hubIN4cuda3std3__45tupleIJblEEEyN6thrust24THRUST_300001_SM_1000_NS8cuda_cub9__find_if7functorIS9_EEE10Policy1000EPS9_SI_iSF_S9_S9_NS7_10__identityEEEvT0_T1_T2_T3_T4_T6_E12temp_storage+64];
	setp.eq.s16 	%p174, %rs282, 0;
	setp.eq.s16 	%p175, %rs283, 0;
	min.s64 	%rd301, %rd300, %rd299;
	selp.b16 	%rs284, %rs281, 1, %p175;
	selp.b16 	%rs285, %rs283, %rs284, %p174;
	and.b16  	%rs286, %rs285, 255;
	selp.b64 	%rd302, %rd299, %rd301, %p175;
	selp.b64 	%rd303, %rd300, %rd302, %p174;
	ld.shared.u8 	%rs287, [_ZZN3cub18CUB_300001_SM_10006detail6reduce28DeviceReduceSingleTileKernelINS2_10policy_hubIN4cuda3std3__45tupleIJblEEEyN6thrust24THRUST_300001_SM_1000_NS8cuda_cub9__find_if7functorIS9_EEE10Policy1000EPS9_SI_iSF_S9_S9_NS7_10__identityEEEvT0_T1_T2_T3_T4_T6_E12temp_storage+72];
	ld.shared.u64 	%rd304, [_ZZN3cub18CUB_300001_SM_10006detail6reduce28DeviceReduceSingleTileKernelINS2_10policy_hubIN4cuda3std3__45tupleIJblEEEyN6thrust24THRUST_300001_SM_1000_NS8cuda_cub9__find_if7functorIS9_EEE10Policy1000EPS9_SI_iSF_S9_S9_NS7_10__identityEEEvT0_T1_T2_T3_T4_T6_E12temp_storage+80];
	setp.eq.s16 	%p176, %rs286, 0;
	setp.eq.s16 	%p177, %rs287, 0;
	min.s64 	%rd305, %rd304, %rd303;
	selp.b16 	%rs288, %rs285, 1, %p177;
	selp.b16 	%rs289, %rs287, %rs288, %p176;
	and.b16  	%rs290, %rs289, 255;
	selp.b64 	%rd306, %rd303, %rd305, %p177;
	selp.b64 	%rd307, %rd304, %rd306, %p176;
	ld.shared.u8 	%rs291, [_ZZN3cub18CUB_300001_SM_10006detail6reduce28DeviceReduceSingleTileKernelINS2_10policy_hubIN4cuda3std3__45tupleIJblEEEyN6thrust24THRUST_300001_SM_1000_NS8cuda_cub9__find_if7functorIS9_EEE10Policy1000EPS9_SI_iSF_S9_S9_NS7_10__identityEEEvT0_T1_T2_T3_T4_T6_E12temp_storage+88];
	ld.shared.u64 	%rd308, [_ZZN3cub18CUB_300001_SM_10006detail6reduce28DeviceReduceSingleTileKernelINS2_10policy_hubIN4cuda3std3__45tupleIJblEEEyN6thrust24THRUST_300001_SM_1000_NS8cuda_cub9__find_if7functorIS9_EEE10Policy1000EPS9_SI_iSF_S9_S9_NS7_10__identityEEEvT0_T1_T2_T3_T4_T6_E12temp_storage+96];
	setp.eq.s16 	%p178, %rs290, 0;
	setp.eq.s16 	%p179, %rs291, 0;
	min.s64 	%rd309, %rd308, %rd307;
	selp.b16 	%rs292, %rs289, 1, %p179;
	selp.b16 	%rs293, %rs291, %rs292, %p178;
	and.b16  	%rs294, %rs293, 255;
	selp.b64 	%rd310, %rd307, %rd309, %p179;
	selp.b64 	%rd311, %rd308, %rd310, %p178;
	ld.shared.u8 	%rs295, [_ZZN3cub18CUB_300001_SM_10006detail6reduce28DeviceReduceSingleTileKernelINS2_10policy_hubIN4cuda3std3__45tupleIJblEEEyN6thrust24THRUST_300001_SM_1000_NS8cuda_cub9__find_if7functorIS9_EEE10Policy1000EPS9_SI_iSF_S9_S9_NS7_10__identityEEEvT0_T1_T2_T3_T4_T6_E12temp_storage+104];
	ld.shared.u64 	%rd312, [_ZZN3cub18CUB_300001_SM_10006detail6reduce28DeviceReduceSingleTileKernelINS2_10policy_hubIN4cuda3std3__45tupleIJblEEEyN6thrust24THRUST_300001_SM_1000_NS8cuda_cub9__find_if7functorIS9_EEE10Policy1000EPS9_SI_iSF_S9_S9_NS7_10__identityEEEvT0_T1_T2_T3_T4_T6_E12temp_storage+112];
	setp.eq.s16 	%p180, %rs294, 0;
	setp.eq.s16 	%p181, %rs295, 0;
	min.s64 	%rd313, %rd312, %rd311;
	selp.b16 	%rs296, %rs293, 1, %p181;
	selp.b16 	%rs297, %rs295, %rs296, %p180;
	and.b16  	%rs298, %rs297, 255;
	selp.b64 	%rd314, %rd311, %rd313, %p181;
	selp.b64 	%rd315, %rd312, %rd314, %p180;
	ld.shared.u8 	%rs299, [_ZZN3cub18CUB_300001_SM_10006detail6reduce28DeviceReduceSingleTileKernelINS2_10policy_hubIN4cuda3std3__45tupleIJblEEEyN6thrust24THRUST_300001_SM_1000_NS8cuda_cub9__find_if7functorIS9_EEE10Policy1000EPS9_SI_iSF_S9_S9_NS7_10__identityEEEvT0_T1_T2_T3_T4_T6_E12temp_storage+120];
	ld.shared.u64 	%rd316, [_ZZN3cub18CUB_300001_SM_10006detail6reduce28DeviceReduceSingleTileKernelINS2_10policy_hubIN4cuda3std3__45tupleIJblEEEyN6thrust24THRUST_300001_SM_1000_NS8cuda_cub9__find_if7functorIS9_EEE10Policy1000EPS9_SI_iSF_S9_S9_NS7_10__identityEEEvT0_T1_T2_T3_T4_T6_E12temp_storage+128];
	setp.eq.s16 	%p182, %rs298, 0;
	setp.eq.s16 	%p183, %rs299, 0;
	min.s64 	%rd317, %rd316, %rd315;
	selp.b16 	%rs300, %rs297, 1, %p183;
	selp.b16 	%rs311, %rs299, %rs300, %p182;
	selp.b64 	%rd318, %rd315, %rd317, %p183;
	selp.b64 	%rd329, %rd316, %rd318, %p182;
	bra.uni 	$L__BB6_110;
$L__BB6_37:
	// begin inline asm
	mov.u32 %r163, %laneid;
	// end inline asm
	and.b32  	%r184, %r1, 992;
	add.s32 	%r185, %r184, 32;
	setp.gt.s32 	%p94, %r185, %r38;
	not.b32 	%r186, %r184;
	add.s32 	%r187, %r38, %r186;
	selp.b32 	%r182, %r187, 31, %p94;
	cvt.u32.u16 	%r188, %rs311;
	and.b32  	%r165, %r188, 255;
	mov.b32 	%r181, 1;
	mov.b32 	%r183, -1;
	// begin inline asm
	shfl.sync.down.b32 %r164, %r165, %r181, %r182, %r183;
	// end inline asm
	// begin inline asm
	shfl.sync.down.b32 %r169, %r170, %r181, %r182, %r183;
	// end inline asm
	mov.b64 	{%r175, %r180}, %rd329;
	// begin inline asm
	shfl.sync.down.b32 %r174, %r175, %r181, %r182, %r183;
	// end inline asm
	// begin inline asm
	shfl.sync.down.b32 %r179, %r180, %r181, %r182, %r183;
	// end inline asm
	mov.b64 	%rd35, {%r174, %r179};
	cvt.u16.u32 	%rs26, %r164;
	setp.ge.s32 	%p95, %r163, %r182;
	@%p95 bra 	$L__BB6_41;
	and.b16  	%rs213, %rs311, 255;
	setp.eq.s16 	%p96, %rs213, 0;
	and.b16  	%rs214, %rs26, 255;
	setp.eq.s16 	%p97, %rs214, 0;
	or.pred  	%p98, %p96, %p97;
	@%p98 bra 	$L__BB6_40;
	min.s64 	%rd329, %rd35, %rd329;
	mov.b16 	%rs311, 1;
	bra.uni 	$L__BB6_41;
$L__BB6_40:
	setp.eq.s16 	%p99, %rs213, 0;
	selp.b16 	%rs311, %rs26, %rs311, %p99;
	selp.b64 	%rd329, %rd35, %rd329, %p99;
$L__BB6_41:
	cvt.u32.u16 	%r209, %rs311;
	and.b32  	%r190, %r209, 255;
	mov.b32 	%r206, 2;
	mov.b32 	%r208, -1;
	// begin inline asm
	shfl.sync.down.b32 %r189, %r190, %r206, %r182, %r208;
	// end inline asm
	// begin inline asm
	shfl.sync.down.b32 %r194, %r195, %r206, %r182, %r208;
	// end inline asm
	mov.b64 	{%r200, %r205}, %rd329;
	// begin inline asm
	shfl.sync.down.b32 %r199, %r200, %r206, %r182, %r208;
	// end inline asm
	// begin inline asm
	shfl.sync.down.b32 %r204, %r205, %r206, %r182, %r208;
	// end inline asm
	mov.b64 	%rd39, {%r199, %r204};
	cvt.u16.u32 	%rs29, %r189;
	add.s32 	%r210, %r163, 2;
	setp.gt.s32 	%p100, %r210, %r182;
	@%p100 bra 	$L__BB6_45;
	and.b16  	%rs217, %rs311, 255;
	setp.eq.s16 	%p101, %rs217, 0;
	and.b16  	%rs218, %rs29, 255;
	setp.eq.s16 	%p102, %rs218, 0;
	or.pred  	%p103, %p101, %p102;
	@%p103 bra 	$L__BB6_44;
	min.s64 	%rd329, %rd39, %rd329;
	mov.b16 	%rs311, 1;
	bra.uni 	$L__BB6_45;
$L__BB6_44:
	setp.eq.s16 	%p104, %rs217, 0;
	selp.b16 	%rs311, %rs29, %rs311, %p104;
	selp.b64 	%rd329, %rd39, %rd329, %p104;
$L__BB6_45:
	cvt.u32.u16 	%r231, %rs311;
	and.b32  	%r212, %r231, 255;
	mov.b32 	%r228, 4;
	mov.b32 	%r230, -1;
	// begin inline asm
	shfl.sync.down.b32 %r211, %r212, %r228, %r182, %r230;
	// end inline asm
	// begin inline asm
	shfl.sync.down.b32 %r216, %r217, %r228, %r182, %r230;
	// end inline asm
	mov.b64 	{%r222, %r227}, %rd329;
	// begin inline asm
	shfl.sync.down.b32 %r221, %r222, %r228, %r182, %r230;
	// end inline asm
	// begin inline asm
	shfl.sync.down.b32 %r226, %r227, %r228, %r182, %r230;
	// end inline asm
	mov.b64 	%rd43, {%r221, %r226};
	cvt.u16.u32 	%rs32, %r211;
	add.s32 	%r232, %r163, 4;
	setp.gt.s32 	%p105, %r232, %r182;
	@%p105 bra 	$L__BB6_49;
	and.b16  	%rs221, %rs311, 255;
	setp.eq.s16 	%p106, %rs221, 0;
	and.b16  	%rs222, %rs32, 255;
	setp.eq.s16 	%p107, %rs222, 0;
	or.pred  	%p108, %p106, %p107;
	@%p108 bra 	$L__BB6_48;
	min.s64 	%rd329, %rd43, %rd329;
	mov.b16 	%rs311, 1;
	bra.uni 	$L__BB6_49;
$L__BB6_48:
	setp.eq.s16 	%p109, %rs221, 0;
	selp.b16 	%rs311, %rs32, %rs311, %p109;
	selp.b64 	%rd329, %rd43, %rd329, %p109;
$L__BB6_49:
	cvt.u32.u16 	%r253, %rs311;
	and.b32  	%r234, %r253, 255;
	mov.b32 	%r250, 8;
	mov.b32 	%r252, -1;
	// begin inline asm
	shfl.sync.down.b32 %r233, %r234, %r250, %r182, %r252;
	// end inline asm
	// begin inline asm
	shfl.sync.down.b32 %r238, %r239, %r250, %r182, %r252;
	// end inline asm
	mov.b64 	{%r244, %r249}, %rd329;
	// begin inline asm
	shfl.sync.down.b32 %r243, %r244, %r250, %r182, %r252;
	// end inline asm
	// begin inline asm
	shfl.sync.down.b32 %r248, %r249, %r250, %r182, %r252;
	// end inline asm
	mov.b64 	%rd47, {%r243, %r248};
	cvt.u16.u32 	%rs35, %r233;
	add.s32 	%r254, %r163, 8;
	setp.gt.s32 	%p110, %r254, %r182;
	@%p110 bra 	$L__BB6_53;
	and.b16  	%rs225, %rs311, 255;
	setp.eq.s16 	%p111, %rs225, 0;
	and.b16  	%rs226, %rs35, 255;
	setp.eq.s16 	%p112, %rs226, 0;
	or.pred  	%p113, %p111, %p112;
	@%p113 bra 	$L__BB6_52;
	min.s64 	%rd329, %rd47, %rd329;
	mov.b16 	%rs311, 1;
	bra.uni 	$L__BB6_53;
$L__BB6_52:
	setp.eq.s16 	%p114, %rs225, 0;
	selp.b16 	%rs311, %rs35, %rs311, %p114;
	selp.b64 	%rd329, %rd47, %rd329, %p114;
$L__BB6_53:
	cvt.u32.u16 	%r275, %rs311;
	and.b32  	%r256, %r275, 255;
	mov.b32 	%r272, 16;
	mov.b32 	%r274, -1;
	// begin inline asm
	shfl.sync.down.b32 %r255, %r256, %r272, %r182, %r274;
	// end inline asm
	// begin inline asm
	shfl.sync.down.b32 %r260, %r261, %r272, %r182, %r274;
	// end inline asm
	mov.b64 	{%r266, %r271}, %rd329;
	// begin inline asm
	shfl.sync.down.b32 %r265, %r266, %r272, %r182, %r274;
	// end inline asm
	// begin inline asm
	shfl.sync.down.b32 %r270, %r271, %r272, %r182, %r274;
	// end inline asm
	mov.b64 	%rd51, {%r265, %r270};
	cvt.u16.u32 	%rs38, %r255;
	add.s32 	%r276, %r163, 16;
	setp.gt.s32 	%p115, %r276, %r182;
	@%p115 bra 	$L__BB6_57;
	and.b16  	%rs229, %rs311, 255;
	setp.eq.s16 	%p116, %rs229, 0;
	and.b16  	%rs230, %rs38, 255;
	setp.eq.s16 	%p117, %rs230, 0;
	or.pred  	%p118, %p116, %p117;
	@%p118 bra 	$L__BB6_56;
	min.s64 	%rd329, %rd51, %rd329;
	mov.b16 	%rs311, 1;
	bra.uni 	$L__BB6_57;
$L__BB6_56:
	setp.eq.s16 	%p119, %rs229, 0;
	selp.b16 	%rs311, %rs38, %rs311, %p119;
	selp.b64 	%rd329, %rd51, %rd329, %p119;
$L__BB6_57:
	setp.ne.s32 	%p120, %r163, 0;
	@%p120 bra 	$L__BB6_59;
	shr.u32 	%r277, %r1, 1;
	and.b32  	%r278, %r277, 496;
	mov.u32 	%r279, _ZZN3cub18CUB_300001_SM_10006detail6reduce28DeviceReduceSingleTileKernelINS2_10policy_hubIN4cuda3std3__45tupleIJblEEEyN6thrust24THRUST_300001_SM_1000_NS8cuda_cub9__find_if7functorIS9_EEE10Policy1000EPS9_SI_iSF_S9_S9_NS7_10__identityEEEvT0_T1_T2_T3_T4_T6_E12temp_storage;
	add.s32 	%r280, %r279, %r278;
	st.shared.u8 	[%r280+8], %rs311;
	st.shared.u64 	[%r280+16], %rd329;
$L__BB6_59:
	bar.sync 	0;
	setp.ne.s32 	%p121, %r1, 0;
	@%p121 bra 	$L__BB6_110;
	setp.lt.s32 	%p122, %r38, 33;
	@%p122 bra 	$L__BB6_62;
	ld.shared.u8 	%rs233, [_ZZN3cub18CUB_300001_SM_10006detail6reduce28DeviceReduceSingleTileKernelINS2_10policy_hubIN4cuda3std3__45tupleIJblEEEyN6thrust24THRUST_300001_SM_1000_NS8cuda_cub9__find_if7functorIS9_EEE10Policy1000EPS9_SI_iSF_S9_S9_NS7_10__identityEEEvT0_T1_T2_T3_T4_T6_E12temp_storage+24];
	ld.shared.u64 	%rd271, [_ZZN3cub18CUB_300001_SM_10006detail6reduce28DeviceReduceSingleTileKernelINS2_10policy_hubIN4cuda3std3__45tupleIJblEEEyN6thrust24THRUST_300001_SM_1000_NS8cuda_cub9__find_if7functorIS9_EEE10Policy1000EPS9_SI_iSF_S9_S9_NS7_10__identityEEEvT0_T1_T2_T3_T4_T6_E12temp_storage+32];
	and.b16  	%rs234, %rs311, 255;
	setp.eq.s16 	%p123, %rs234, 0;
	setp.eq.s16 	%p124, %rs233, 0;
	min.s64 	%rd272, %rd271, %rd329;
	selp.b16 	%rs235, %rs311, 1, %p124;
	selp.b16 	%rs311, %rs233, %rs235, %p123;
	selp.b64 	%rd273, %rd329, %rd272, %p124;
	selp.b64 	%rd329, %rd271, %rd273, %p123;
$L__BB6_62:
	setp.lt.s32 	%p125, %r38, 65;
	@%p125 bra 	$L__BB6_64;
	ld.shared.u8 	%rs236, [_ZZN3cub18CUB_300001_SM_10006detail6reduce28DeviceReduceSingleTileKernelINS2_10policy_hubIN4cuda3std3__45tupleIJblEEEyN6thrust24THRUST_300001_SM_1000_NS8cuda_cub9__find_if7functorIS9_EEE10Policy1000EPS9_SI_iSF_S9_S9_NS7_10__identityEEEvT0_T1_T2_T3_T4_T6_E12temp_storage+40];
	ld.shared.u64 	%rd274, [_ZZN3cub18CUB_300001_SM_10006detail6reduce28DeviceReduceSingleTileKernelINS2_10policy_hubIN4cuda3std3__45tupleIJblEEEyN6thrust24THRUST_300001_SM_1000_NS8cuda_cub9__find_if7functorIS9_EEE10Policy1000EPS9_SI_iSF_S9_S9_NS7_10__identityEEEvT0_T1_T2_T3_T4_T6_E12temp_storage+48];
	and.b16  	%rs237, %rs311, 255;
	setp.eq.s16 	%p126, %rs237, 0;
	setp.eq.s16 	%p127, %rs236, 0;
	min.s64 	%rd275, %rd274, %rd329;
	selp.b16 	%rs238, %rs311, 1, %p127;
	selp.b16 	%rs311, %rs236, %rs238, %p126;
	selp.b64 	%rd276, %rd329, %rd275, %p127;
	selp.b64 	%rd329, %rd274, %rd276, %p126;
$L__BB6_64:
	setp.lt.s32 	%p128, %r38, 97;
	@%p128 bra 	$L__BB6_66;
	ld.shared.u8 	%rs239, [_ZZN3cub18CUB_300001_SM_10006detail6reduce28DeviceReduceSingleTileKernelINS2_10policy_hubIN4cuda3std3__45tupleIJblEEEyN6thrust24THRUST_300001_SM_1000_NS8cuda_cub9__find_if7functorIS9_EEE10Policy1000EPS9_SI_iSF_S9_S9_NS7_10__identityEEEvT0_T1_T2_T3_T4_T6_E12temp_storage+56];
	ld.shared.u64 	%rd277, [_ZZN3cub18CUB_300001_SM_10006detail6reduce28DeviceReduceSingleTileKernelINS2_10policy_hubIN4cuda3std3__45tupleIJblEEEyN6thrust24THRUST_300001_SM_1000_NS8cuda_cub9__find_if7functorIS9_EEE10Policy1000EPS9_SI_iSF_S9_S9_NS7_10__identityEEEvT0_T1_T2_T3_T4_T6_E12temp_storage+64];
	and.b16  	%rs240, %rs311, 255;
	setp.eq.s16 	%p129, %rs240, 0;
	setp.eq.s16 	%p130, %rs239, 0;
	min.s64 	%rd278, %rd277, %rd329;
	selp.b16 	%rs241, %rs311, 1, %p130;
	selp.b16 	%rs311, %rs239, %rs241, %p129;
	selp.b64 	%rd279, %rd329, %rd278, %p130;
	selp.b64 	%rd329, %rd277, %rd279, %p129;
$L__BB6_66:
	setp.lt.s32 	%p131, %r38, 129;
	@%p131 bra 	$L__BB6_68;
	ld.shared.u8 	%rs242, [_ZZN3cub18CUB_300001_SM_10006detail6reduce28DeviceReduceSingleTileKernelINS2_10policy_hubIN4cuda3std3__45tupleIJblEEEyN6thrust24THRUST_300001_SM_1000_NS8cuda_cub9__find_if7functorIS9_EEE10Policy1000EPS9_SI_iSF_S9_S9_NS7_10__identityEEEvT0_T1_T2_T3_T4_T6_E12temp_storage+72];
	ld.shared.u64 	%rd280, [_ZZN3cub18CUB_300001_SM_10006detail6reduce28DeviceReduceSingleTileKernelINS2_10policy_hubIN4cuda3std3__45tupleIJblEEEyN6thrust24THRUST_300001_SM_1000_NS8cuda_cub9__find_if7functorIS9_EEE10Policy1000EPS9_SI_iSF_S9_S9_NS7_10__identityEEEvT0_T1_T2_T3_T4_T6_E12temp_storage+80];
	and.b16  	%rs243, %rs311, 255;
	setp.eq.s16 	%p132, %rs243, 0;
	setp.eq.s16 	%p133, %rs242, 0;
	min.s64 	%rd281, %rd280, %rd329;
	selp.b16 	%rs244, %rs311, 1, %p133;
	selp.b16 	%rs311, %rs242, %rs244, %p132;
	selp.b64 	%rd282, %rd329, %rd281, %p133;
	selp.b64 	%rd329, %rd280, %rd282, %p132;
$L__BB6_68:
	setp.lt.s32 	%p134, %r38, 161;
	@%p134 bra 	$L__BB6_70;
	ld.shared.u8 	%rs245, [_ZZN3cub18CUB_300001_SM_10006detail6reduce28DeviceReduceSingleTileKernelINS2_10policy_hubIN4cuda3std3__45tupleIJblEEEyN6thrust24THRUST_300001_SM_1000_NS8cuda_cub9__find_if7functorIS9_EEE10Policy1000EPS9_SI_iSF_S9_S9_NS7_10__identityEEEvT0_T1_T2_T3_T4_T6_E12temp_storage+88];
	ld.shared.u64 	%rd283, [_ZZN3cub18CUB_300001_SM_10006detail6reduce28DeviceReduceSingleTileKernelINS2_10policy_hubIN4cuda3std3__45tupleIJblEEEyN6thrust24THRUST_300001_SM_1000_NS8cuda_cub9__find_if7functorIS9_EEE10Policy1000EPS9_SI_iSF_S9_S9_NS7_10__identityEEEvT0_T1_T2_T3_T4_T6_E12temp_storage+96];
	and.b16  	%rs246, %rs311, 255;
	setp.eq.s16 	%p135, %rs246, 0;
	setp.eq.s16 	%p136, %rs245, 0;
	min.s64 	%rd284, %rd283, %rd329;
	selp.b16 	%rs247, %rs311, 1, %p136;
	selp.b16 	%rs311, %rs245, %rs247, %p135;
	selp.b64 	%rd285, %rd329, %rd284, %p136;
	selp.b64 	%rd329, %rd283, %rd285, %p135;
$L__BB6_70:
	setp.lt.s32 	%p137, %r38, 193;
	@%p137 bra 	$L__BB6_72;
	ld.shared.u8 	%rs248, [_ZZN3cub18CUB_300001_SM_10006detail6reduce28DeviceReduceSingleTileKernelINS2_10policy_hubIN4cuda3std3__45tupleIJblEEEyN6thrust24THRUST_300001_SM_1000_NS8cuda_cub9__find_if7functorIS9_EEE10Policy1000EPS9_SI_iSF_S9_S9_NS7_10__identityEEEvT0_T1_T2_T3_T4_T6_E12temp_storage+104];
	ld.shared.u64 	%rd286, [_ZZN3cub18CUB_300001_SM_10006detail6reduce28DeviceReduceSingleTileKernelINS2_10policy_hubIN4cuda3std3__45tupleIJblEEEyN6thrust24THRUST_300001_SM_1000_NS8cuda_cub9__find_if7functorIS9_EEE10Policy1000EPS9_SI_iSF_S9_S9_NS7_10__identityEEEvT0_T1_T2_T3_T4_T6_E12temp_storage+112];
	and.b16  	%rs249, %rs311, 255;
	setp.eq.s16 	%p138, %rs249, 0;
	setp.eq.s16 	%p139, %rs248, 0;
	min.s64 	%rd287, %rd286, %rd329;
	selp.b16 	%rs250, %rs311, 1, %p139;
	selp.b16 	%rs311, %rs248, %rs250, %p138;
	selp.b64 	%rd288, %rd329, %rd287, %p139;
	selp.b64 	%rd329, %rd286, %rd288, %p138;
$L__BB6_72:
	setp.lt.s32 	%p140, %r38, 225;
	@%p140 bra 	$L__BB6_110;
	ld.shared.u8 	%rs251, [_ZZN3cub18CUB_300001_SM_10006detail6reduce28DeviceReduceSingleTileKernelINS2_10policy_hubIN4cuda3std3__45tupleIJblEEEyN6thrust24THRUST_300001_SM_1000_NS8cuda_cub9__find_if7functorIS9_EEE10Policy1000EPS9_SI_iSF_S9_S9_NS7_10__identityEEEvT0_T1_T2_T3_T4_T6_E12temp_storage+120];
	ld.shared.u64 	%rd289, [_ZZN3cub18CUB_300001_SM_10006detail6reduce28DeviceReduceSingleTileKernelINS2_10policy_hubIN4cuda3std3__45tupleIJblEEEyN6thrust24THRUST_300001_SM_1000_NS8cuda_cub9__find_if7functorIS9_EEE10Policy1000EPS9_SI_iSF_S9_S9_NS7_10__identityEEEvT0_T1_T2_T3_T4_T6_E12temp_storage+128];
	and.b16  	%rs252, %rs311, 255;
	setp.eq.s16 	%p141, %rs252, 0;
	setp.eq.s16 	%p142, %rs251, 0;
	min.s64 	%rd290, %rd289, %rd329;
	selp.b16 	%rs253, %rs311, 1, %p142;
	selp.b16 	%rs311, %rs251, %rs253, %p141;
	selp.b64 	%rd291, %rd329, %rd290, %p142;
	selp.b64 	%rd329, %rd289, %rd291, %p141;
	bra.uni 	$L__BB6_110;
$L__BB6_74:
	mov.u32 	%r16, %tid.x;
	mul.wide.u32 	%rd124, %r16, 16;
	add.s64 	%rd109, %rd105, %rd124;
	// begin inline asm
	ld.global.nc.u64 %rd108, [%rd109];
	// end inline asm
	add.s64 	%rd111, %rd109, 8;
	// begin inline asm
	ld.global.nc.u64 %rd110, [%rd111];
	// end inline asm
	cvt.u16.u64 	%rs83, %rd108;
	and.b16  	%rs84, %rs83, 255;
	add.s64 	%rd113, %rd109, 4096;
	// begin inline asm
	ld.global.nc.u64 %rd112, [%rd113];
	// end inline asm
	add.s64 	%rd115, %rd109, 4104;
	// begin inline asm
	ld.global.nc.u64 %rd114, [%rd115];
	// end inline asm
	cvt.u16.u64 	%rs85, %rd112;
	and.b16  	%rs86, %rs85, 255;
	add.s64 	%rd117, %rd109, 8192;
	// begin inline asm
	ld.global.nc.u64 %rd116, [%rd117];
	// end inline asm
	add.s64 	%rd119, %rd109, 8200;
	// begin inline asm
	ld.global.nc.u64 %rd118, [%rd119];
	// end inline asm
	cvt.u16.u64 	%rs87, %rd116;
	and.b16  	%rs88, %rs87, 255;
	add.s64 	%rd121, %rd109, 12288;
	// begin inline asm
	ld.global.nc.u64 %rd120, [%rd121];
	// end inline asm
	add.s64 	%rd123, %rd109, 12296;
	// begin inline asm
	ld.global.nc.u64 %rd122, [%rd123];
	// end inline asm
	cvt.u16.u64 	%rs89, %rd120;
	and.b16  	%rs90, %rs89, 255;
	setp.eq.s16 	%p3, %rs84, 0;
	setp.eq.s16 	%p4, %rs86, 0;
	min.s64 	%rd125, %rd114, %rd110;
	selp.b16 	%rs91, %rs83, 1, %p4;
	selp.b64 	%rd126, %rd110, %rd125, %p4;
	selp.b16 	%rs92, %rs85, %rs91, %p3;
	and.b16  	%rs93, %rs92, 255;
	selp.b64 	%rd127, %rd114, %rd126, %p3;
	setp.eq.s16 	%p5, %rs93, 0;
	setp.eq.s16 	%p6, %rs88, 0;
	min.s64 	%rd128, %rd118, %rd127;
	selp.b16 	%rs94, %rs92, 1, %p6;
	selp.b64 	%rd129, %rd127, %rd128, %p6;
	selp.b16 	%rs95, %rs87, %rs94, %p5;
	and.b16  	%rs96, %rs95, 255;
	selp.b64 	%rd130, %rd118, %rd129, %p5;
	setp.eq.s16 	%p7, %rs96, 0;
	setp.eq.s16 	%p8, %rs90, 0;
	min.s64 	%rd131, %rd122, %rd130;
	selp.b16 	%rs97, %rs95, 1, %p8;
	selp.b64 	%rd132, %rd130, %rd131, %p8;
	selp.b16 	%rs311, %rs89, %rs97, %p7;
	selp.b64 	%rd329, %rd122, %rd132, %p7;
	setp.lt.u32 	%p9, %r38, 2048;
	mov.b32 	%r399, 1024;
	@%p9 bra 	$L__BB6_78;
	add.s32 	%r17, %r38, -1024;
	mov.b32 	%r399, 1024;
$L__BB6_76:
	mul.wide.s32 	%rd149, %r399, 16;
	add.s64 	%rd134, %rd109, %rd149;
	// begin inline asm
	ld.global.nc.u64 %rd133, [%rd134];
	// end inline asm
	add.s64 	%rd136, %rd134, 8;
	// begin inline asm
	ld.global.nc.u64 %rd135, [%rd136];
	// end inline asm
	cvt.u16.u64 	%rs98, %rd133;
	and.b16  	%rs99, %rs98, 255;
	add.s64 	%rd138, %rd134, 4096;
	// begin inline asm
	ld.global.nc.u64 %rd137, [%rd138];
	// end inline asm
	add.s64 	%rd140, %rd134, 4104;
	// begin inline asm
	ld.global.nc.u64 %rd139, [%rd140];
	// end inline asm
	cvt.u16.u64 	%rs100, %rd137;
	and.b16  	%rs101, %rs100, 255;
	add.s64 	%rd142, %rd134, 8192;
	// begin inline asm
	ld.global.nc.u64 %rd141, [%rd142];
	// end inline asm
	add.s64 	%rd144, %rd134, 8200;
	// begin inline asm
	ld.global.nc.u64 %rd143, [%rd144];
	// end inline asm
	cvt.u16.u64 	%rs102, %rd141;
	and.b16  	%rs103, %rs102, 255;
	add.s64 	%rd146, %rd134, 12288;
	// begin inline asm
	ld.global.nc.u64 %rd145, [%rd146];
	// end inline asm
	add.s64 	%rd148, %rd134, 12296;
	// begin inline asm
	ld.global.nc.u64 %rd147, [%rd148];
	// end inline asm
	cvt.u16.u64 	%rs104, %rd145;
	and.b16  	%rs105, %rs104, 255;
	and.b16  	%rs106, %rs311, 255;
	setp.eq.s16 	%p10, %rs106, 0;
	setp.eq.s16 	%p11, %rs99, 0;
	min.s64 	%rd150, %rd135, %rd329;
	selp.b16 	%rs107, %rs311, 1, %p11;
	selp.b64 	%rd151, %rd329, %rd150, %p11;
	selp.b16 	%rs108, %rs98, %rs107, %p10;
	and.b16  	%rs109, %rs108, 255;
	selp.b64 	%rd152, %rd135, %rd151, %p10;
	setp.eq.s16 	%p12, %rs109, 0;
	setp.eq.s16 	%p13, %rs101, 0;
	min.s64 	%rd153, %rd139, %rd152;
	selp.b16 	%rs110, %rs108, 1, %p13;
	selp.b64 	%rd154, %rd152, %rd153, %p13;
	selp.b16 	%rs111, %rs100, %rs110, %p12;
	and.b16  	%rs112, %rs111, 255;
	selp.b64 	%rd155, %rd139, %rd154, %p12;
	setp.eq.s16 	%p14, %rs112, 0;
	setp.eq.s16 	%p15, %rs103, 0;
	min.s64 	%rd156, %rd143, %rd155;
	selp.b16 	%rs113, %rs111, 1, %p15;
	selp.b64 	%rd157, %rd155, %rd156, %p15;
	selp.b16 	%rs114, %rs102, %rs113, %p14;
	and.b16  	%rs115, %rs114, 255;
	selp.b64 	%rd158, %rd143, %rd157, %p14;
	setp.eq.s16 	%p16, %rs115, 0;
	setp.eq.s16 	%p17, %rs105, 0;
	min.s64 	%rd159, %rd147, %rd158;
	selp.b16 	%rs116, %rs114, 1, %p17;
	selp.b64 	%rd160, %rd158, %rd159, %p17;
	selp.b16 	%rs311, %rs104, %rs116, %p16;
	selp.b64 	%rd329, %rd147, %rd160, %p16;
	sub.s32 	%r41, %r38, %r399;
	setp.lt.s32 	%p18, %r41, 1024;
	@%p18 bra 	$L__BB6_86;
	add.s32 	%r399, %r399, 1024;
	setp.le.s32 	%p19, %r399, %r17;
	@%p19 bra 	$L__BB6_76;
$L__BB6_78:
	setp.le.s32 	%p20, %r38, %r399;
	@%p20 bra 	$L__BB6_86;
	sub.s32 	%r21, %r38, %r399;
	setp.ge.s32 	%p21, %r16, %r21;
	@%p21 bra 	$L__BB6_86;
	not.b32 	%r42, %r16;
	add.s32 	%r43, %r38, %r42;
	sub.s32 	%r22, %r43, %r399;
	and.b32  	%r44, %r22, 768;
	setp.eq.s32 	%p22, %r44, 768;
	mov.u32 	%r403, %r16;
	@%p22 bra 	$L__BB6_83;
	add.s32 	%r401, %r16, %r399;
	shr.u32 	%r45, %r22, 8;
	add.s32 	%r46, %r45, 1;
	and.b32  	%r47, %r46, 3;
	neg.s32 	%r400, %r47;
	mov.u32 	%r403, %r16;
$L__BB6_82:
	.pragma "nounroll";
	mul.wide.u32 	%rd166, %r401, 16;
	add.s64 	%rd163, %rd105, %rd166;
	// begin inline asm
	ld.global.nc.u64 %rd162, [%rd163];
	// end inline asm
	add.s64 	%rd165, %rd163, 8;
	// begin inline asm
	ld.global.nc.u64 %rd164, [%rd165];
	// end inline asm
	cvt.u16.u64 	%rs118, %rd162;
	and.b16  	%rs119, %rs118, 255;
	and.b16  	%rs120, %rs311, 255;
	setp.eq.s16 	%p23, %rs120, 0;
	setp.eq.s16 	%p24, %rs119, 0;
	min.s64 	%rd167, %rd164, %rd329;
	selp.b16 	%rs121, %rs311, 1, %p24;
	selp.b16 	%rs311, %rs118, %rs121, %p23;
	selp.b64 	%rd168, %rd329, %rd167, %p24;
	selp.b64 	%rd329, %rd164, %rd168, %p23;
	add.s32 	%r403, %r403, 256;
	add.s32 	%r401, %r401, 256;
	add.s32 	%r400, %r400, 1;
	setp.ne.s32 	%p25, %r400, 0;
	@%p25 bra 	$L__BB6_82;
$L__BB6_83:
	setp.lt.u32 	%p26, %r22, 768;
	@%p26 bra 	$L__BB6_86;
	cvt.u64.u32 	%rd169, %r403;
	cvt.u64.u32 	%rd170, %r399;
	add.s64 	%rd171, %rd169, %rd170;
	shl.b64 	%rd172, %rd171, 4;
	add.s64 	%rd173, %rd172, %rd105;
	add.s64 	%rd350, %rd173, 12296;
	add.s32 	%r404, %r403, %r399;
$L__BB6_85:
	mul.wide.u32 	%rd190, %r404, 16;
	add.s64 	%rd175, %rd105, %rd190;
	// begin inline asm
	ld.global.nc.u64 %rd174, [%rd175];
	// end inline asm
	add.s64 	%rd177, %rd175, 8;
	// begin inline asm
	ld.global.nc.u64 %rd176, [%rd177];
	// end inline asm
	cvt.u16.u64 	%rs122, %rd174;
	and.b16  	%rs123, %rs122, 255;
	and.b16  	%rs124, %rs311, 255;
	setp.eq.s16 	%p27, %rs124, 0;
	setp.eq.s16 	%p28, %rs123, 0;
	min.s64 	%rd191, %rd176, %rd329;
	selp.b16 	%rs125, %rs311, 1, %p28;
	selp.b16 	%rs126, %rs122, %rs125, %p27;
	and.b16  	%rs127, %rs126, 255;
	selp.b64 	%rd192, %rd329, %rd191, %p28;
	selp.b64 	%rd193, %rd176, %rd192, %p27;
	add.s64 	%rd179, %rd350, -8200;
	// begin inline asm
	ld.global.nc.u64 %rd178, [%rd179];
	// end inline asm
	add.s64 	%rd181, %rd350, -8192;
	// begin inline asm
	ld.global.nc.u64 %rd180, [%rd181];
	// end inline asm
	cvt.u16.u64 	%rs128, %rd178;
	and.b16  	%rs129, %rs128, 255;
	setp.eq.s16 	%p29, %rs127, 0;
	setp.eq.s16 	%p30, %rs129, 0;
	min.s64 	%rd194, %rd180, %rd193;
	selp.b16 	%rs130, %rs126, 1, %p30;
	selp.b16 	%rs131, %rs128, %rs130, %p29;
	and.b16  	%rs132, %rs131, 255;
	selp.b64 	%rd195, %rd193, %rd194, %p30;
	selp.b64 	%rd196, %rd180, %rd195, %p29;
	add.s64 	%rd183, %rd350, -4104;
	// begin inline asm
	ld.global.nc.u64 %rd182, [%rd183];
	// end inline asm
	add.s64 	%rd185, %rd350, -4096;
	// begin inline asm
	ld.global.nc.u64 %rd184, [%rd185];
	// end inline asm
	cvt.u16.u64 	%rs133, %rd182;
	and.b16  	%rs134, %rs133, 255;
	setp.eq.s16 	%p31, %rs132, 0;
	setp.eq.s16 	%p32, %rs134, 0;
	min.s64 	%rd197, %rd184, %rd196;
	selp.b16 	%rs135, %rs131, 1, %p32;
	selp.b16 	%rs136, %rs133, %rs135, %p31;
	and.b16  	%rs137, %rs136, 255;
	selp.b64 	%rd198, %rd196, %rd197, %p32;
	selp.b64 	%rd199, %rd184, %rd198, %p31;
	add.s64 	%rd187, %rd350, -8;
	// begin inline asm
	ld.global.nc.u64 %rd186, [%rd187];
	// end inline asm
	// begin inline asm
	ld.global.nc.u64 %rd188, [%rd350];
	// end inline asm
	cvt.u16.u64 	%rs138, %rd186;
	and.b16  	%rs139, %rs138, 255;
	setp.eq.s16 	%p33, %rs137, 0;
	setp.eq.s16 	%p34, %rs139, 0;
	min.s64 	%rd200, %rd188, %rd199;
	selp.b16 	%rs140, %rs136, 1, %p34;
	selp.b16 	%rs311, %rs138, %rs140, %p33;
	selp.b64 	%rd201, %rd199, %rd200, %p34;
	selp.b64 	%rd329, %rd188, %rd201, %p33;
	add.s32 	%r403, %r403, 1024;
	add.s64 	%rd350, %rd350, 16384;
	add.s32 	%r404, %r404, 1024;
	setp.lt.s32 	%p35, %r403, %r21;
	@%p35 bra 	$L__BB6_85;
$L__BB6_86:
	// begin inline asm
	mov.u32 %r48, %laneid;
	// end inline asm
	cvt.u32.u16 	%r69, %rs311;
	and.b32  	%r50, %r69, 255;
	mov.b32 	%r66, 1;
	mov.b32 	%r67, 31;
	mov.b32 	%r68, -1;
	// begin inline asm
	shfl.sync.down.b32 %r49, %r50, %r66, %r67, %r68;
	// end inline asm
	// begin inline asm
	shfl.sync.down.b32 %r54, %r55, %r66, %r67, %r68;
	// end inline asm
	mov.b64 	{%r60, %r65}, %rd329;
	// begin inline asm
	shfl.sync.down.b32 %r59, %r60, %r66, %r67, %r68;
	// end inline asm
	// begin inline asm
	shfl.sync.down.b32 %r64, %r65, %r66, %r67, %r68;
	// end inline asm
	mov.b64 	%rd83, {%r59, %r64};
	cvt.u16.u32 	%rs65, %r49;
	setp.gt.s32 	%p36, %r48, 30;
	@%p36 bra 	$L__BB6_90;
	and.b16  	%rs141, %rs311, 255;
	setp.eq.s16 	%p37, %rs141, 0;
	and.b16  	%rs142, %rs65, 255;
	setp.eq.s16 	%p38, %rs142, 0;
	or.pred  	%p39, %p37, %p38;
	@%p39 bra 	$L__BB6_89;
	min.s64 	%rd329, %rd83, %rd329;
	mov.b16 	%rs311, 1;
	bra.uni 	$L__BB6_90;
$L__BB6_89:
	setp.eq.s16 	%p40, %rs141, 0;
	selp.b16 	%rs311, %rs65, %rs311, %p40;
	selp.b64 	%rd329, %rd83, %rd329, %p40;
$L__BB6_90:
	cvt.u32.u16 	%r90, %rs311;
	and.b32  	%r71, %r90, 255;
	mov.b32 	%r87, 2;
	mov.b32 	%r88, 31;
	mov.b32 	%r89, -1;
	// begin inline asm
	shfl.sync.down.b32 %r70, %r71, %r87, %r88, %r89;
	// end inline asm
	// begin inline asm
	shfl.sync.down.b32 %r75, %r76, %r87, %r88, %r89;
	// end inline asm
	mov.b64 	{%r81, %r86}, %rd329;
	// begin inline asm
	shfl.sync.down.b32 %r80, %r81, %r87, %r88, %r89;
	// end inline asm
	// begin inline asm
	shfl.sync.down.b32 %r85, %r86, %r87, %r88, %r89;
	// end inline asm
	mov.b64 	%rd87, {%r80, %r85};
	cvt.u16.u32 	%rs68, %r70;
	setp.gt.s32 	%p41, %r48, 29;
	@%p41 bra 	$L__BB6_94;
	and.b16  	%rs145, %rs311, 255;
	setp.eq.s16 	%p42, %rs145, 0;
	and.b16  	%rs146, %rs68, 255;
	setp.eq.s16 	%p43, %rs146, 0;
	or.pred  	%p44, %p42, %p43;
	@%p44 bra 	$L__BB6_93;
	min.s64 	%rd329, %rd87, %rd329;
	mov.b16 	%rs311, 1;
	bra.uni 	$L__BB6_94;
$L__BB6_93:
	setp.eq.s16 	%p45, %rs145, 0;
	selp.b16 	%rs311, %rs68, %rs311, %p45;
	selp.b64 	%rd329, %rd87, %rd329, %p45;
$L__BB6_94:
	cvt.u32.u16 	%r111, %rs311;
	and.b32  	%r92, %r111, 255;
	mov.b32 	%r108, 4;
	mov.b32 	%r109, 31;
	mov.b32 	%r110, -1;
	// begin inline asm
	shfl.sync.down.b32 %r91, %r92, %r108, %r109, %r110;
	// end inline asm
	// begin inline asm
	shfl.sync.down.b32 %r96, %r97, %r108, %r109, %r110;
	// end inline asm
	mov.b64 	{%r102, %r107}, %rd329;
	// begin inline asm
	shfl.sync.down.b32 %r101, %r102, %r108, %r109, %r110;
	// end inline asm
	// begin inline asm
	shfl.sync.down.b32 %r106, %r107, %r108, %r109, %r110;
	// end inline asm
	mov.b64 	%rd91, {%r101, %r106};
	cvt.u16.u32 	%rs71, %r91;
	setp.gt.s32 	%p46, %r48, 27;
	@%p46 bra 	$L__BB6_98;
	and.b16  	%rs149, %rs311, 255;
	setp.eq.s16 	%p47, %rs149, 0;
	and.b16  	%rs150, %rs71, 255;
	setp.eq.s16 	%p48, %rs150, 0;
	or.pred  	%p49, %p47, %p48;
	@%p49 bra 	$L__BB6_97;
	min.s64 	%rd329, %rd91, %rd329;
	mov.b16 	%rs311, 1;
	bra.uni 	$L__BB6_98;
$L__BB6_97:
	setp.eq.s16 	%p50, %rs149, 0;
	selp.b16 	%rs311, %rs71, %rs311, %p50;
	selp.b64 	%rd329, %rd91, %rd329, %p50;
$L__BB6_98:
	cvt.u32.u16 	%r132, %rs311;
	and.b32  	%r113, %r132, 255;
	mov.b32 	%r129, 8;
	mov.b32 	%r130, 31;
	mov.b32 	%r131, -1;
	// begin inline asm
	shfl.sync.down.b32 %r112, %r113, %r129, %r130, %r131;
	// end inline asm
	// begin inline asm
	shfl.sync.down.b32 %r117, %r118, %r129, %r130, %r131;
	// end inline asm
	mov.b64 	{%r123, %r128}, %rd329;
	// begin inline asm
	shfl.sync.down.b32 %r122, %r123, %r129, %r130, %r131;
	// end inline asm
	// begin inline asm
	shfl.sync.down.b32 %r127, %r128, %r129, %r130, %r131;
	// end inline asm
	mov.b64 	%rd95, {%r122, %r127};
	cvt.u16.u32 	%rs74, %r112;
	setp.gt.s32 	%p51, %r48, 23;
	@%p51 bra 	$L__BB6_102;
	and.b16  	%rs153, %rs311, 255;
	setp.eq.s16 	%p52, %rs153, 0;
	and.b16  	%rs154, %rs74, 255;
	setp.eq.s16 	%p53, %rs154, 0;
	or.pred  	%p54, %p52, %p53;
	@%p54 bra 	$L__BB6_101;
	min.s64 	%rd329, %rd95, %rd329;
	mov.b16 	%rs311, 1;
	bra.uni 	$L__BB6_102;
$L__BB6_101:
	setp.eq.s16 	%p55, %rs153, 0;
	selp.b16 	%rs311, %rs74, %rs311, %p55;
	selp.b64 	%rd329, %rd95, %rd329, %p55;
$L__BB6_102:
	cvt.u32.u16 	%r153, %rs311;
	and.b32  	%r134, %r153, 255;
	mov.b32 	%r150, 16;
	mov.b32 	%r151, 31;
	mov.b32 	%r152, -1;
	// begin inline asm
	shfl.sync.down.b32 %r133, %r134, %r150, %r151, %r152;
	// end inline asm
	// begin inline asm
	shfl.sync.down.b32 %r138, %r139, %r150, %r151, %r152;
	// end inline asm
	mov.b64 	{%r144, %r149}, %rd329;
	// begin inline asm
	shfl.sync.down.b32 %r143, %r144, %r150, %r151, %r152;
	// end inline asm
	// begin inline asm
	shfl.sync.down.b32 %r148, %r149, %r150, %r151, %r152;
	// end inline asm
	mov.b64 	%rd99, {%r143, %r148};
	cvt.u16.u32 	%rs77, %r133;
	setp.gt.s32 	%p56, %r48, 15;
	@%p56 bra 	$L__BB6_106;
	and.b16  	%rs157, %rs311, 255;
	setp.eq.s16 	%p57, %rs157, 0;
	and.b16  	%rs158, %rs77, 255;
	setp.eq.s16 	%p58, %rs158, 0;
	or.pred  	%p59, %p57, %p58;
	@%p59 bra 	$L__BB6_105;
	min.s64 	%rd329, %rd99, %rd329;
	mov.b16 	%rs311, 1;
	bra.uni 	$L__BB6_106;
$L__BB6_105:
	setp.eq.s16 	%p60, %rs157, 0;
	selp.b16 	%rs311, %rs77, %rs311, %p60;
	selp.b64 	%rd329, %rd99, %rd329, %p60;
$L__BB6_106:
	setp.ne.s32 	%p61, %r48, 0;
	@%p61 bra 	$L__BB6_108;
	shr.u32 	%r154, %r16, 1;
	and.b32  	%r155, %r154, 496;
	mov.u32 	%r156, _ZZN3cub18CUB_300001_SM_10006detail6reduce28DeviceReduceSingleTileKernelINS2_10policy_hubIN4cuda3std3__45tupleIJblEEEyN6thrust24THRUST_300001_SM_1000_NS8cuda_cub9__find_if7functorIS9_EEE10Policy1000EPS9_SI_iSF_S9_S9_NS7_10__identityEEEvT0_T1_T2_T3_T4_T6_E12temp_storage;
	add.s32 	%r157, %r156, %r155;
	st.shared.u8 	[%r157+8], %rs311;
	st.shared.u64 	[%r157+16], %rd329;
$L__BB6_108:
	bar.sync 	0;
	setp.ne.s32 	%p62, %r16, 0;
	@%p62 bra 	$L__BB6_110;
	ld.shared.u8 	%rs161, [_ZZN3cub18CUB_300001_SM_10006detail6reduce28DeviceReduceSingleTileKernelINS2_10policy_hubIN4cuda3std3__45tupleIJblEEEyN6thrust24THRUST_300001_SM_1000_NS8cuda_cub9__find_if7functorIS9_EEE10Policy1000EPS9_SI_iSF_S9_S9_NS7_10__identityEEEvT0_T1_T2_T3_T4_T6_E12temp_storage+24];
	ld.shared.u64 	%rd202, [_ZZN3cub18CUB_300001_SM_10006detail6reduce28DeviceReduceSingleTileKernelINS2_10policy_hubIN4cuda3std3__45tupleIJblEEEyN6thrust24THRUST_300001_SM_1000_NS8cuda_cub9__find_if7functorIS9_EEE10Policy1000EPS9_SI_iSF_S9_S9_NS7_10__identityEEEvT0_T1_T2_T3_T4_T6_E12temp_storage+32];
	and.b16  	%rs162, %rs311, 255;
	setp.eq.s16 	%p63, %rs162, 0;
	setp.eq.s16 	%p64, %rs161, 0;
	min.s64 	%rd203, %rd202, %rd329;
	selp.b16 	%rs163, %rs311, 1, %p64;
	selp.b16 	%rs164, %rs161, %rs163, %p63;
	and.b16  	%rs165, %rs164, 255;
	selp.b64 	%rd204, %rd329, %rd203, %p64;
	selp.b64 	%rd205, %rd202, %rd204, %p63;
	ld.shared.u8 	%rs166, [_ZZN3cub18CUB_300001_SM_10006detail6reduce28DeviceReduceSingleTileKernelINS2_10policy_hubIN4cuda3std3__45tupleIJblEEEyN6thrust24THRUST_300001_SM_1000_NS8cuda_cub9__find_if7functorIS9_EEE10Policy1000EPS9_SI_iSF_S9_S9_NS7_10__identityEEEvT0_T1_T2_T3_T4_T6_E12temp_storage+40];
	ld.shared.u64 	%rd206, [_ZZN3cub18CUB_300001_SM_10006detail6reduce28DeviceReduceSingleTileKernelINS2_10policy_hubIN4cuda3std3__45tupleIJblEEEyN6thrust24THRUST_300001_SM_1000_NS8cuda_cub9__find_if7functorIS9_EEE10Policy1000EPS9_SI_iSF_S9_S9_NS7_10__identityEEEvT0_T1_T2_T3_T4_T6_E12temp_storage+48];
	setp.eq.s16 	%p65, %rs165, 0;
	setp.eq.s16 	%p66, %rs166, 0;
	min.s64 	%rd207, %rd206, %rd205;
	selp.b16 	%rs167, %rs164, 1, %p66;
	selp.b16 	%rs168, %rs166, %rs167, %p65;
	and.b16  	%rs169, %rs168, 255;
	selp.b64 	%rd208, %rd205, %rd207, %p66;
	selp.b64 	%rd209, %rd206, %rd208, %p65;
	ld.shared.u8 	%rs170, [_ZZN3cub18CUB_300001_SM_10006detail6reduce28DeviceReduceSingleTileKernelINS2_10policy_hubIN4cuda3std3__45tupleIJblEEEyN6thrust24THRUST_300001_SM_1000_NS8cuda_cub9__find_if7functorIS9_EEE10Policy1000EPS9_SI_iSF_S9_S9_NS7_10__identityEEEvT0_T1_T2_T3_T4_T6_E12temp_storage+56];
	ld.shared.u64 	%rd210, [_ZZN3cub18CUB_300001_SM_10006detail6reduce28DeviceReduceSingleTileKernelINS2_10policy_hubIN4cuda3std3__45tupleIJblEEEyN6thrust24THRUST_300001_SM_1000_NS8cuda_cub9__find_if7functorIS9_EEE10Policy1000EPS9_SI_iSF_S9_S9_NS7_10__identityEEEvT0_T1_T2_T3_T4_T6_E12temp_storage+64];
	setp.eq.s16 	%p67, %rs169, 0;
	setp.eq.s16 	%p68, %rs170, 0;
	min.s64 	%rd211, %rd210, %rd209;
	selp.b16 	%rs171, %rs168, 1, %p68;
	selp.b16 	%rs172, %rs170, %rs171, %p67;
	and.b16  	%rs173, %rs172, 255;
	selp.b64 	%rd212, %rd209, %rd211, %p68;
	selp.b64 	%rd213, %rd210, %rd212, %p67;
	ld.shared.u8 	%rs174, [_ZZN3cub18CUB_300001_SM_10006detail6reduce28DeviceReduceSingleTileKernelINS2_10policy_hubIN4cuda3std3__45tupleIJblEEEyN6thrust24THRUST_300001_SM_1000_NS8cuda_cub9__find_if7functorIS9_EEE10Policy1000EPS9_SI_iSF_S9_S9_NS7_10__identityEEEvT0_T1_T2_T3_T4_T6_E12temp_storage+72];
	ld.shared.u64 	%rd214, [_ZZN3cub18CUB_300001_SM_10006detail6reduce28DeviceReduceSingleTileKernelINS2_10policy_hubIN4cuda3std3__45tupleIJblEEEyN6thrust24THRUST_300001_SM_1000_NS8cuda_cub9__find_if7functorIS9_EEE10Policy1000EPS9_SI_iSF_S9_S9_NS7_10__identityEEEvT0_T1_T2_T3_T4_T6_E12temp_storage+80];
	setp.eq.s16 	%p69, %rs173, 0;
	setp.eq.s16 	%p70, %rs174, 0;
	min.s64 	%rd215, %rd214, %rd213;
	selp.b16 	%rs175, %rs172, 1, %p70;
	selp.b16 	%rs176, %rs174, %rs175, %p69;
	and.b16  	%rs177, %rs176, 255;
	selp.b64 	%rd216, %rd213, %rd215, %p70;
	selp.b64 	%rd217, %rd214, %rd216, %p69;
	ld.shared.u8 	%rs178, [_ZZN3cub18CUB_300001_SM_10006detail6reduce28DeviceReduceSingleTileKernelINS2_10policy_hubIN4cuda3std3__45tupleIJblEEEyN6thrust24THRUST_300001_SM_1000_NS8cuda_cub9__find_if7functorIS9_EEE10Policy1000EPS9_SI_iSF_S9_S9_NS7_10__identityEEEvT0_T1_T2_T3_T4_T6_E12temp_storage+88];
	ld.shared.u64 	%rd218, [_ZZN3cub18CUB_300001_SM_10006detail6reduce28DeviceReduceSingleTileKernelINS2_10policy_hubIN4cuda3std3__45tupleIJblEEEyN6thrust24THRUST_300001_SM_1000_NS8cuda_cub9__find_if7functorIS9_EEE10Policy1000EPS9_SI_iSF_S9_S9_NS7_10__identityEEEvT0_T1_T2_T3_T4_T6_E12temp_storage+96];
	setp.eq.s16 	%p71, %rs177, 0;
	setp.eq.s16 	%p72, %rs178, 0;
	min.s64 	%rd219, %rd218, %rd217;
	selp.b16 	%rs179, %rs176, 1, %p72;
	selp.b16 	%rs180, %rs178, %rs179, %p71;
	and.b16  	%rs181, %rs180, 255;
	selp.b64 	%rd220, %rd217, %rd219, %p72;
	selp.b64 	%rd221, %rd218, %rd220, %p71;
	ld.shared.u8 	%rs182, [_ZZN3cub18CUB_300001_SM_10006detail6reduce28DeviceReduceSingleTileKernelINS2_10policy_hubIN4cuda3std3__45tupleIJblEEEyN6thrust24THRUST_300001_SM_1000_NS8cuda_cub9__find_if7functorIS9_EEE10Policy1000EPS9_SI_iSF_S9_S9_NS7_10__identityEEEvT0_T1_T2_T3_T4_T6_E12temp_storage+104];
	ld.shared.u64 	%rd222, [_ZZN3cub18CUB_300001_SM_10006detail6reduce28DeviceReduceSingleTileKernelINS2_10policy_hubIN4cuda3std3__45tupleIJblEEEyN6thrust24THRUST_300001_SM_1000_NS8cuda_cub9__find_if7functorIS9_EEE10Policy1000EPS9_SI_iSF_S9_S9_NS7_10__identityEEEvT0_T1_T2_T3_T4_T6_E12temp_storage+112];
	setp.eq.s16 	%p73, %rs181, 0;
	setp.eq.s16 	%p74, %rs182, 0;
	min.s64 	%rd223, %rd222, %rd221;
	selp.b16 	%rs183, %rs180, 1, %p74;
	selp.b16 	%rs184, %rs182, %rs183, %p73;
	and.b16  	%rs185, %rs184, 255;
	selp.b64 	%rd224, %rd221, %rd223, %p74;
	selp.b64 	%rd225, %rd222, %rd224, %p73;
	ld.shared.u8 	%rs186, [_ZZN3cub18CUB_300001_SM_10006detail6reduce28DeviceReduceSingleTileKernelINS2_10policy_hubIN4cuda3std3__45tupleIJblEEEyN6thrust24THRUST_300001_SM_1000_NS8cuda_cub9__find_if7functorIS9_EEE10Policy1000EPS9_SI_iSF_S9_S9_NS7_10__identityEEEvT0_T1_T2_T3_T4_T6_E12temp_storage+120];
	ld.shared.u64 	%rd226, [_ZZN3cub18CUB_300001_SM_10006detail6reduce28DeviceReduceSingleTileKernelINS2_10policy_hubIN4cuda3std3__45tupleIJblEEEyN6thrust24THRUST_300001_SM_1000_NS8cuda_cub9__find_if7functorIS9_EEE10Policy1000EPS9_SI_iSF_S9_S9_NS7_10__identityEEEvT0_T1_T2_T3_T4_T6_E12temp_storage+128];
	setp.eq.s16 	%p75, %rs185, 0;
	setp.eq.s16 	%p76, %rs186, 0;
	min.s64 	%rd227, %rd226, %rd225;
	selp.b16 	%rs187, %rs184, 1, %p76;
	selp.b16 	%rs311, %rs186, %rs187, %p75;
	selp.b64 	%rd228, %rd225, %rd227, %p76;
	selp.b64 	%rd329, %rd226, %rd228, %p75;
$L__BB6_110:
	mov.u32 	%r391, %tid.x;
	setp.ne.s32 	%p184, %r391, 0;
	@%p184 bra 	$L__BB6_112;
	setp.eq.s16 	%p185, %rs82, 0;
	and.b16  	%rs302, %rs311, 255;
	setp.eq.s16 	%p186, %rs302, 0;
	min.s64 	%rd319, %rd329, %rd106;
	selp.b16 	%rs303, %rs82, 1, %p186;
	selp.b16 	%rs304, %rs311, %rs303, %p185;
	selp.b64 	%rd320, %rd106, %rd319, %p186;
	selp.b64 	%rd321, %rd329, %rd320, %p185;
	st.global.u8 	[%rd1], %rs304;
	st.global.u64 	[%rd1+8], %rd321;
$L__BB6_112:
	ret;

}
	// .globl	_ZN3cub18CUB_300001_SM_10006detail6reduce28DeviceReduceSingleTileKernelINS2_10policy_hubIN4cuda3std3__45tupleIJblEEEjN6thrust24THRUST_300001_SM_1000_NS8cuda_cub9__find_if7functorIS9_EEE10Policy1000ENSB_12zip_iteratorINS8_IJNSD_26transform_input_iterator_tIbNSC_6detail35transform_pair_of_input_iterators_tIbNSB_6detail15normal_iteratorINSB_10device_ptrIiEEEESQ_18compare_modulo_twoEENS7_10__not_fn_tINS7_10__identityEEEEENSB_17counting_iteratorIlNSB_11use_defaultESY_SY_EEEEEEEPS9_jSF_S9_S9_SU_EEvT0_T1_T2_T3_T4_T6_
.visible .entry _ZN3cub18CUB_300001_SM_10006detail6reduce28DeviceReduceSingleTileKernelINS2_10policy_hubIN4cuda3std3__45tupleIJblEEEjN6thrust24THRUST_300001_SM_1000_NS8cuda_cub9__find_if7functorIS9_EEE10Policy1000ENSB_12zip_iteratorINS8_IJNSD_26transform_input_iterator_tIbNSC_6detail35transform_pair_of_input_iterators_tIbNSB_6detail15normal_iteratorINSB_10device_ptrIiEEEESQ_18compare_modulo_twoEENS7_10__not_fn_tINS7_10__identityEEEEENSB_17counting_iteratorIlNSB_11use_defaultESY_SY_EEEEEEEPS9_jSF_S9_S9_SU_EEvT0_T1_T2_T3_T4_T6_(
	.param .align 8 .b8 _ZN3cub18CUB_300001_SM_10006detail6reduce28DeviceReduceSingleTileKernelINS2_10policy_hubIN4cuda3std3__45tupleIJblEEEjN6thrust24THRUST_300001_SM_1000_NS8cuda_cub9__find_if7functorIS9_EEE10Policy1000ENSB_12zip_iteratorINS8_IJNSD_26transform_input_iterator_tIbNSC_6detail35transform_pair_of_input_iterators_tIbNSB_6detail15normal_iteratorINSB_10device_ptrIiEEEESQ_18compare_modulo_twoEENS7_10__not_fn_tINS7_10__identityEEEEENSB_17counting_iteratorIlNSB_11use_defaultESY_SY_EEEEEEEPS9_jSF_S9_S9_SU_EEvT0_T1_T2_T3_T4_T6__param_0[40],
	.param .u64 .ptr .align 1 _ZN3cub18CUB_300001_SM_10006detail6reduce28DeviceReduceSingleTileKernelINS2_10policy_hubIN4cuda3std3__45tupleIJblEEEjN6thrust24THRUST_300001_SM_1000_NS8cuda_cub9__find_if7functorIS9_EEE10Policy1000ENSB_12zip_iteratorINS8_IJNSD_26transform_input_iterator_tIbNSC_6detail35transform_pair_of_input_iterators_tIbNSB_6detail15normal_iteratorINSB_10device_ptrIiEEEESQ_18compare_modulo_twoEENS7_10__not_fn_tINS7_10__identityEEEEENSB_17counting_iteratorIlNSB_11use_defaultESY_SY_EEEEEEEPS9_jSF_S9_S9_SU_EEvT0_T1_T2_T3_T4_T6__param_1,
	.param .u32 _ZN3cub18CUB_300001_SM_10006detail6reduce28DeviceReduceSingleTileKernelINS2_10policy_hubIN4cuda3std3__45tupleIJblEEEjN6thrust24THRUST_300001_SM_1000_NS8cuda_cub9__find_if7functorIS9_EEE10Policy1000ENSB_12zip_iteratorINS8_IJNSD_26transform_input_iterator_tIbNSC_6detail35transform_pair_of_input_iterators_tIbNSB_6detail15normal_iteratorINSB_10device_ptrIiEEEESQ_18compare_modulo_twoEENS7_10__not_fn_tINS7_10__identityEEEEENSB_17counting_iteratorIlNSB_11use_defaultESY_SY_EEEEEEEPS9_jSF_S9_S9_SU_EEvT0_T1_T2_T3_T4_T6__param_2,
	.param .align 1 .b8 _ZN3cub18CUB_300001_SM_10006detail6reduce28DeviceReduceSingleTileKernelINS2_10policy_hubIN4cuda3std3__45tupleIJblEEEjN6thrust24THRUST_300001_SM_1000_NS8cuda_cub9__find_if7functorIS9_EEE10Policy1000ENSB_12zip_iteratorINS8_IJNSD_26transform_input_iterator_tIbNSC_6detail35transform_pair_of_input_iterators_tIbNSB_6detail15normal_iteratorINSB_10device_ptrIiEEEESQ_18compare_modulo_twoEENS7_10__not_fn_tINS7_10__identityEEEEENSB_17counting_iteratorIlNSB_11use_defaultESY_SY_EEEEEEEPS9_jSF_S9_S9_SU_EEvT0_T1_T2_T3_T4_T6__param_3[1],
	.param .align 8 .b8 _ZN3cub18CUB_300001_SM_10006detail6reduce28DeviceReduceSingleTileKernelINS2_10policy_hubIN4cuda3std3__45tupleIJblEEEjN6thrust24THRUST_300001_SM_1000_NS8cuda_cub9__find_if7functorIS9_EEE10Policy1000ENSB_12zip_iteratorINS8_IJNSD_26transform_input_iterator_tIbNSC_6detail35transform_pair_of_input_iterators_tIbNSB_6detail15normal_iteratorINSB_10device_ptrIiEEEESQ_18compare_modulo_twoEENS7_10__not_fn_tINS7_10__identityEEEEENSB_17counting_iteratorIlNSB_11use_defaultESY_SY_EEEEEEEPS9_jSF_S9_S9_SU_EEvT0_T1_T2_T3_T4_T6__param_4[16],
	.param .align 1 .b8 _ZN3cub18CUB_300001_SM_10006detail6reduce28DeviceReduceSingleTileKernelINS2_10policy_hubIN4cuda3std3__45tupleIJblEEEjN6thrust24THRUST_300001_SM_1000_NS8cuda_cub9__find_if7functorIS9_EEE10Policy1000ENSB_12zip_iteratorINS8_IJNSD_26transform_input_iterator_tIbNSC_6detail35transform_pair_of_input_iterators_tIbNSB_6detail15normal_iteratorINSB_10device_ptrIiEEEESQ_18compare_modulo_twoEENS7_10__not_fn_tINS7_10__identityEEEEENSB_17counting_iteratorIlNSB_11use_defaultESY_SY_EEEEEEEPS9_jSF_S9_S9_SU_EEvT0_T1_T2_T3_T4_T6__param_5[1]
)
.maxntid 256
.minnctapersm 1
{
	.reg .pred 	%p<203>;
	.reg .b16 	%rs<349>;
	.reg .b32 	%r<667>;
	.reg .b64 	%rd<360>;
	// demoted variable
	.shared .align 8 .b8 _ZZN3cub18CUB_300001_SM_10006detail6reduce28DeviceReduceSingleTileKernelINS2_10policy_hubIN4cuda3std3__45tupleIJblEEEjN6thrust24THRUST_300001_SM_1000_NS8cuda_cub9__find_if7functorIS9_EEE10Policy1000ENSB_12zip_iteratorINS8_IJNSD_26transform_input_iterator_tIbNSC_6detail35transform_pair_of_input_iterators_tIbNSB_6detail15normal_iteratorINSB_10device_ptrIiEEEESQ_18compare_modulo_twoEENS7_10__not_fn_tINS7_10__identityEEEEENSB_17counting_iteratorIlNSB_11use_defaultESY_SY_EEEEEEEPS9_jSF_S9_S9_SU_EEvT0_T1_T2_T3_T4_T6_E12temp_storage[152];
	ld.param.u64 	%rd111, [_ZN3cub18CUB_300001_SM_10006detail6reduce28DeviceReduceSingleTileKernelINS2_10policy_hubIN4cuda3std3__45tupleIJblEEEjN6thrust24THRUST_300001_SM_1000_NS8cuda_cub9__find_if7functorIS9_EEE10Policy1000ENSB_12zip_iteratorINS8_IJNSD_26transform_input_iterator_tIbNSC_6detail35transform_pair_of_input_iterators_tIbNSB_6detail15normal_iteratorINSB_10device_ptrIiEEEESQ_18compare_modulo_twoEENS7_10__not_fn_tINS7_10__identityEEEEENSB_17counting_iteratorIlNSB_11use_defaultESY_SY_EEEEEEEPS9_jSF_S9_S9_SU_EEvT0_T1_T2_T3_T4_T6__param_4+8];
	ld.param.u64 	%rd110, [_ZN3cub18CUB_300001_SM_10006detail6reduce28DeviceReduceSingleTileKernelINS2_10policy_hubIN4cuda3std3__45tupleIJblEEEjN6thrust24THRUST_300001_SM_1000_NS8cuda_cub9__find_if7functorIS9_EEE10Policy1000ENSB_12zip_iteratorINS8_IJNSD_26transform_input_iterator_tIbNSC_6detail35transform_pair_of_input_iterators_tIbNSB_6detail15normal_iteratorINSB_10device_ptrIiEEEESQ_18compare_modulo_twoEENS7_10__not_fn_tINS7_10__identityEEEEENSB_17counting_iteratorIlNSB_11use_defaultESY_SY_EEEEEEEPS9_jSF_S9_S9_SU_EEvT0_T1_T2_T3_T4_T6__param_0+32];
	ld.param.u64 	%rd109, [_ZN3cub18CUB_300001_SM_10006detail6reduce28DeviceReduceSingleTileKernelINS2_10policy_hubIN4cuda3std3__45tupleIJblEEEjN6thrust24THRUST_300001_SM_1000_NS8cuda_cub9__find_if7functorIS9_EEE10Policy1000ENSB_12zip_iteratorINS8_IJNSD_26transform_input_iterator_tIbNSC_6detail35transform_pair_of_input_iterators_tIbNSB_6detail15normal_iteratorINSB_10device_ptrIiEEEESQ_18compare_modulo_twoEENS7_10__not_fn_tINS7_10__identityEEEEENSB_17counting_iteratorIlNSB_11use_defaultESY_SY_EEEEEEEPS9_jSF_S9_S9_SU_EEvT0_T1_T2_T3_T4_T6__param_0+8];
	ld.param.u64 	%rd108, [_ZN3cub18CUB_300001_SM_10006detail6reduce28DeviceReduceSingleTileKernelINS2_10policy_hubIN4cuda3std3__45tupleIJblEEEjN6thrust24THRUST_300001_SM_1000_NS8cuda_cub9__find_if7functorIS9_EEE10Policy1000ENSB_12zip_iteratorINS8_IJNSD_26transform_input_iterator_tIbNSC_6detail35transform_pair_of_input_iterators_tIbNSB_6detail15normal_iteratorINSB_10device_ptrIiEEEESQ_18compare_modulo_twoEENS7_10__not_fn_tINS7_10__identityEEEEENSB_17counting_iteratorIlNSB_11use_defaultESY_SY_EEEEEEEPS9_jSF_S9_S9_SU_EEvT0_T1_T2_T3_T4_T6__param_0];
	ld.param.u64 	%rd112, [_ZN3cub18CUB_300001_SM_10006detail6reduce28DeviceReduceSingleTileKernelINS2_10policy_hubIN4cuda3std3__45tupleIJblEEEjN6thrust24THRUST_300001_SM_1000_NS8cuda_cub9__find_if7functorIS9_EEE10Policy1000ENSB_12zip_iteratorINS8_IJNSD_26transform_input_iterator_tIbNSC_6detail35transform_pair_of_input_iterators_tIbNSB_6detail15normal_iteratorINSB_10device_ptrIiEEEESQ_18compare_modulo_twoEENS7_10__not_fn_tINS7_10__identityEEEEENSB_17counting_iteratorIlNSB_11use_defaultESY_SY_EEEEEEEPS9_jSF_S9_S9_SU_EEvT0_T1_T2_T3_T4_T6__param_1];
	ld.param.u32 	%r38, [_ZN3cub18CUB_300001_SM_10006detail6reduce28DeviceReduceSingleTileKernelINS2_10policy_hubIN4cuda3std3__45tupleIJblEEEjN6thrust24THRUST_300001_SM_1000_NS8cuda_cub9__find_if7functorIS9_EEE10Policy1000ENSB_12zip_iteratorINS8_IJNSD_26transform_input_iterator_tIbNSC_6detail35transform_pair_of_input_iterators_tIbNSB_6detail15normal_iteratorINSB_10device_ptrIiEEEESQ_18compare_modulo_twoEENS7_10__not_fn_tINS7_10__identityEEEEENSB_17counting_iteratorIlNSB_11use_defaultESY_SY_EEEEEEEPS9_jSF_S9_S9_SU_EEvT0_T1_T2_T3_T4_T6__param_2];
	ld.param.u8 	%rs102, [_ZN3cub18CUB_300001_SM_10006detail6reduce28DeviceReduceSingleTileKernelINS2_10policy_hubIN4cuda3std3__45tupleIJblEEEjN6thrust24THRUST_300001_SM_1000_NS8cuda_cub9__find_if7functorIS9_EEE10Policy1000ENSB_12zip_iteratorINS8_IJNSD_26transform_input_iterator_tIbNSC_6detail35transform_pair_of_input_iterators_tIbNSB_6detail15normal_iteratorINSB_10device_ptrIiEEEESQ_18compare_modulo_twoEENS7_10__not_fn_tINS7_10__identityEEEEENSB_17counting_iteratorIlNSB_11use_defaultESY_SY_EEEEEEEPS9_jSF_S9_S9_SU_EEvT0_T1_T2_T3_T4_T6__param_4];
	cvta.to.global.u64 	%rd1, %rd112;
	setp.ne.s32 	%p1, %r38, 0;
	@%p1 bra 	$L__BB7_3;
	mov.u32 	%r654, %tid.x;
	setp.ne.s32 	%p202, %r654, 0;
	@%p202 bra 	$L__BB7_117;
	st.global.u8 	[%rd1], %rs102;
	st.global.u64 	[%rd1+8], %rd111;
	bra.uni 	$L__BB7_117;
$L__BB7_3:
	cvta.to.global.u64 	%rd2, %rd108;
	cvta.to.global.u64 	%rd3, %rd109;
	setp.gt.u32 	%p2, %r38, 1023;
	@%p2 bra 	$L__BB7_77;
	mov.u32 	%r1, %tid.x;
	setp.ge.u32 	%p86, %r1, %r38;
	mov.b16 	%rs319, 0;
	mov.b64 	%rd330, 0;
	mov.u32 	%r658, %r1;
	@%p86 bra 	$L__BB7_6;
	cvt.u64.u32 	%rd228, %r1;
	mul.wide.u32 	%rd229, %r1, 4;
	add.s64 	%rd230, %rd2, %rd229;
	add.s64 	%rd231, %rd3, %rd229;
	add.s64 	%rd330, %rd110, %rd228;
	ld.global.u32 	%r339, [%rd230];
	ld.global.u32 	%r340, [%rd231];
	shr.u32 	%r341, %r339, 31;
	add.s32 	%r342, %r339, %r341;
	and.b32  	%r343, %r342, -2;
	sub.s32 	%r344, %r339, %r343;
	shr.u32 	%r345, %r340, 31;
	add.s32 	%r346, %r340, %r345;
	and.b32  	%r347, %r346, -2;
	sub.s32 	%r348, %r340, %r347;
	setp.ne.s32 	%p87, %r344, %r348;
	selp.u16 	%rs319, 1, 0, %p87;
	add.s32 	%r658, %r1, 256;
$L__BB7_6:
	setp.ge.u32 	%p88, %r658, %r38;
	@%p88 bra 	$L__BB7_15;
	not.b32 	%r349, %r658;
	add.s32 	%r4, %r38, %r349;
	shr.u32 	%r350, %r4, 8;
	add.s32 	%r5, %r350, 1;
	setp.lt.u32 	%p89, %r4, 768;
	@%p89 bra 	$L__BB7_10;
	and.b32  	%r351, %r5, 33554428;
	neg.s32 	%r656, %r351;
$L__BB7_9:
	.pragma "nounroll";
	cvt.u64.u32 	%rd233, %r658;
	mul.wide.u32 	%rd234, %r658, 4;
	add.s64 	%rd235, %rd2, %rd234;
	add.s64 	%rd236, %rd3, %rd234;
	add.s64 	%rd237, %rd110, %rd233;
	ld.global.u32 	%r352, [%rd235];
	ld.global.u32 	%r353, [%rd236];
	shr.u32 	%r354, %r352, 31;
	add.s32 	%r355, %r352, %r354;
	and.b32  	%r356, %r355, -2;
	sub.s32 	%r357, %r352, %r356;
	shr.u32 	%r358, %r353, 31;
	add.s32 	%r359, %r353, %r358;
	and.b32  	%r360, %r359, -2;
	sub.s32 	%r361, %r353, %r360;
	setp.ne.s32 	%p90, %r357, %r361;
	selp.u16 	%rs194, 1, 0, %p90;
	and.b16  	%rs195, %rs319, 255;
	setp.eq.s16 	%p91, %rs195, 0;
	min.s64 	%rd238, %rd237, %rd330;
	selp.b64 	%rd239, %rd238, %rd330, %p90;
	selp.b64 	%rd240, %rd237, %rd239, %p91;
	selp.b16 	%rs196, 1, %rs319, %p90;
	selp.b16 	%rs197, %rs194, %rs196, %p91;
	and.b16  	%rs198, %rs197, 255;
	add.s64 	%rd241, %rd237, 256;
	ld.global.u32 	%r362, [%rd235+1024];
	ld.global.u32 	%r363, [%rd236+1024];
	shr.u32 	%r364, %r362, 31;
	add.s32 	%r365, %r362, %r364;
	and.b32  	%r366, %r365, -2;
	sub.s32 	%r367, %r362, %r366;
	shr.u32 	%r368, %r363, 31;
	add.s32 	%r369, %r363, %r368;
	and.b32  	%r370, %r369, -2;
	sub.s32 	%r371, %r363, %r370;
	setp.ne.s32 	%p92, %r367, %r371;
	selp.u16 	%rs199, 1, 0, %p92;
	setp.eq.s16 	%p93, %rs198, 0;
	min.s64 	%rd242, %rd241, %rd240;
	selp.b64 	%rd243, %rd242, %rd240, %p92;
	selp.b64 	%rd244, %rd241, %rd243, %p93;
	selp.b16 	%rs200, 1, %rs197, %p92;
	selp.b16 	%rs201, %rs199, %rs200, %p93;
	and.b16  	%rs202, %rs201, 255;
	add.s64 	%rd245, %rd237, 512;
	ld.global.u32 	%r372, [%rd235+2048];
	ld.global.u32 	%r373, [%rd236+2048];
	shr.u32 	%r374, %r372, 31;
	add.s32 	%r375, %r372, %r374;
	and.b32  	%r376, %r375, -2;
	sub.s32 	%r377, %r372, %r376;
	shr.u32 	%r378, %r373, 31;
	add.s32 	%r379, %r373, %r378;
	and.b32  	%r380, %r379, -2;
	sub.s32 	%r381, %r373, %r380;
	setp.ne.s32 	%p94, %r377, %r381;
	selp.u16 	%rs203, 1, 0, %p94;
	setp.eq.s16 	%p95, %rs202, 0;
	min.s64 	%rd246, %rd245, %rd244;
	selp.b64 	%rd247, %rd246, %rd244, %p94;
	selp.b64 	%rd248, %rd245, %rd247, %p95;
	selp.b16 	%rs204, 1, %rs201, %p94;
	selp.b16 	%rs205, %rs203, %rs204, %p95;
	and.b16  	%rs206, %rs205, 255;
	add.s64 	%rd249, %rd237, 768;
	ld.global.u32 	%r382, [%rd235+3072];
	ld.global.u32 	%r383, [%rd236+3072];
	shr.u32 	%r384, %r382, 31;
	add.s32 	%r385, %r382, %r384;
	and.b32  	%r386, %r385, -2;
	sub.s32 	%r387, %r382, %r386;
	shr.u32 	%r388, %r383, 31;
	add.s32 	%r389, %r383, %r388;
	and.b32  	%r390, %r389, -2;
	sub.s32 	%r391, %r383, %r390;
	setp.ne.s32 	%p96, %r387, %r391;
	selp.u16 	%rs207, 1, 0, %p96;
	setp.eq.s16 	%p97, %rs206, 0;
	min.s64 	%rd250, %rd249, %rd248;
	selp.b64 	%rd251, %rd250, %rd248, %p96;
	selp.b64 	%rd330, %rd249, %rd251, %p97;
	selp.b16 	%rs208, 1, %rs205, %p96;
	selp.b16 	%rs319, %rs207, %rs208, %p97;
	add.s32 	%r658, %r658, 1024;
	add.s32 	%r656, %r656, 4;
	setp.ne.s32 	%p98, %r656, 0;
	@%p98 bra 	$L__BB7_9;
$L__BB7_10:
	and.b32  	%r392, %r5, 3;
	setp.eq.s32 	%p99, %r392, 0;
	@%p99 bra 	$L__BB7_15;
	setp.eq.s32 	%p100, %r392, 1;
	@%p100 bra 	$L__BB7_13;
	cvt.u64.u32 	%rd253, %r658;
	mul.wide.u32 	%rd254, %r658, 4;
	add.s64 	%rd255, %rd2, %rd254;
	add.s64 	%rd256, %rd3, %rd254;
	add.s64 	%rd257, %rd110, %rd253;
	ld.global.u32 	%r393, [%rd255];
	ld.global.u32 	%r394, [%rd256];
	shr.u32 	%r395, %r393, 31;
	add.s32 	%r396, %r393, %r395;
	and.b32  	%r397, %r396, -2;
	sub.s32 	%r398, %r393, %r397;
	shr.u32 	%r399, %r394, 31;
	add.s32 	%r400, %r394, %r399;
	and.b32  	%r401, %r400, -2;
	sub.s32 	%r402, %r394, %r401;
	setp.ne.s32 	%p101, %r398, %r402;
	selp.u16 	%rs210, 1, 0, %p101;
	and.b16  	%rs211, %rs319, 255;
	setp.eq.s16 	%p102, %rs211, 0;
	min.s64 	%rd258, %rd257, %rd330;
	selp.b64 	%rd259, %rd258, %rd330, %p101;
	selp.b64 	%rd260, %rd257, %rd259, %p102;
	selp.b16 	%rs212, 1, %rs319, %p101;
	selp.b16 	%rs213, %rs210, %rs212, %p102;
	and.b16  	%rs214, %rs213, 255;
	add.s32 	%r403, %r658, 256;
	cvt.u64.u32 	%rd261, %r403;
	add.s64 	%rd262, %rd110, %rd261;
	ld.global.u32 	%r404, [%rd255+1024];
	ld.global.u32 	%r405, [%rd256+1024];
	shr.u32 	%r406, %r404, 31;
	add.s32 	%r407, %r404, %r406;
	and.b32  	%r408, %r407, -2;
	sub.s32 	%r409, %r404, %r408;
	shr.u32 	%r410, %r405, 31;
	add.s32 	%r411, %r405, %r410;
	and.b32  	%r412, %r411, -2;
	sub.s32 	%r413, %r405, %r412;
	setp.ne.s32 	%p103, %r409, %r413;
	selp.u16 	%rs215, 1, 0, %p103;
	setp.eq.s16 	%p104, %rs214, 0;
	min.s64 	%rd263, %rd262, %rd260;
	selp.b64 	%rd264, %rd263, %rd260, %p103;
	selp.b64 	%rd330, %rd262, %rd264, %p104;
	selp.b16 	%rs216, 1, %rs213, %p103;
	selp.b16 	%rs319, %rs215, %rs216, %p104;
	add.s32 	%r658, %r658, 512;
$L__BB7_13:
	and.b32  	%r414, %r4, 256;
	setp.ne.s32 	%p105, %r414, 0;
	@%p105 bra 	$L__BB7_15;
	cvt.u64.u32 	%rd265, %r658;
	mul.wide.u32 	%rd266, %r658, 4;
	add.s64 	%rd267, %rd2, %rd266;
	add.s64 	%rd268, %rd3, %rd266;
	add.s64 	%rd269, %rd110, %rd265;
	ld.global.u32 	%r415, [%rd267];
	ld.global.u32 	%r416, [%rd268];
	shr.u32 	%r417, %r415, 31;
	add.s32 	%r418, %r415, %r417;
	and.b32  	%r419, %r418, -2;
	sub.s32 	%r420, %r415, %r419;
	shr.u32 	%r421, %r416, 31;
	add.s32 	%r422, %r416, %r421;
	and.b32  	%r423, %r422, -2;
	sub.s32 	%r424, %r416, %r423;
	setp.ne.s32 	%p106, %r420, %r424;
	selp.u16 	%rs217, 1, 0, %p106;
	and.b16  	%rs218, %rs319, 255;
	setp.eq.s16 	%p107, %rs218, 0;
	min.s64 	%rd270, %rd269, %rd330;
	selp.b64 	%rd271, %rd270, %rd330, %p106;
	selp.b64 	%rd330, %rd269, %rd271, %p107;
	selp.b16 	%rs219, 1, %rs319, %p106;
	selp.b16 	%rs319, %rs217, %rs219, %p107;
$L__BB7_15:
	setp.lt.u32 	%p108, %r38, 256;
	@%p108 bra 	$L__BB7_40;
	// begin inline asm
	mov.u32 %r543, %laneid;
	// end inline asm
	cvt.u32.u16 	%r564, %rs319;
	and.b32  	%r545, %r564, 255;
	mov.b32 	%r561, 1;
	mov.b32 	%r562, 31;
	mov.b32 	%r563, -1;
	// begin inline asm
	shfl.sync.down.b32 %r544, %r545, %r561, %r562, %r563;
	// end inline asm
	// begin inline asm
	shfl.sync.down.b32 %r549, %r550, %r561, %r562, %r563;
	// end inline asm
	mov.b64 	{%r555, %r560}, %rd330;
	// begin inline asm
	shfl.sync.down.b32 %r554, %r555, %r561, %r562, %r563;
	// end inline asm
	// begin inline asm
	shfl.sync.down.b32 %r559, %r560, %r561, %r562, %r563;
	// end inline asm
	mov.b64 	%rd16, {%r554, %r559};
	cvt.u16.u32 	%rs12, %r544;
	setp.gt.s32 	%p158, %r543, 30;
	@%p158 bra 	$L__BB7_20;
	and.b16  	%rs261, %rs319, 255;
	setp.eq.s16 	%p159, %rs261, 0;
	and.b16  	%rs262, %rs12, 255;
	setp.eq.s16 	%p160, %rs262, 0;
	or.pred  	%p161, %p159, %p160;
	@%p161 bra 	$L__BB7_19;
	min.s64 	%rd330, %rd16, %rd330;
	mov.b16 	%rs319, 1;
	bra.uni 	$L__BB7_20;
$L__BB7_19:
	setp.eq.s16 	%p162, %rs261, 0;
	selp.b64 	%rd330, %rd16, %rd330, %p162;
	selp.b16 	%rs319, %rs12, %rs319, %p162;
$L__BB7_20:
	cvt.u32.u16 	%r585, %rs319;
	and.b32  	%r566, %r585, 255;
	mov.b32 	%r582, 2;
	mov.b32 	%r583, 31;
	mov.b32 	%r584, -1;
	// begin inline asm
	shfl.sync.down.b32 %r565, %r566, %r582, %r583, %r584;
	// end inline asm
	// begin inline asm
	shfl.sync.down.b32 %r570, %r571, %r582, %r583, %r584;
	// end inline asm
	mov.b64 	{%r576, %r581}, %rd330;
	// begin inline asm
	shfl.sync.down.b32 %r575, %r576, %r582, %r583, %r584;
	// end inline asm
	// begin inline asm
	shfl.sync.down.b32 %r580, %r581, %r582, %r583, %r584;
	// end inline asm
	mov.b64 	%rd20, {%r575, %r580};
	cvt.u16.u32 	%rs15, %r565;
	setp.gt.s32 	%p163, %r543, 29;
	@%p163 bra 	$L__BB7_24;
	and.b16  	%rs265, %rs319, 255;
	setp.eq.s16 	%p164, %rs265, 0;
	and.b16  	%rs266, %rs15, 255;
	setp.eq.s16 	%p165, %rs266, 0;
	or.pred  	%p166, %p164, %p165;
	@%p166 bra 	$L__BB7_23;
	min.s64 	%rd330, %rd20, %rd330;
	mov.b16 	%rs319, 1;
	bra.uni 	$L__BB7_24;
$L__BB7_23:
	setp.eq.s16 	%p167, %rs265, 0;
	selp.b64 	%rd330, %rd20, %rd330, %p167;
	selp.b16 	%rs319, %rs15, %rs319, %p167;
$L__BB7_24:
	cvt.u32.u16 	%r606, %rs319;
	and.b32  	%r587, %r606, 255;
	mov.b32 	%r603, 4;
	mov.b32 	%r604, 31;
	mov.b32 	%r605, -1;
	// begin inline asm
	shfl.sync.down.b32 %r586, %r587, %r603, %r604, %r605;
	// end inline asm
	// begin inline asm
	shfl.sync.down.b32 %r591, %r592, %r603, %r604, %r605;
	// end inline asm
	mov.b64 	{%r597, %r602}, %rd330;
	// begin inline asm
	shfl.sync.down.b32 %r596, %r597, %r603, %r604, %r605;
	// end inline asm
	// begin inline asm
	shfl.sync.down.b32 %r601, %r602, %r603, %r604, %r605;
	// end inline asm
	mov.b64 	%rd24, {%r596, %r601};
	cvt.u16.u32 	%rs18, %r586;
	setp.gt.s32 	%p168, %r543, 27;
	@%p168 bra 	$L__BB7_28;
	and.b16  	%rs269, %rs319, 255;
	setp.eq.s16 	%p169, %rs269, 0;
	and.b16  	%rs270, %rs18, 255;
	setp.eq.s16 	%p170, %rs270, 0;
	or.pred  	%p171, %p169, %p170;
	@%p171 bra 	$L__BB7_27;
	min.s64 	%rd330, %rd24, %rd330;
	mov.b16 	%rs319, 1;
	bra.uni 	$L__BB7_28;
$L__BB7_27:
	setp.eq.s16 	%p172, %rs269, 0;
	selp.b16 	%rs319, %rs18, %rs319, %p172;
	selp.b64 	%rd330, %rd24, %rd330, %p172;
$L__BB7_28:
	cvt.u32.u16 	%r627, %rs319;
	and.b32  	%r608, %r627, 255;
	mov.b32 	%r624, 8;
	mov.b32 	%r625, 31;
	mov.b32 	%r626, -1;
	// begin inline asm
	shfl.sync.down.b32 %r607, %r608, %r624, %r625, %r626;
	// end inline asm
	// begin inline asm
	shfl.sync.down.b32 %r612, %r613, %r624, %r625, %r626;
	// end inline asm
	mov.b64 	{%r618, %r623}, %rd330;
	// begin inline asm
	shfl.sync.down.b32 %r617, %r618, %r624, %r625, %r626;
	// end inline asm
	// begin inline asm
	shfl.sync.down.b32 %r622, %r623, %r624, %r625, %r626;
	// end inline asm
	mov.b64 	%rd28, {%r617, %r622};
	cvt.u16.u32 	%rs21, %r607;
	setp.gt.s32 	%p173, %r543, 23;
	@%p173 bra 	$L__BB7_32;
	and.b16  	%rs273, %rs319, 255;
	setp.eq.s16 	%p174, %rs273, 0;
	and.b16  	%rs274, %rs21, 255;
	setp.eq.s16 	%p175, %rs274, 0;
	or.pred  	%p176, %p174, %p175;
	@%p176 bra 	$L__BB7_31;
	min.s64 	%rd330, %rd28, %rd330;
	mov.b16 	%rs319, 1;
	bra.uni 	$L__BB7_32;
$L__BB7_31:
	setp.eq.s16 	%p177, %rs273, 0;
	selp.b16 	%rs319, %rs21, %rs319, %p177;
	selp.b64 	%rd330, %rd28, %rd330, %p177;
$L__BB7_32:
	cvt.u32.u16 	%r648, %rs319;
	and.b32  	%r629, %r648, 255;
	mov.b32 	%r645, 16;
	mov.b32 	%r646, 31;
	mov.b32 	%r647, -1;
	// begin inline asm
	shfl.sync.down.b32 %r628, %r629, %r645, %r646, %r647;
	// end inline asm
	// begin inline asm
	shfl.sync.down.b32 %r633, %r634, %r645, %r646, %r647;
	// end inline asm
	mov.b64 	{%r639, %r644}, %rd330;
	// begin inline asm
	shfl.sync.down.b32 %r638, %r639, %r645, %r646, %r647;
	// end inline asm
	// begin inline asm
	shfl.sync.down.b32 %r643, %r644, %r645, %r646, %r647;
	// end inline asm
	mov.b64 	%rd32, {%r638, %r643};
	cvt.u16.u32 	%rs24, %r628;
	setp.gt.s32 	%p178, %r543, 15;
	@%p178 bra 	$L__BB7_36;
	and.b16  	%rs277, %rs319, 255;
	setp.eq.s16 	%p179, %rs277, 0;
	and.b16  	%rs278, %rs24, 255;
	setp.eq.s16 	%p180, %rs278, 0;
	or.pred  	%p181, %p179, %p180;
	@%p181 bra 	$L__BB7_35;
	min.s64 	%rd330, %rd32, %rd330;
	mov.b16 	%rs319, 1;
	bra.uni 	$L__BB7_36;
$L__BB7_35:
	setp.eq.s16 	%p182, %rs277, 0;
	selp.b16 	%rs319, %rs24, %rs319, %p182;
	selp.b64 	%rd330, %rd32, %rd330, %p182;
$L__BB7_36:
	setp.ne.s32 	%p183, %r543, 0;
	@%p183 bra 	$L__BB7_38;
	shr.u32 	%r649, %r1, 1;
	and.b32  	%r650, %r649, 496;
	mov.u32 	%r651, _ZZN3cub18CUB_300001_SM_10006detail6reduce28DeviceReduceSingleTileKernelINS2_10policy_hubIN4cuda3std3__45tupleIJblEEEjN6thrust24THRUST_300001_SM_1000_NS8cuda_cub9__find_if7functorIS9_EEE10Policy1000ENSB_12zip_iteratorINS8_IJNSD_26transform_input_iterator_tIbNSC_6detail35transform_pair_of_input_iterators_tIbNSB_6detail15normal_iteratorINSB_10device_ptrIiEEEESQ_18compare_modulo_twoEENS7_10__not_fn_tINS7_10__identityEEEEENSB_17counting_iteratorIlNSB_11use_defaultESY_SY_EEEEEEEPS9_jSF_S9_S9_SU_EEvT0_T1_T2_T3_T4_T6_E12temp_storage;
	add.s32 	%r652, %r651, %r650;
	st.shared.u8 	[%r652+8], %rs319;
	st.shared.u64 	[%r652+16], %rd330;
$L__BB7_38:
	bar.sync 	0;
	setp.ne.s32 	%p184, %r1, 0;
	@%p184 bra 	$L__BB7_115;
	ld.shared.u8 	%rs281, [_ZZN3cub18CUB_300001_SM_10006detail6reduce28DeviceReduceSingleTileKernelINS2_10policy_hubIN4cuda3std3__45tupleIJblEEEjN6thrust24THRUST_300001_SM_1000_NS8cuda_cub9__find_if7functorIS9_EEE10Policy1000ENSB_12zip_iteratorINS8_IJNSD_26transform_input_iterator_tIbNSC_6detail35transform_pair_of_input_iterators_tIbNSB_6detail15normal_iteratorINSB_10device_ptrIiEEEESQ_18compare_modulo_twoEENS7_10__not_fn_tINS7_10__identityEEEEENSB_17counting_iteratorIlNSB_11use_defaultESY_SY_EEEEEEEPS9_jSF_S9_S9_SU_EEvT0_T1_T2_T3_T4_T6_E12temp_storage+24];
	ld.shared.u64 	%rd293, [_ZZN3cub18CUB_300001_SM_10006detail6reduce28DeviceReduceSingleTileKernelINS2_10policy_hubIN4cuda3std3__45tupleIJblEEEjN6thrust24THRUST_300001_SM_1000_NS8cuda_cub9__find_if7functorIS9_EEE10Policy1000ENSB_12zip_iteratorINS8_IJNSD_26transform_input_iterator_tIbNSC_6detail35transform_pair_of_input_iterators_tIbNSB_6detail15normal_iteratorINSB_10device_ptrIiEEEESQ_18compare_modulo_twoEENS7_10__not_fn_tINS7_10__identityEEEEENSB_17counting_iteratorIlNSB_11use_defaultESY_SY_EEEEEEEPS9_jSF_S9_S9_SU_EEvT0_T1_T2_T3_T4_T6_E12temp_storage+32];
	and.b16  	%rs282, %rs319, 255;
	setp.eq.s16 	%p185, %rs282, 0;
	setp.eq.s16 	%p186, %rs281, 0;
	min.s64 	%rd294, %rd293, %rd330;
	selp.b16 	%rs283, %rs319, 1, %p186;
	selp.b16 	%rs284, %rs281, %rs283, %p185;
	and.b16  	%rs285, %rs284, 255;
	selp.b64 	%rd295, %rd330, %rd294, %p186;
	selp.b64 	%rd296, %rd293, %rd295, %p185;
	ld.shared.u8 	%rs286, [_ZZN3cub18CUB_300001_SM_10006detail6reduce28DeviceReduceSingleTileKernelINS2_10policy_hubIN4cuda3std3__45tupleIJblEEEjN6thrust24THRUST_300001_SM_1000_NS8cuda_cub9__find_if7functorIS9_EEE10Policy1000ENSB_12zip_iteratorINS8_IJNSD_26transform_input_iterator_tIbNSC_6detail35transform_pair_of_input_iterators_tIbNSB_6detail15normal_iteratorINSB_10device_ptrIiEEEESQ_18compare_modulo_twoEENS7_10__not_fn_tINS7_10__identityEEEEENSB_17counting_iteratorIlNSB_11use_defaultESY_SY_EEEEEEEPS9_jSF_S9_S9_SU_EEvT0_T1_T2_T3_T4_T6_E12temp_storage+40];
	ld.shared.u64 	%rd297, [_ZZN3cub18CUB_300001_SM_10006detail6reduce28DeviceReduceSingleTileKernelINS2_10policy_hubIN4cuda3std3__45tupleIJblEEEjN6thrust24THRUST_300001_SM_1000_NS8cuda_cub9__find_if7functorIS9_EEE10Policy1000ENSB_12zip_iteratorINS8_IJNSD_26transform_input_iterator_tIbNSC_6detail35transform_pair_of_input_iterators_tIbNSB_6detail15normal_iteratorINSB_10device_ptrIiEEEESQ_18compare_modulo_twoEENS7_10__not_fn_tINS7_10__identityEEEEENSB_17counting_iteratorIlNSB_11use_defaultESY_SY_EEEEEEEPS9_jSF_S9_S9_SU_EEvT0_T1_T2_T3_T4_T6_E12temp_storage+48];
	setp.eq.s16 	%p187, %rs285, 0;
	setp.eq.s16 	%p188, %rs286, 0;
	min.s64 	%rd298, %rd297, %rd296;
	selp.b16 	%rs287, %rs284, 1, %p188;
	selp.b16 	%rs288, %rs286, %rs287, %p187;
	and.b16  	%rs289, %rs288, 255;
	selp.b64 	%rd299, %rd296, %rd298, %p188;
	selp.b64 	%rd300, %rd297, %rd299, %p187;
	ld.shared.u8 	%rs290, [_ZZN3cub18CUB_300001_SM_10006detail6reduce28DeviceReduceSingleTileKernelINS2_10policy_hubIN4cuda3std3__45tupleIJblEEEjN6thrust24THRUST_300001_SM_1000_NS8cuda_cub9__find_if7functorIS9_EEE10Policy1000ENSB_12zip_iteratorINS8_IJNSD_26transform_input_iterator_tIbNSC_6detail35transform_pair_of_input_iterators_tIbNSB_6detail15normal_iteratorINSB_10device_ptrIiEEEESQ_18compare_modulo_twoEENS7_10__not_fn_tINS7_10__identityEEEEENSB_17counting_iteratorIlNSB_11use_defaultESY_SY_EEEEEEEPS9_jSF_S9_S9_SU_EEvT0_T1_T2_T3_T4_T6_E12temp_storage+56];
	ld.shared.u64 	%rd301, [_ZZN3cub18CUB_300001_SM_10006detail6reduce28DeviceReduceSingleTileKernelINS2_10policy_hubIN4cuda3std3__45tupleIJblEEEjN6thrust24THRUST_300001_SM_1000_NS8cuda_cub9__find_if7functorIS9_EEE10Policy1000ENSB_12zip_iteratorINS8_IJNSD_26transform_input_iterator_tIbNSC_6detail35transform_pair_of_input_iterators_tIbNSB_6detail15normal_iteratorINSB_10device_ptrIiEEEESQ_18compare_modulo_twoEENS7_10__not_fn_tINS7_10__identityEEEEENSB_17counting_iteratorIlNSB_11use_defaultESY_SY_EEEEEEEPS9_jSF_S9_S9_SU_EEvT0_T1_T2_T3_T4_T6_E12temp_storage+64];
	setp.eq.s16 	%p189, %rs289, 0;
	setp.eq.s16 	%p190, %rs290, 0;
	min.s64 	%rd302, %rd301, %rd300;
	selp.b16 	%rs291, %rs288, 1, %p190;
	selp.b16 	%rs292, %rs290, %rs291, %p189;
	and.b16  	%rs293, %rs292, 255;
	selp.b64 	%rd303, %rd300, %rd302, %p190;
	selp.b64 	%rd304, %rd301, %rd303, %p189;
	ld.shared.u8 	%rs294, [_ZZN3cub18CUB_300001_SM_10006detail6reduce28DeviceReduceSingleTileKernelINS2_10policy_hubIN4cuda3std3__45tupleIJblEEEjN6thrust24THRUST_300001_SM_1000_NS8cuda_cub9__find_if7functorIS9_EEE10Policy1000ENSB_12zip_iteratorINS8_IJNSD_26transform_input_iterator_tIbNSC_6detail35transform_pair_of_input_iterators_tIbNSB_6detail15normal_iteratorINSB_10device_ptrIiEEEESQ_18compare_modulo_twoEENS7_10__not_fn_tINS7_10__identityEEEEENSB_17counting_iteratorIlNSB_11use_defaultESY_SY_EEEEEEEPS9_jSF_S9_S9_SU_EEvT0_T1_T2_T3_T4_T6_E12temp_storage+72];
	ld.shared.u64 	%rd305, [_ZZN3cub18CUB_300001_SM_10006detail6reduce28DeviceReduceSingleTileKernelINS2_10policy_hubIN4cuda3std3__45tupleIJblEEEjN6thrust24THRUST_300001_SM_1000_NS8cuda_cub9__find_if7functorIS9_EEE10Policy1000ENSB_12zip_iteratorINS8_IJNSD_26transform_input_iterator_tIbNSC_6detail35transform_pair_of_input_iterators_tIbNSB_6detail15normal_iteratorINSB_10device_ptrIiEEEESQ_18compare_modulo_twoEENS7_10__not_fn_tINS7_10__identityEEEEENSB_17counting_iteratorIlNSB_11use_defaultESY_SY_EEEEEEEPS9_jSF_S9_S9_SU_EEvT0_T1_T2_T3_T4_T6_E12temp_storage+80];
	setp.eq.s16 	%p191, %rs293, 0;
	setp.eq.s16 	%p192, %rs294, 0;
	min.s64 	%rd306, %rd305, %rd304;
	selp.b16 	%rs295, %rs292, 1, %p192;
	selp.b16 	%rs296, %rs294, %rs295, %p191;
	and.b16  	%rs297, %rs296, 255;
	selp.b64 	%rd307, %rd304, %rd306, %p192;
	selp.b64 	%rd308, %rd305, %rd307, %p191;
	ld.shared.u8 	%rs298, [_ZZN3cub18CUB_300001_SM_10006detail6reduce28DeviceReduceSingleTileKernelINS2_10policy_hubIN4cuda3std3__45tupleIJblEEEjN6thrust24THRUST_300001_SM_1000_NS8cuda_cub9__find_if7functorIS9_EEE10Policy1000ENSB_12zip_iteratorINS8_IJNSD_26transform_input_iterator_tIbNSC_6detail35transform_pair_of_input_iterators_tIbNSB_6detail15normal_iteratorINSB_10device_ptrIiEEEESQ_18compare_modulo_twoEENS7_10__not_fn_tINS7_10__identityEEEEENSB_17counting_iteratorIlNSB_11use_defaultESY_SY_EEEEEEEPS9_jSF_S9_S9_SU_EEvT0_T1_T2_T3_T4_T6_E12temp_storage+88];
	ld.shared.u64 	%rd309, [_ZZN3cub18CUB_300001_SM_10006detail6reduce28DeviceReduceSingleTileKernelINS2_10policy_hubIN4cuda3std3__45tupleIJblEEEjN6thrust24THRUST_300001_SM_1000_NS8cuda_cub9__find_if7functorIS9_EEE10Policy1000ENSB_12zip_iteratorINS8_IJNSD_26transform_input_iterator_tIbNSC_6detail35transform_pair_of_input_iterators_tIbNSB_6detail15normal_iteratorINSB_10device_ptrIiEEEESQ_18compare_modulo_twoEENS7_10__not_fn_tINS7_10__identityEEEEENSB_17counting_iteratorIlNSB_11use_defaultESY_SY_EEEEEEEPS9_jSF_S9_S9_SU_EEvT0_T1_T2_T3_T4_T6_E12temp_storage+96];
	setp.eq.s16 	%p193, %rs297, 0;
	setp.eq.s16 	%p194, %rs298, 0;
	min.s64 	%rd310, %rd309, %rd308;
	selp.b16 	%rs299, %rs296, 1, %p194;
	selp.b16 	%rs300, %rs298, %rs299, %p193;
	and.b16  	%rs301, %rs300, 255;
	selp.b64 	%rd311, %rd308, %rd310, %p194;
	selp.b64 	%rd312, %rd309, %rd311, %p193;
	ld.shared.u8 	%rs302, [_ZZN3cub18CUB_300001_SM_10006detail6reduce28DeviceReduceSingleTileKernelINS2_10policy_hubIN4cuda3std3__45tupleIJblEEEjN6thrust24THRUST_300001_SM_1000_NS8cuda_cub9__find_if7functorIS9_EEE10Policy1000ENSB_12zip_iteratorINS8_IJNSD_26transform_input_iterator_tIbNSC_6detail35transform_pair_of_input_iterators_tIbNSB_6detail15normal_iteratorINSB_10device_ptrIiEEEESQ_18compare_modulo_twoEENS7_10__not_fn_tINS7_10__identityEEEEENSB_17counting_iteratorIlNSB_11use_defaultESY_SY_EEEEEEEPS9_jSF_S9_S9_SU_EEvT0_T1_T2_T3_T4_T6_E12temp_storage+104];
	ld.shared.u64 	%rd313, [_ZZN3cub18CUB_300001_SM_10006detail6reduce28DeviceReduceSingleTileKernelINS2_10policy_hubIN4cuda3std3__45tupleIJblEEEjN6thrust24THRUST_300001_SM_1000_NS8cuda_cub9__find_if7functorIS9_EEE10Policy1000ENSB_12zip_iteratorINS8_IJNSD_26transform_input_iterator_tIbNSC_6detail35transform_pair_of_input_iterators_tIbNSB_6detail15normal_iteratorINSB_10device_ptrIiEEEESQ_18compare_modulo_twoEENS7_10__not_fn_tINS7_10__identityEEEEENSB_17counting_iteratorIlNSB_11use_defaultESY_SY_EEEEEEEPS9_jSF_S9_S9_SU_EEvT0_T1_T2_T3_T4_T6_E12temp_storage+112];
	setp.eq.s16 	%p195, %rs301, 0;
	setp.eq.s16 	%p196, %rs302, 0;
	min.s64 	%rd314, %rd313, %rd312;
	selp.b16 	%rs303, %rs300, 1, %p196;
	selp.b16 	%rs304, %rs302, %rs303, %p195;
	and.b16  	%rs305, %rs304, 255;
	selp.b64 	%rd315, %rd312, %rd314, %p196;
	selp.b64 	%rd316, %rd313, %rd315, %p195;
	ld.shared.u8 	%rs306, [_ZZN3cub18CUB_300001_SM_10006detail6reduce28DeviceReduceSingleTileKernelINS2_10policy_hubIN4cuda3std3__45tupleIJblEEEjN6thrust24THRUST_300001_SM_1000_NS8cuda_cub9__find_if7functorIS9_EEE10Policy1000ENSB_12zip_iteratorINS8_IJNSD_26transform_input_iterator_tIbNSC_6detail35transform_pair_of_input_iterators_tIbNSB_6detail15normal_iteratorINSB_10device_ptrIiEEEESQ_18compare_modulo_twoEENS7_10__not_fn_tINS7_10__identityEEEEENSB_17counting_iteratorIlNSB_11use_defaultESY_SY_EEEEEEEPS9_jSF_S9_S9_SU_EEvT0_T1_T2_T3_T4_T6_E12temp_storage+120];
	ld.shared.u64 	%rd317, [_ZZN3cub18CUB_300001_SM_10006detail6reduce28DeviceReduceSingleTileKernelINS2_10policy_hubIN4cuda3std3__45tupleIJblEEEjN6thrust24THRUST_300001_SM_1000_NS8cuda_cub9__find_if7functorIS9_EEE10Policy1000ENSB_12zip_iteratorINS8_IJNSD_26transform_input_iterator_tIbNSC_6detail35transform_pair_of_input_iterators_tIbNSB_6detail15normal_iteratorINSB_10device_ptrIiEEEESQ_18compare_modulo_twoEENS7_10__not_fn_tINS7_10__identityEEEEENSB_17counting_iteratorIlNSB_11use_defaultESY_SY_EEEEEEEPS9_jSF_S9_S9_SU_EEvT0_T1_T2_T3_T4_T6_E12temp_storage+128];
	setp.eq.s16 	%p197, %rs305, 0;
	setp.eq.s16 	%p198, %rs306, 0;
	min.s64 	%rd318, %rd317, %rd316;
	selp.b16 	%rs307, %rs304, 1, %p198;
	selp.b16 	%rs319, %rs306, %rs307, %p197;
	selp.b64 	%rd319, %rd316, %rd318, %p198;
	selp.b64 	%rd330, %rd317, %rd319, %p197;
	bra.uni 	$L__BB7_115;
$L__BB7_40:
	// begin inline asm
	mov.u32 %r425, %laneid;
	// end inline asm
	and.b32  	%r446, %r1, 992;
	add.s32 	%r447, %r446, 32;
	setp.gt.u32 	%p109, %r447, %r38;
	not.b32 	%r448, %r446;
	add.s32 	%r449, %r38, %r448;
	selp.b32 	%r444, %r449, 31, %p109;
	cvt.u32.u16 	%r450, %rs319;
	and.b32  	%r427, %r450, 255;
	mov.b32 	%r443, 1;
	mov.b32 	%r445, -1;
	// begin inline asm
	shfl.sync.down.b32 %r426, %r427, %r443, %r444, %r445;
	// end inline asm
	// begin inline asm
	shfl.sync.down.b32 %r431, %r432, %r443, %r444, %r445;
	// end inline asm
	mov.b64 	{%r437, %r442}, %rd330;
	// begin inline asm
	shfl.sync.down.b32 %r436, %r437, %r443, %r444, %r445;
	// end inline asm
	// begin inline asm
	shfl.sync.down.b32 %r441, %r442, %r443, %r444, %r445;
	// end inline asm
	mov.b64 	%rd37, {%r436, %r441};
	cvt.u16.u32 	%rs28, %r426;
	setp.ge.s32 	%p110, %r425, %r444;
	@%p110 bra 	$L__BB7_44;
	and.b16  	%rs220, %rs319, 255;
	setp.eq.s16 	%p111, %rs220, 0;
	and.b16  	%rs221, %rs28, 255;
	setp.eq.s16 	%p112, %rs221, 0;
	or.pred  	%p113, %p111, %p112;
	@%p113 bra 	$L__BB7_43;
	min.s64 	%rd330, %rd37, %rd330;
	mov.b16 	%rs319, 1;
	bra.uni 	$L__BB7_44;
$L__BB7_43:
	setp.eq.s16 	%p114, %rs220, 0;
	selp.b16 	%rs319, %rs28, %rs319, %p114;
	selp.b64 	%rd330, %rd37, %rd330, %p114;
$L__BB7_44:
	cvt.u32.u16 	%r471, %rs319;
	and.b32  	%r452, %r471, 255;
	mov.b32 	%r468, 2;
	mov.b32 	%r470, -1;
	// begin inline asm
	shfl.sync.down.b32 %r451, %r452, %r468, %r444, %r470;
	// end inline asm
	// begin inline asm
	shfl.sync.down.b32 %r456, %r457, %r468, %r444, %r470;
	// end inline asm
	mov.b64 	{%r462, %r467}, %rd330;
	// begin inline asm
	shfl.sync.down.b32 %r461, %r462, %r468, %r444, %r470;
	// end inline asm
	// begin inline asm
	shfl.sync.down.b32 %r466, %r467, %r468, %r444, %r470;
	// end inline asm
	mov.b64 	%rd41, {%r461, %r466};
	cvt.u16.u32 	%rs31, %r451;
	add.s32 	%r472, %r425, 2;
	setp.gt.s32 	%p115, %r472, %r444;
	@%p115 bra 	$L__BB7_48;
	and.b16  	%rs224, %rs319, 255;
	setp.eq.s16 	%p116, %rs224, 0;
	and.b16  	%rs225, %rs31, 255;
	setp.eq.s16 	%p117, %rs225, 0;
	or.pred  	%p118, %p116, %p117;
	@%p118 bra 	$L__BB7_47;
	min.s64 	%rd330, %rd41, %rd330;
	mov.b16 	%rs319, 1;
	bra.uni 	$L__BB7_48;
$L__BB7_47:
	setp.eq.s16 	%p119, %rs224, 0;
	selp.b16 	%rs319, %rs31, %rs319, %p119;
	selp.b64 	%rd330, %rd41, %rd330, %p119;
$L__BB7_48:
	cvt.u32.u16 	%r493, %rs319;
	and.b32  	%r474, %r493, 255;
	mov.b32 	%r490, 4;
	mov.b32 	%r492, -1;
	// begin inline asm
	shfl.sync.down.b32 %r473, %r474, %r490, %r444, %r492;
	// end inline asm
	// begin inline asm
	shfl.sync.down.b32 %r478, %r479, %r490, %r444, %r492;
	// end inline asm
	mov.b64 	{%r484, %r489}, %rd330;
	// begin inline asm
	shfl.sync.down.b32 %r483, %r484, %r490, %r444, %r492;
	// end inline asm
	// begin inline asm
	shfl.sync.down.b32 %r488, %r489, %r490, %r444, %r492;
	// end inline asm
	mov.b64 	%rd45, {%r483, %r488};
	cvt.u16.u32 	%rs34, %r473;
	add.s32 	%r494, %r425, 4;
	setp.gt.s32 	%p120, %r494, %r444;
	@%p120 bra 	$L__BB7_52;
	and.b16  	%rs228, %rs319, 255;
	setp.eq.s16 	%p121, %rs228, 0;
	and.b16  	%rs229, %rs34, 255;
	setp.eq.s16 	%p122, %rs229, 0;
	or.pred  	%p123, %p121, %p122;
	@%p123 bra 	$L__BB7_51;
	min.s64 	%rd330, %rd45, %rd330;
	mov.b16 	%rs319, 1;
	bra.uni 	$L__BB7_52;
$L__BB7_51:
	setp.eq.s16 	%p124, %rs228, 0;
	selp.b16 	%rs319, %rs34, %rs319, %p124;
	selp.b64 	%rd330, %rd45, %rd330, %p124;
$L__BB7_52:
	cvt.u32.u16 	%r515, %rs319;
	and.b32  	%r496, %r515, 255;
	mov.b32 	%r512, 8;
	mov.b32 	%r514, -1;
	// begin inline asm
	shfl.sync.down.b32 %r495, %r496, %r512, %r444, %r514;
	// end inline asm
	// begin inline asm
	shfl.sync.down.b32 %r500, %r501, %r512, %r444, %r514;
	// end inline asm
	mov.b64 	{%r506, %r511}, %rd330;
	// begin inline asm
	shfl.sync.down.b32 %r505, %r506, %r512, %r444, %r514;
	// end inline asm
	// begin inline asm
	shfl.sync.down.b32 %r510, %r511, %r512, %r444, %r514;
	// end inline asm
	mov.b64 	%rd49, {%r505, %r510};
	cvt.u16.u32 	%rs37, %r495;
	add.s32 	%r516, %r425, 8;
	setp.gt.s32 	%p125, %r516, %r444;
	@%p125 bra 	$L__BB7_56;
	and.b16  	%rs232, %rs319, 255;
	setp.eq.s16 	%p126, %rs232, 0;
	and.b16  	%rs233, %rs37, 255;
	setp.eq.s16 	%p127, %rs233, 0;
	or.pred  	%p128, %p126, %p127;
	@%p128 bra 	$L__BB7_55;
	min.s64 	%rd330, %rd49, %rd330;
	mov.b16 	%rs319, 1;
	bra.uni 	$L__BB7_56;
$L__BB7_55:
	setp.eq.s16 	%p129, %rs232, 0;
	selp.b16 	%rs319, %rs37, %rs319, %p129;
	selp.b64 	%rd330, %rd49, %rd330, %p129;
$L__BB7_56:
	cvt.u32.u16 	%r537, %rs319;
	and.b32  	%r518, %r537, 255;
	mov.b32 	%r534, 16;
	mov.b32 	%r536, -1;
	// begin inline asm
	shfl.sync.down.b32 %r517, %r518, %r534, %r444, %r536;
	// end inline asm
	// begin inline asm
	shfl.sync.down.b32 %r522, %r523, %r534, %r444, %r536;
	// end inline asm
	mov.b64 	{%r528, %r533}, %rd330;
	// begin inline asm
	shfl.sync.down.b32 %r527, %r528, %r534, %r444, %r536;
	// end inline asm
	// begin inline asm
	shfl.sync.down.b32 %r532, %r533, %r534, %r444, %r536;
	// end inline asm
	mov.b64 	%rd53, {%r527, %r532};
	cvt.u16.u32 	%rs40, %r517;
	add.s32 	%r538, %r425, 16;
	setp.gt.s32 	%p130, %r538, %r444;
	@%p130 bra 	$L__BB7_60;
	and.b16  	%rs236, %rs319, 255;
	setp.eq.s16 	%p131, %rs236, 0;
	and.b16  	%rs237, %rs40, 255;
	setp.eq.s16 	%p132, %rs237, 0;
	or.pred  	%p133, %p131, %p132;
	@%p133 bra 	$L__BB7_59;
	min.s64 	%rd330, %rd53, %rd330;
	mov.b16 	%rs319, 1;
	bra.uni 	$L__BB7_60;
$L__BB7_59:
	setp.eq.s16 	%p134, %rs236, 0;
	selp.b16 	%rs319, %rs40, %rs319, %p134;
	selp.b64 	%rd330, %rd53, %rd330, %p134;
$L__BB7_60:
	setp.ne.s32 	%p135, %r425, 0;
	@%p135 bra 	$L__BB7_62;
	shr.u32 	%r539, %r1, 1;
	and.b32  	%r540, %r539, 496;
	mov.u32 	%r541, _ZZN3cub18CUB_300001_SM_10006detail6reduce28DeviceReduceSingleTileKernelINS2_10policy_hubIN4cuda3std3__45tupleIJblEEEjN6thrust24THRUST_300001_SM_1000_NS8cuda_cub9__find_if7functorIS9_EEE10Policy1000ENSB_12zip_iteratorINS8_IJNSD_26transform_input_iterator_tIbNSC_6detail35transform_pair_of_input_iterators_tIbNSB_6detail15normal_iteratorINSB_10device_ptrIiEEEESQ_18compare_modulo_twoEENS7_10__not_fn_tINS7_10__identityEEEEENSB_17counting_iteratorIlNSB_11use_defaultESY_SY_EEEEEEEPS9_jSF_S9_S9_SU_EEvT0_T1_T2_T3_T4_T6_E12temp_storage;
	add.s32 	%r542, %r541, %r540;
	st.shared.u8 	[%r542+8], %rs319;
	st.shared.u64 	[%r542+16], %rd330;
$L__BB7_62:
	bar.sync 	0;
	setp.ne.s32 	%p136, %r1, 0;
	@%p136 bra 	$L__BB7_115;
	setp.lt.u32 	%p137, %r38, 33;
	@%p137 bra 	$L__BB7_65;
	ld.shared.u8 	%rs240, [_ZZN3cub18CUB_300001_SM_10006detail6reduce28DeviceReduceSingleTileKernelINS2_10policy_hubIN4cuda3std3__45tupleIJblEEEjN6thrust24THRUST_300001_SM_1000_NS8cuda_cub9__find_if7functorIS9_EEE10Policy1000ENSB_12zip_iteratorINS8_IJNSD_26transform_input_iterator_tIbNSC_6detail35transform_pair_of_input_iterators_tIbNSB_6detail15normal_iteratorINSB_10device_ptrIiEEEESQ_18compare_modulo_twoEENS7_10__not_fn_tINS7_10__identityEEEEENSB_17counting_iteratorIlNSB_11use_defaultESY_SY_EEEEEEEPS9_jSF_S9_S9_SU_EEvT0_T1_T2_T3_T4_T6_E12temp_storage+24];
	ld.shared.u64 	%rd272, [_ZZN3cub18CUB_300001_SM_10006detail6reduce28DeviceReduceSingleTileKernelINS2_10policy_hubIN4cuda3std3__45tupleIJblEEEjN6thrust24THRUST_300001_SM_1000_NS8cuda_cub9__find_if7functorIS9_EEE10Policy1000ENSB_12zip_iteratorINS8_IJNSD_26transform_input_iterator_tIbNSC_6detail35transform_pair_of_input_iterators_tIbNSB_6detail15normal_iteratorINSB_10device_ptrIiEEEESQ_18compare_modulo_twoEENS7_10__not_fn_tINS7_10__identityEEEEENSB_17counting_iteratorIlNSB_11use_defaultESY_SY_EEEEEEEPS9_jSF_S9_S9_SU_EEvT0_T1_T2_T3_T4_T6_E12temp_storage+32];
	and.b16  	%rs241, %rs319, 255;
	setp.eq.s16 	%p138, %rs241, 0;
	setp.eq.s16 	%p139, %rs240, 0;
	min.s64 	%rd273, %rd272, %rd330;
	selp.b16 	%rs242, %rs319, 1, %p139;
	selp.b16 	%rs319, %rs240, %rs242, %p138;
	selp.b64 	%rd274, %rd330, %rd273, %p139;
	selp.b64 	%rd330, %rd272, %rd274, %p138;
$L__BB7_65:
	setp.lt.u32 	%p140, %r38, 65;
	@%p140 bra 	$L__BB7_67;
	ld.shared.u8 	%rs243, [_ZZN3cub18CUB_300001_SM_10006detail6reduce28DeviceReduceSingleTileKernelINS2_10policy_hubIN4cuda3std3__45tupleIJblEEEjN6thrust24THRUST_300001_SM_1000_NS8cuda_cub9__find_if7functorIS9_EEE10Policy1000ENSB_12zip_iteratorINS8_IJNSD_26transform_input_iterator_tIbNSC_6detail35transform_pair_of_input_iterators_tIbNSB_6detail15normal_iteratorINSB_10device_ptrIiEEEESQ_18compare_modulo_twoEENS7_10__not_fn_tINS7_10__identityEEEEENSB_17counting_iteratorIlNSB_11use_defaultESY_SY_EEEEEEEPS9_jSF_S9_S9_SU_EEvT0_T1_T2_T3_T4_T6_E12temp_storage+40];
	ld.shared.u64 	%rd275, [_ZZN3cub18CUB_300001_SM_10006detail6reduce28DeviceReduceSingleTileKernelINS2_10policy_hubIN4cuda3std3__45tupleIJblEEEjN6thrust24THRUST_300001_SM_1000_NS8cuda_cub9__find_if7functorIS9_EEE10Policy1000ENSB_12zip_iteratorINS8_IJNSD_26transform_input_iterator_tIbNSC_6detail35transform_pair_of_input_iterators_tIbNSB_6detail15normal_iteratorINSB_10device_ptrIiEEEESQ_18compare_modulo_twoEENS7_10__not_fn_tINS7_10__identityEEEEENSB_17counting_iteratorIlNSB_11use_defaultESY_SY_EEEEEEEPS9_jSF_S9_S9_SU_EEvT0_T1_T2_T3_T4_T6_E12temp_storage+48];
	and.b16  	%rs244, %rs319, 255;
	setp.eq.s16 	%p141, %rs244, 0;
	setp.eq.s16 	%p142, %rs243, 0;
	min.s64 	%rd276, %rd275, %rd330;
	selp.b16 	%rs245, %rs319, 1, %p142;
	selp.b16 	%rs319, %rs243, %rs245, %p141;
	selp.b64 	%rd277, %rd330, %rd276, %p142;
	selp.b64 	%rd330, %rd275, %rd277, %p141;
$L__BB7_67:
	setp.lt.u32 	%p143, %r38, 97;
	@%p143 bra 	$L__BB7_69;
	ld.shared.u8 	%rs246, [_ZZN3cub18CUB_300001_SM_10006detail6reduce28DeviceReduceSingleTileKernelINS2_10policy_hubIN4cuda3std3__45tupleIJblEEEjN6thrust24THRUST_300001_SM_1000_NS8cuda_cub9__find_if7functorIS9_EEE10Policy1000ENSB_12zip_iteratorINS8_IJNSD_26transform_input_iterator_tIbNSC_6detail35transform_pair_of_input_iterators_tIbNSB_6detail15normal_iteratorINSB_10device_ptrIiEEEESQ_18compare_modulo_twoEENS7_10__not_fn_tINS7_10__identityEEEEENSB_17counting_iteratorIlNSB_11use_defaultESY_SY_EEEEEEEPS9_jSF_S9_S9_SU_EEvT0_T1_T2_T3_T4_T6_E12temp_storage+56];
	ld.shared.u64 	%rd278, [_ZZN3cub18CUB_300001_SM_10006detail6reduce28DeviceReduceSingleTileKernelINS2_10policy_hubIN4cuda3std3__45tupleIJblEEEjN6thrust24THRUST_300001_SM_1000_NS8cuda_cub9__find_if7functorIS9_EEE10Policy1000ENSB_12zip_iteratorINS8_IJNSD_26transform_input_iterator_tIbNSC_6detail35transform_pair_of_input_iterators_tIbNSB_6detail15normal_iteratorINSB_10device_ptrIiEEEESQ_18compare_modulo_twoEENS7_10__not_fn_tINS7_10__identityEEEEENSB_17counting_iteratorIlNSB_11use_defaultESY_SY_EEEEEEEPS9_jSF_S9_S9_SU_EEvT0_T1_T2_T3_T4_T6_E12temp_storage+64];
	and.b16  	%rs247, %rs319, 255;
	setp.eq.s16 	%p144, %rs247, 0;
	setp.eq.s16 	%p145, %rs246, 0;
	min.s64 	%rd279, %rd278, %rd330;
	selp.b16 	%rs248, %rs319, 1, %p145;
	selp.b16 	%rs319, %rs246, %rs248, %p144;
	selp.b64 	%rd280, %rd330, %rd279, %p145;
	selp.b64 	%rd330, %rd278, %rd280, %p144;
$L__BB7_69:
	setp.lt.u32 	%p146, %r38, 129;
	@%p146 bra 	$L__BB7_71;
	ld.shared.u8 	%rs249, [_ZZN3cub18CUB_300001_SM_10006detail6reduce28DeviceReduceSingleTileKernelINS2_10policy_hubIN4cuda3std3__45tupleIJblEEEjN6thrust24THRUST_300001_SM_1000_NS8cuda_cub9__find_if7functorIS9_EEE10Policy1000ENSB_12zip_iteratorINS8_IJNSD_26transform_input_iterator_tIbNSC_6detail35transform_pair_of_input_iterators_tIbNSB_6detail15normal_iteratorINSB_10device_ptrIiEEEESQ_18compare_modulo_twoEENS7_10__not_fn_tINS7_10__identityEEEEENSB_17counting_iteratorIlNSB_11use_defaultESY_SY_EEEEEEEPS9_jSF_S9_S9_SU_EEvT0_T1_T2_T3_T4_T6_E12temp_storage+72];
	ld.shared.u64 	%rd281, [_ZZN3cub18CUB_300001_SM_10006detail6reduce28DeviceReduceSingleTileKernelINS2_10policy_hubIN4cuda3std3__45tupleIJblEEEjN6thrust24THRUST_300001_SM_1000_NS8cuda_cub9__find_if7functorIS9_EEE10Policy1000ENSB_12zip_iteratorINS8_IJNSD_26transform_input_iterator_tIbNSC_6detail35transform_pair_of_input_iterators_tIbNSB_6detail15normal_iteratorINSB_10device_ptrIiEEEESQ_18compare_modulo_twoEENS7_10__not_fn_tINS7_10__identityEEEEENSB_17counting_iteratorIlNSB_11use_defaultESY_SY_EEEEEEEPS9_jSF_S9_S9_SU_EEvT0_T1_T2_T3_T4_T6_E12temp_storage+80];
	and.b16  	%rs250, %rs319, 255;
	setp.eq.s16 	%p147, %rs250, 0;
	setp.eq.s16 	%p148, %rs249, 0;
	min.s64 	%rd282, %rd281, %rd330;
	selp.b16 	%rs251, %rs319, 1, %p148;
	selp.b16 	%rs319, %rs249, %rs251, %p147;
	selp.b64 	%rd283, %rd330, %rd282, %p148;
	selp.b64 	%rd330, %rd281, %rd283, %p147;
$L__BB7_71:
	setp.lt.u32 	%p149, %r38, 161;
	@%p149 bra 	$L__BB7_73;
	ld.shared.u8 	%rs252, [_ZZN3cub18CUB_300001_SM_10006detail6reduce28DeviceReduceSingleTileKernelINS2_10policy_hubIN4cuda3std3__45tupleIJblEEEjN6thrust24THRUST_300001_SM_1000_NS8cuda_cub9__find_if7functorIS9_EEE10Policy1000ENSB_12zip_iteratorINS8_IJNSD_26transform_input_iterator_tIbNSC_6detail35transform_pair_of_input_iterators_tIbNSB_6detail15normal_iteratorINSB_10device_ptrIiEEEESQ_18compare_modulo_twoEENS7_10__not_fn_tINS7_10__identityEEEEENSB_17counting_iteratorIlNSB_11use_defaultESY_SY_EEEEEEEPS9_jSF_S9_S9_SU_EEvT0_T1_T2_T3_T4_T6_E12temp_storage+88];
	ld.shared.u64 	%rd284, [_ZZN3cub18CUB_300001_SM_10006detail6reduce28DeviceReduceSingleTileKernelINS2_10policy_hubIN4cuda3std3__45tupleIJblEEEjN6thrust24THRUST_300001_SM_1000_NS8cuda_cub9__find_if7functorIS9_EEE10Policy1000ENSB_12zip_iteratorINS8_IJNSD_26transform_input_iterator_tIbNSC_6detail35transform_pair_of_input_iterators_tIbNSB_6detail15normal_iteratorINSB_10device_ptrIiEEEESQ_18compare_modulo_twoEENS7_10__not_fn_tINS7_10__identityEEEEENSB_17counting_iteratorIlNSB_11use_defaultESY_SY_EEEEEEEPS9_jSF_S9_S9_SU_EEvT0_T1_T2_T3_T4_T6_E12temp_storage+96];
	and.b16  	%rs253, %rs319, 255;
	setp.eq.s16 	%p150, %rs253, 0;
	setp.eq.s16 	%p151, %rs252, 0;
	min.s64 	%rd285, %rd284, %rd330;
	selp.b16 	%rs254, %rs319, 1, %p151;
	selp.b16 	%rs319, %rs252, %rs254, %p150;
	selp.b64 	%rd286, %rd330, %rd285, %p151;
	selp.b64 	%rd330, %rd284, %rd286, %p150;
$L__BB7_73:
	setp.lt.u32 	%p152, %r38, 193;
	@%p152 bra 	$L__BB7_75;
	ld.shared.u8 	%rs255, [_ZZN3cub18CUB_300001_SM_10006detail6reduce28DeviceReduceSingleTileKernelINS2_10policy_hubIN4cuda3std3__45tupleIJblEEEjN6thrust24THRUST_300001_SM_1000_NS8cuda_cub9__find_if7functorIS9_EEE10Policy1000ENSB_12zip_iteratorINS8_IJNSD_26transform_input_iterator_tIbNSC_6detail35transform_pair_of_input_iterators_tIbNSB_6detail15normal_iteratorINSB_10device_ptrIiEEEESQ_18compare_modulo_twoEENS7_10__not_fn_tINS7_10__identityEEEEENSB_17counting_iteratorIlNSB_11use_defaultESY_SY_EEEEEEEPS9_jSF_S9_S9_SU_EEvT0_T1_T2_T3_T4_T6_E12temp_storage+104];
	ld.shared.u64 	%rd287, [_ZZN3cub18CUB_300001_SM_10006detail6reduce28DeviceReduceSingleTileKernelINS2_10policy_hubIN4cuda3std3__45tupleIJblEEEjN6thrust24THRUST_300001_SM_1000_NS8cuda_cub9__find_if7functorIS9_EEE10Policy1000ENSB_12zip_iteratorINS8_IJNSD_26transform_input_iterator_tIbNSC_6detail35transform_pair_of_input_iterators_tIbNSB_6detail15normal_iteratorINSB_10device_ptrIiEEEESQ_18compare_modulo_twoEENS7_10__not_fn_tINS7_10__identityEEEEENSB_17counting_iteratorIlNSB_11use_defaultESY_SY_EEEEEEEPS9_jSF_S9_S9_SU_EEvT0_T1_T2_T3_T4_T6_E12temp_storage+112];
	and.b16  	%rs256, %rs319, 255;
	setp.eq.s16 	%p153, %rs256, 0;
	setp.eq.s16 	%p154, %rs255, 0;
	min.s64 	%rd288, %rd287, %rd330;
	selp.b16 	%rs257, %rs319, 1, %p154;
	selp.b16 	%rs319, %rs255, %rs257, %p153;
	selp.b64 	%rd289, %rd330, %rd288, %p154;
	selp.b64 	%rd330, %rd287, %rd289, %p153;
$L__BB7_75:
	setp.lt.u32 	%p155, %r38, 225;
	@%p155 bra 	$L__BB7_115;
	ld.shared.u8 	%rs258, [_ZZN3cub18CUB_300001_SM_10006detail6reduce28DeviceReduceSingleTileKernelINS2_10policy_hubIN4cuda3std3__45tupleIJblEEEjN6thrust24THRUST_300001_SM_1000_NS8cuda_cub9__find_if7functorIS9_EEE10Policy1000ENSB_12zip_iteratorINS8_IJNSD_26transform_input_iterator_tIbNSC_6detail35transform_pair_of_input_iterators_tIbNSB_6detail15normal_iteratorINSB_10device_ptrIiEEEESQ_18compare_modulo_twoEENS7_10__not_fn_tINS7_10__identityEEEEENSB_17counting_iteratorIlNSB_11use_defaultESY_SY_EEEEEEEPS9_jSF_S9_S9_SU_EEvT0_T1_T2_T3_T4_T6_E12temp_storage+120];
	ld.shared.u64 	%rd290, [_ZZN3cub18CUB_300001_SM_10006detail6reduce28DeviceReduceSingleTileKernelINS2_10policy_hubIN4cuda3std3__45tupleIJblEEEjN6thrust24THRUST_300001_SM_1000_NS8cuda_cub9__find_if7functorIS9_EEE10Policy1000ENSB_12zip_iteratorINS8_IJNSD_26transform_input_iterator_tIbNSC_6detail35transform_pair_of_input_iterators_tIbNSB_6detail15normal_iteratorINSB_10device_ptrIiEEEESQ_18compare_modulo_twoEENS7_10__not_fn_tINS7_10__identityEEEEENSB_17counting_iteratorIlNSB_11use_defaultESY_SY_EEEEEEEPS9_jSF_S9_S9_SU_EEvT0_T1_T2_T3_T4_T6_E12temp_storage+128];
	and.b16  	%rs259, %rs319, 255;
	setp.eq.s16 	%p156, %rs259, 0;
	setp.eq.s16 	%p157, %rs258, 0;
	min.s64 	%rd291, %rd290, %rd330;
	selp.b16 	%rs260, %rs319, 1, %p157;
	selp.b16 	%rs319, %rs258, %rs260, %p156;
	selp.b64 	%rd292, %rd330, %rd291, %p157;
	selp.b64 	%rd330, %rd290, %rd292, %p156;
	bra.uni 	$L__BB7_115;
$L__BB7_77:
	mov.u32 	%r17, %tid.x;
	cvt.u64.u32 	%rd70, %r17;
	mul.wide.u32 	%rd113, %r17, 4;
	add.s64 	%rd71, %rd2, %rd113;
	add.s64 	%rd72, %rd3, %rd113;
	ld.global.u32 	%r60, [%rd71];
	ld.global.u32 	%r61, [%rd72];
	shr.u32 	%r62, %r60, 31;
	add.s32 	%r63, %r60, %r62;
	and.b32  	%r64, %r63, -2;
	sub.s32 	%r65, %r60, %r64;
	shr.u32 	%r66, %r61, 31;
	add.s32 	%r67, %r61, %r66;
	and.b32  	%r68, %r67, -2;
	sub.s32 	%r69, %r61, %r68;
	setp.ne.s32 	%p3, %r65, %r69;
	add.s32 	%r70, %r17, 256;
	cvt.u64.u32 	%rd114, %r70;
	ld.global.u32 	%r71, [%rd71+1024];
	ld.global.u32 	%r72, [%rd72+1024];
	shr.u32 	%r73, %r71, 31;
	add.s32 	%r74, %r71, %r73;
	and.b32  	%r75, %r74, -2;
	sub.s32 	%r76, %r71, %r75;
	shr.u32 	%r78, %r72, 31;
	add.s32 	%r79, %r72, %r78;
	and.b32  	%r80, %r79, -2;
	sub.s32 	%r81, %r72, %r80;
	setp.ne.s32 	%p4, %r76, %r81;
	add.s32 	%r664, %r17, 512;
	cvt.u64.u32 	%rd115, %r664;
	add.s64 	%rd116, %rd110, %rd115;
	ld.global.u32 	%r83, [%rd71+2048];
	ld.global.u32 	%r84, [%rd72+2048];
	shr.u32 	%r85, %r83, 31;
	add.s32 	%r86, %r83, %r85;
	and.b32  	%r87, %r86, -2;
	sub.s32 	%r88, %r83, %r87;
	shr.u32 	%r89, %r84, 31;
	add.s32 	%r90, %r84, %r89;
	and.b32  	%r91, %r90, -2;
	sub.s32 	%r92, %r84, %r91;
	setp.ne.s32 	%p5, %r88, %r92;
	add.s64 	%rd117, %rd116, 256;
	ld.global.u32 	%r93, [%rd71+3072];
	ld.global.u32 	%r94, [%rd72+3072];
	shr.u32 	%r95, %r93, 31;
	add.s32 	%r96, %r93, %r95;
	and.b32  	%r97, %r96, -2;
	sub.s32 	%r98, %r93, %r97;
	shr.u32 	%r99, %r94, 31;
	add.s32 	%r100, %r94, %r99;
	and.b32  	%r101, %r100, -2;
	sub.s32 	%r102, %r94, %r101;
	setp.ne.s32 	%p7, %r98, %r102;
	or.pred  	%p9, %p3, %p4;
	selp.b64 	%rd118, %rd70, %rd114, %p3;
	add.s64 	%rd119, %rd110, %rd118;
	min.s64 	%rd120, %rd116, %rd119;
	selp.b64 	%rd121, %rd120, %rd119, %p5;
	or.pred  	%p10, %p9, %p5;
	selp.b64 	%rd122, %rd121, %rd116, %p9;
	min.s64 	%rd123, %rd117, %rd122;
	selp.b64 	%rd124, %rd123, %rd122, %p7;
	or.pred  	%p11, %p10, %p7;
	selp.u16 	%rs319, 1, 0, %p11;
	selp.b64 	%rd330, %rd124, %rd117, %p10;
	add.s32 	%r19, %r38, -1024;
	setp.lt.u32 	%p12, %r19, 1024;
	mov.b32 	%r661, 1024;
	@%p12 bra 	$L__BB7_81;
	mov.b32 	%r661, 1024;
$L__BB7_79:
	cvt.u64.u32 	%rd125, %r661;
	add.s64 	%rd126, %rd70, %rd125;
	mul.wide.u32 	%rd127, %r661, 4;
	add.s64 	%rd128, %rd71, %rd127;
	add.s64 	%rd129, %rd72, %rd127;
	add.s64 	%rd130, %rd126, %rd110;
	ld.global.u32 	%r104, [%rd128];
	ld.global.u32 	%r105, [%rd129];
	shr.u32 	%r106, %r104, 31;
	add.s32 	%r107, %r104, %r106;
	and.b32  	%r108, %r107, -2;
	sub.s32 	%r109, %r104, %r108;
	shr.u32 	%r110, %r105, 31;
	add.s32 	%r111, %r105, %r110;
	and.b32  	%r112, %r111, -2;
	sub.s32 	%r113, %r105, %r112;
	setp.ne.s32 	%p13, %r109, %r113;
	add.s64 	%rd131, %rd130, 256;
	ld.global.u32 	%r114, [%rd128+1024];
	ld.global.u32 	%r115, [%rd129+1024];
	shr.u32 	%r116, %r114, 31;
	add.s32 	%r117, %r114, %r116;
	and.b32  	%r118, %r117, -2;
	sub.s32 	%r119, %r114, %r118;
	shr.u32 	%r120, %r115, 31;
	add.s32 	%r121, %r115, %r120;
	and.b32  	%r122, %r121, -2;
	sub.s32 	%r123, %r115, %r122;
	setp.ne.s32 	%p14, %r119, %r123;
	selp.u16 	%rs103, 1, 0, %p14;
	add.s64 	%rd132, %rd130, 512;
	ld.global.u32 	%r124, [%rd128+2048];
	ld.global.u32 	%r125, [%rd129+2048];
	shr.u32 	%r126, %r124, 31;
	add.s32 	%r127, %r124, %r126;
	and.b32  	%r128, %r127, -2;
	sub.s32 	%r129, %r124, %r128;
	shr.u32 	%r130, %r125, 31;
	add.s32 	%r131, %r125, %r130;
	and.b32  	%r132, %r131, -2;
	sub.s32 	%r133, %r125, %r132;
	setp.ne.s32 	%p15, %r129, %r133;
	selp.u16 	%rs104, 1, 0, %p15;
	add.s64 	%rd133, %rd130, 768;
	ld.global.u32 	%r134, [%rd128+3072];
	ld.global.u32 	%r135, [%rd129+3072];
	shr.u32 	%r136, %r134, 31;
	add.s32 	%r137, %r134, %r136;
	and.b32  	%r138, %r137, -2;
	sub.s32 	%r139, %r134, %r138;
	shr.u32 	%r140, %r135, 31;
	add.s32 	%r141, %r135, %r140;
	and.b32  	%r142, %r141, -2;
	sub.s32 	%r143, %r135, %r142;
	setp.ne.s32 	%p16, %r139, %r143;
	selp.u16 	%rs105, 1, 0, %p16;
	and.b16  	%rs106, %rs319, 255;
	setp.eq.s16 	%p17, %rs106, 0;
	selp.u16 	%rs107, 1, 0, %p13;
	min.s64 	%rd134, %rd130, %rd330;
	selp.b16 	%rs108, 1, %rs319, %p13;
	selp.b64 	%rd135, %rd134, %rd330, %p13;
	selp.b16 	%rs109, %rs107, %rs108, %p17;
	and.b16  	%rs110, %rs109, 255;
	selp.b64 	%rd136, %rd130, %rd135, %p17;
	setp.eq.s16 	%p18, %rs110, 0;
	min.s64 	%rd137, %rd131, %rd136;
	selp.b16 	%rs111, 1, %rs109, %p14;
	selp.b64 	%rd138, %rd137, %rd136, %p14;
	selp.b16 	%rs112, %rs103, %rs111, %p18;
	and.b16  	%rs113, %rs112, 255;
	selp.b64 	%rd139, %rd131, %rd138, %p18;
	setp.eq.s16 	%p19, %rs113, 0;
	min.s64 	%rd140, %rd132, %rd139;
	selp.b16 	%rs114, 1, %rs112, %p15;
	selp.b64 	%rd141, %rd140, %rd139, %p15;
	selp.b16 	%rs115, %rs104, %rs114, %p19;
	and.b16  	%rs116, %rs115, 255;
	selp.b64 	%rd142, %rd132, %rd141, %p19;
	setp.eq.s16 	%p20, %rs116, 0;
	min.s64 	%rd143, %rd133, %rd142;
	selp.b16 	%rs117, 1, %rs115, %p16;
	selp.b64 	%rd144, %rd143, %rd142, %p16;
	selp.b16 	%rs319, %rs105, %rs117, %p20;
	selp.b64 	%rd330, %rd133, %rd144, %p20;
	sub.s32 	%r144, %r38, %r661;
	setp.lt.u32 	%p21, %r144, 1024;
	@%p21 bra 	$L__BB7_91;
	add.s32 	%r661, %r661, 1024;
	setp.le.u32 	%p22, %r661, %r19;
	@%p22 bra 	$L__BB7_79;
$L__BB7_81:
	setp.le.u32 	%p23, %r38, %r661;
	sub.s32 	%r145, %r38, %r661;
	setp.ge.s32 	%p24, %r17, %r145;
	or.pred  	%p25, %p23, %p24;
	@%p25 bra 	$L__BB7_91;
	not.b32 	%r147, %r17;
	add.s32 	%r148, %r38, %r147;
	sub.s32 	%r23, %r148, %r661;
	shr.u32 	%r149, %r23, 8;
	add.s32 	%r24, %r149, 1;
	setp.lt.u32 	%p26, %r23, 768;
	mov.u32 	%r666, %r17;
	@%p26 bra 	$L__BB7_86;
	add.s32 	%r663, %r17, %r661;
	and.b32  	%r150, %r24, 33554428;
	neg.s32 	%r662, %r150;
$L__BB7_84:
	.pragma "nounroll";
	cvt.u64.u32 	%rd146, %r663;
	mul.wide.u32 	%rd147, %r663, 4;
	add.s64 	%rd148, %rd2, %rd147;
	add.s64 	%rd149, %rd3, %rd147;
	add.s64 	%rd150, %rd110, %rd146;
	ld.global.u32 	%r151, [%rd148];
	ld.global.u32 	%r152, [%rd149];
	shr.u32 	%r153, %r151, 31;
	add.s32 	%r154, %r151, %r153;
	and.b32  	%r155, %r154, -2;
	sub.s32 	%r156, %r151, %r155;
	shr.u32 	%r157, %r152, 31;
	add.s32 	%r158, %r152, %r157;
	and.b32  	%r159, %r158, -2;
	sub.s32 	%r160, %r152, %r159;
	setp.ne.s32 	%p27, %r156, %r160;
	selp.u16 	%rs119, 1, 0, %p27;
	and.b16  	%rs120, %rs319, 255;
	setp.eq.s16 	%p28, %rs120, 0;
	min.s64 	%rd151, %rd150, %rd330;
	selp.b16 	%rs121, 1, %rs319, %p27;
	selp.b16 	%rs122, %rs119, %rs121, %p28;
	and.b16  	%rs123, %rs122, 255;
	selp.b64 	%rd152, %rd151, %rd330, %p27;
	selp.b64 	%rd153, %rd150, %rd152, %p28;
	add.s32 	%r161, %r663, 256;
	cvt.u64.u32 	%rd154, %r161;
	mul.wide.u32 	%rd155, %r161, 4;
	add.s64 	%rd156, %rd2, %rd155;
	add.s64 	%rd157, %rd3, %rd155;
	add.s64 	%rd158, %rd110, %rd154;
	ld.global.u32 	%r162, [%rd156];
	ld.global.u32 	%r163, [%rd157];
	shr.u32 	%r164, %r162, 31;
	add.s32 	%r165, %r162, %r164;
	and.b32  	%r166, %r165, -2;
	sub.s32 	%r167, %r162, %r166;
	shr.u32 	%r168, %r163, 31;
	add.s32 	%r169, %r163, %r168;
	and.b32  	%r170, %r169, -2;
	sub.s32 	%r171, %r163, %r170;
	setp.ne.s32 	%p29, %r167, %r171;
	selp.u16 	%rs124, 1, 0, %p29;
	setp.eq.s16 	%p30, %rs123, 0;
	min.s64 	%rd159, %rd158, %rd153;
	selp.b16 	%rs125, 1, %rs122, %p29;
	selp.b16 	%rs126, %rs124, %rs125, %p30;
	and.b16  	%rs127, %rs126, 255;
	selp.b64 	%rd160, %rd159, %rd153, %p29;
	selp.b64 	%rd161, %rd158, %rd160, %p30;
	add.s32 	%r172, %r663, 512;
	cvt.u64.u32 	%rd162, %r172;
	mul.wide.u32 	%rd163, %r172, 4;
	add.s64 	%rd164, %rd2, %rd163;
	add.s64 	%rd165, %rd3, %rd163;
	add.s64 	%rd166, %rd110, %rd162;
	ld.global.u32 	%r173, [%rd164];
	ld.global.u32 	%r174, [%rd165];
	shr.u32 	%r175, %r173, 31;
	add.s32 	%r176, %r173, %r175;
	and.b32  	%r177, %r176, -2;
	sub.s32 	%r178, %r173, %r177;
	shr.u32 	%r179, %r174, 31;
	add.s32 	%r180, %r174, %r179;
	and.b32  	%r181, %r180, -2;
	sub.s32 	%r182, %r174, %r181;
	setp.ne.s32 	%p31, %r178, %r182;
	selp.u16 	%rs128, 1, 0, %p31;
	setp.eq.s16 	%p32, %rs127, 0;
	min.s64 	%rd167, %rd166, %rd161;
	selp.b16 	%rs129, 1, %rs126, %p31;
	selp.b16 	%rs130, %rs128, %rs129, %p32;
	and.b16  	%rs131, %rs130, 255;
	selp.b64 	%rd168, %rd167, %rd161, %p31;
	selp.b64 	%rd169, %rd166, %rd168, %p32;
	add.s32 	%r183, %r663, 768;
	cvt.u64.u32 	%rd170, %r183;
	mul.wide.u32 	%rd171, %r183, 4;
	add.s64 	%rd172, %rd2, %rd171;
	add.s64 	%rd173, %rd3, %rd171;
	add.s64 	%rd174, %rd110, %rd170;
	ld.global.u32 	%r184, [%rd172];
	ld.global.u32 	%r185, [%rd173];
	shr.u32 	%r186, %r184, 31;
	add.s32 	%r187, %r184, %r186;
	and.b32  	%r188, %r187, -2;
	sub.s32 	%r189, %r184, %r188;
	shr.u32 	%r190, %r185, 31;
	add.s32 	%r191, %r185, %r190;
	and.b32  	%r192, %r191, -2;
	sub.s32 	%r193, %r185, %r192;
	setp.ne.s32 	%p33, %r189, %r193;
	selp.u16 	%rs132, 1, 0, %p33;
	setp.eq.s16 	%p34, %rs131, 0;
	min.s64 	%rd175, %rd174, %rd169;
	selp.b16 	%rs133, 1, %rs130, %p33;
	selp.b16 	%rs319, %rs132, %rs133, %p34;
	selp.b64 	%rd176, %rd175, %rd169, %p33;
	selp.b64 	%rd330, %rd174, %rd176, %p34;
	add.s32 	%r664, %r664, 1024;
	add.s32 	%r663, %r663, 1024;
	add.s32 	%r662, %r662, 4;
	setp.ne.s32 	%p35, %r662, 0;
	@%p35 bra 	$L__BB7_84;
	add.s32 	%r666, %r664, -512;
$L__BB7_86:
	and.b32  	%r194, %r24, 3;
	setp.eq.s32 	%p36, %r194, 0;
	@%p36 bra 	$L__BB7_91;
	setp.eq.s32 	%p37, %r194, 1;
	@%p37 bra 	$L__BB7_89;
	add.s32 	%r195, %r666, %r661;
	cvt.u64.u32 	%rd178, %r195;
	mul.wide.u32 	%rd179, %r195, 4;
	add.s64 	%rd180, %rd2, %rd179;
	add.s64 	%rd181, %rd3, %rd179;
	add.s64 	%rd182, %rd110, %rd178;
	ld.global.u32 	%r196, [%rd180];
	ld.global.u32 	%r197, [%rd181];
	shr.u32 	%r198, %r196, 31;
	add.s32 	%r199, %r196, %r198;
	and.b32  	%r200, %r199, -2;
	sub.s32 	%r201, %r196, %r200;
	shr.u32 	%r202, %r197, 31;
	add.s32 	%r203, %r197, %r202;
	and.b32  	%r204, %r203, -2;
	sub.s32 	%r205, %r197, %r204;
	setp.ne.s32 	%p38, %r201, %r205;
	selp.u16 	%rs135, 1, 0, %p38;
	and.b16  	%rs136, %rs319, 255;
	setp.eq.s16 	%p39, %rs136, 0;
	min.s64 	%rd183, %rd182, %rd330;
	selp.b16 	%rs137, 1, %rs319, %p38;
	selp.b16 	%rs138, %rs135, %rs137, %p39;
	and.b16  	%rs139, %rs138, 255;
	selp.b64 	%rd184, %rd183, %rd330, %p38;
	selp.b64 	%rd185, %rd182, %rd184, %p39;
	add.s32 	%r206, %r195, 256;
	cvt.u64.u32 	%rd186, %r206;
	mul.wide.u32 	%rd187, %r206, 4;
	add.s64 	%rd188, %rd2, %rd187;
	add.s64 	%rd189, %rd3, %rd187;
	add.s64 	%rd190, %rd110, %rd186;
	ld.global.u32 	%r207, [%rd188];
	ld.global.u32 	%r208, [%rd189];
	shr.u32 	%r209, %r207, 31;
	add.s32 	%r210, %r207, %r209;
	and.b32  	%r211, %r210, -2;
	sub.s32 	%r212, %r207, %r211;
	shr.u32 	%r213, %r208, 31;
	add.s32 	%r214, %r208, %r213;
	and.b32  	%r215, %r214, -2;
	sub.s32 	%r216, %r208, %r215;
	setp.ne.s32 	%p40, %r212, %r216;
	selp.u16 	%rs140, 1, 0, %p40;
	setp.eq.s16 	%p41, %rs139, 0;
	min.s64 	%rd191, %rd190, %rd185;
	selp.b16 	%rs141, 1, %rs138, %p40;
	selp.b16 	%rs319, %rs140, %rs141, %p41;
	selp.b64 	%rd192, %rd191, %rd185, %p40;
	selp.b64 	%rd330, %rd190, %rd192, %p41;
	add.s32 	%r666, %r666, 512;
$L__BB7_89:
	and.b32  	%r217, %r23, 256;
	setp.ne.s32 	%p42, %r217, 0;
	@%p42 bra 	$L__BB7_91;
	add.s32 	%r218, %r666, %r661;
	cvt.u64.u32 	%rd193, %r218;
	mul.wide.u32 	%rd194, %r218, 4;
	add.s64 	%rd195, %rd2, %rd194;
	add.s64 	%rd196, %rd3, %rd194;
	add.s64 	%rd197, %rd110, %rd193;
	ld.global.u32 	%r219, [%rd195];
	ld.global.u32 	%r220, [%rd196];
	shr.u32 	%r221, %r219, 31;
	add.s32 	%r222, %r219, %r221;
	and.b32  	%r223, %r222, -2;
	sub.s32 	%r224, %r219, %r223;
	shr.u32 	%r225, %r220, 31;
	add.s32 	%r226, %r220, %r225;
	and.b32  	%r227, %r226, -2;
	sub.s32 	%r228, %r220, %r227;
	setp.ne.s32 	%p43, %r224, %r228;
	selp.u16 	%rs142, 1, 0, %p43;
	and.b16  	%rs143, %rs319, 255;
	setp.eq.s16 	%p44, %rs143, 0;
	min.s64 	%rd198, %rd197, %rd330;
	selp.b16 	%rs144, 1, %rs319, %p43;
	selp.b16 	%rs319, %rs142, %rs144, %p44;
	selp.b64 	%rd199, %rd198, %rd330, %p43;
	selp.b64 	%rd330, %rd197, %rd199, %p44;
$L__BB7_91:
	// begin inline asm
	mov.u32 %r229, %laneid;
	// end inline asm
	cvt.u32.u16 	%r250, %rs319;
	and.b32  	%r231, %r250, 255;
	mov.b32 	%r247, 1;
	mov.b32 	%r248, 31;
	mov.b32 	%r249, -1;
	// begin inline asm
	shfl.sync.down.b32 %r230, %r231, %r247, %r248, %r249;
	// end inline asm
	// begin inline asm
	shfl.sync.down.b32 %r235, %r236, %r247, %r248, %r249;
	// end inline asm
	mov.b64 	{%r241, %r246}, %rd330;
	// begin inline asm
	shfl.sync.down.b32 %r240, %r241, %r247, %r248, %r249;
	// end inline asm
	// begin inline asm
	shfl.sync.down.b32 %r245, %r246, %r247, %r248, %r249;
	// end inline asm
	mov.b64 	%rd86, {%r240, %r245};
	cvt.u16.u32 	%rs69, %r230;
	setp.gt.s32 	%p45, %r229, 30;
	@%p45 bra 	$L__BB7_95;
	and.b16  	%rs145, %rs319, 255;
	setp.eq.s16 	%p46, %rs145, 0;
	and.b16  	%rs146, %rs69, 255;
	setp.eq.s16 	%p47, %rs146, 0;
	or.pred  	%p48, %p46, %p47;
	@%p48 bra 	$L__BB7_94;
	min.s64 	%rd330, %rd86, %rd330;
	mov.b16 	%rs319, 1;
	bra.uni 	$L__BB7_95;
$L__BB7_94:
	setp.eq.s16 	%p49, %rs145, 0;
	selp.b16 	%rs319, %rs69, %rs319, %p49;
	selp.b64 	%rd330, %rd86, %rd330, %p49;
$L__BB7_95:
	cvt.u32.u16 	%r271, %rs319;
	and.b32  	%r252, %r271, 255;
	mov.b32 	%r268, 2;
	mov.b32 	%r269, 31;
	mov.b32 	%r270, -1;
	// begin inline asm
	shfl.sync.down.b32 %r251, %r252, %r268, %r269, %r270;
	// end inline asm
	// begin inline asm
	shfl.sync.down.b32 %r256, %r257, %r268, %r269, %r270;
	// end inline asm
	mov.b64 	{%r262, %r267}, %rd330;
	// begin inline asm
	shfl.sync.down.b32 %r261, %r262, %r268, %r269, %r270;
	// end inline asm
	// begin inline asm
	shfl.sync.down.b32 %r266, %r267, %r268, %r269, %r270;
	// end inline asm
	mov.b64 	%rd90, {%r261, %r266};
	cvt.u16.u32 	%rs72, %r251;
	setp.gt.s32 	%p50, %r229, 29;
	@%p50 bra 	$L__BB7_99;
	and.b16  	%rs149, %rs319, 255;
	setp.eq.s16 	%p51, %rs149, 0;
	and.b16  	%rs150, %rs72, 255;
	setp.eq.s16 	%p52, %rs150, 0;
	or.pred  	%p53, %p51, %p52;
	@%p53 bra 	$L__BB7_98;
	min.s64 	%rd330, %rd90, %rd330;
	mov.b16 	%rs319, 1;
	bra.uni 	$L__BB7_99;
$L__BB7_98:
	setp.eq.s16 	%p54, %rs149, 0;
	selp.b16 	%rs319, %rs72, %rs319, %p54;
	selp.b64 	%rd330, %rd90, %rd330, %p54;
$L__BB7_99:
	cvt.u32.u16 	%r292, %rs319;
	and.b32  	%r273, %r292, 255;
	mov.b32 	%r289, 4;
	mov.b32 	%r290, 31;
	mov.b32 	%r291, -1;
	// begin inline asm
	shfl.sync.down.b32 %r272, %r273, %r289, %r290, %r291;
	// end inline asm
	// begin inline asm
	shfl.sync.down.b32 %r277, %r278, %r289, %r290, %r291;
	// end inline asm
	mov.b64 	{%r283, %r288}, %rd330;
	// begin inline asm
	shfl.sync.down.b32 %r282, %r283, %r289, %r290, %r291;
	// end inline asm
	// begin inline asm
	shfl.sync.down.b32 %r287, %r288, %r289, %r290, %r291;
	// end inline asm
	mov.b64 	%rd94, {%r282, %r287};
	cvt.u16.u32 	%rs75, %r272;
	setp.gt.s32 	%p55, %r229, 27;
	@%p55 bra 	$L__BB7_103;
	and.b16  	%rs153, %rs319, 255;
	setp.eq.s16 	%p56, %rs153, 0;
	and.b16  	%rs154, %rs75, 255;
	setp.eq.s16 	%p57, %rs154, 0;
	or.pred  	%p58, %p56, %p57;
	@%p58 bra 	$L__BB7_102;
	min.s64 	%rd330, %rd94, %rd330;
	mov.b16 	%rs319, 1;
	bra.uni 	$L__BB7_103;
$L__BB7_102:
	setp.eq.s16 	%p59, %rs153, 0;
	selp.b16 	%rs319, %rs75, %rs319, %p59;
	selp.b64 	%rd330, %rd94, %rd330, %p59;
$L__BB7_103:
	cvt.u32.u16 	%r313, %rs319;
	and.b32  	%r294, %r313, 255;
	mov.b32 	%r310, 8;
	mov.b32 	%r311, 31;
	mov.b32 	%r312, -1;
	// begin inline asm
	shfl.sync.down.b32 %r293, %r294, %r310, %r311, %r312;
	// end inline asm
	// begin inline asm
	shfl.sync.down.b32 %r298, %r299, %r310, %r311, %r312;
	// end inline asm
	mov.b64 	{%r304, %r309}, %rd330;
	// begin inline asm
	shfl.sync.down.b32 %r303, %r304, %r310, %r311, %r312;
	// end inline asm
	// begin inline asm
	shfl.sync.down.b32 %r308, %r309, %r310, %r311, %r312;
	// end inline asm
	mov.b64 	%rd98, {%r303, %r308};
	cvt.u16.u32 	%rs78, %r293;
	setp.gt.s32 	%p60, %r229, 23;
	@%p60 bra 	$L__BB7_107;
	and.b16  	%rs157, %rs319, 255;
	setp.eq.s16 	%p61, %rs157, 0;
	and.b16  	%rs158, %rs78, 255;
	setp.eq.s16 	%p62, %rs158, 0;
	or.pred  	%p63, %p61, %p62;
	@%p63 bra 	$L__BB7_106;
	min.s64 	%rd330, %rd98, %rd330;
	mov.b16 	%rs319, 1;
	bra.uni 	$L__BB7_107;
$L__BB7_106:
	setp.eq.s16 	%p64, %rs157, 0;
	selp.b16 	%rs319, %rs78, %rs319, %p64;
	selp.b64 	%rd330, %rd98, %rd330, %p64;
$L__BB7_107:
	cvt.u32.u16 	%r334, %rs319;
	and.b32  	%r315, %r334, 255;
	mov.b32 	%r331, 16;
	mov.b32 	%r332, 31;
	mov.b32 	%r333, -1;
	// begin inline asm
	shfl.sync.down.b32 %r314, %r315, %r331, %r332, %r333;
	// end inline asm
	// begin inline asm
	shfl.sync.down.b32 %r319, %r320, %r331, %r332, %r333;
	// end inline asm
	mov.b64 	{%r325, %r330}, %rd330;
	// begin inline asm
	shfl.sync.down.b32 %r324, %r325, %r331, %r332, %r333;
	// end inline asm
	// begin inline asm
	shfl.sync.down.b32 %r329, %r330, %r331, %r332, %r333;
	// end inline asm
	mov.b64 	%rd102, {%r324, %r329};
	cvt.u16.u32 	%rs81, %r314;
	setp.gt.s32 	%p65, %r229, 15;
	@%p65 bra 	$L__BB7_111;
	and.b16  	%rs161, %rs319, 255;
	setp.eq.s16 	%p66, %rs161, 0;
	and.b16  	%rs162, %rs81, 255;
	setp.eq.s16 	%p67, %rs162, 0;
	or.pred  	%p68, %p66, %p67;
	@%p68 bra 	$L__BB7_110;
	min.s64 	%rd330, %rd102, %rd330;
	mov.b16 	%rs319, 1;
	bra.uni 	$L__BB7_111;
$L__BB7_110:
	setp.eq.s16 	%p69, %rs161, 0;
	selp.b16 	%rs319, %rs81, %rs319, %p69;
	selp.b64 	%rd330, %rd102, %rd330, %p69;
$L__BB7_111:
	setp.ne.s32 	%p70, %r229, 0;
	@%p70 bra 	$L__BB7_113;
	shr.u32 	%r335, %r17, 1;
	and.b32  	%r336, %r335, 496;
	mov.u32 	%r337, _ZZN3cub18CUB_300001_SM_10006detail6reduce28DeviceReduceSingleTileKernelINS2_10policy_hubIN4cuda3std3__45tupleIJblEEEjN6thrust24THRUST_300001_SM_1000_NS8cuda_cub9__find_if7functorIS9_EEE10Policy1000ENSB_12zip_iteratorINS8_IJNSD_26transform_input_iterator_tIbNSC_6detail35transform_pair_of_input_iterators_tIbNSB_6detail15normal_iteratorINSB_10device_ptrIiEEEESQ_18compare_modulo_twoEENS7_10__not_fn_tINS7_10__identityEEEEENSB_17counting_iteratorIlNSB_11use_defaultESY_SY_EEEEEEEPS9_jSF_S9_S9_SU_EEvT0_T1_T2_T3_T4_T6_E12temp_storage;
	add.s32 	%r338, %r337, %r336;
	st.shared.u8 	[%r338+8], %rs319;
	st.shared.u64 	[%r338+16], %rd330;
$L__BB7_113:
	bar.sync 	0;
	setp.ne.s32 	%p71, %r17, 0;
	@%p71 bra 	$L__BB7_115;
	ld.shared.u8 	%rs165, [_ZZN3cub18CUB_300001_SM_10006detail6reduce28DeviceReduceSingleTileKernelINS2_10policy_hubIN4cuda3std3__45tupleIJblEEEjN6thrust24THRUST_300001_SM_1000_NS8cuda_cub9__find_if7functorIS9_EEE10Policy1000ENSB_12zip_iteratorINS8_IJNSD_26transform_input_iterator_tIbNSC_6detail35transform_pair_of_input_iterators_tIbNSB_6detail15normal_iteratorINSB_10device_ptrIiEEEESQ_18compare_modulo_twoEENS7_10__not_fn_tINS7_10__identityEEEEENSB_17counting_iteratorIlNSB_11use_defaultESY_SY_EEEEEEEPS9_jSF_S9_S9_SU_EEvT0_T1_T2_T3_T4_T6_E12temp_storage+24];
	ld.shared.u64 	%rd200, [_ZZN3cub18CUB_300001_SM_10006detail6reduce28DeviceReduceSingleTileKernelINS2_10policy_hubIN4cuda3std3__45tupleIJblEEEjN6thrust24THRUST_300001_SM_1000_NS8cuda_cub9__find_if7functorIS9_EEE10Policy1000ENSB_12zip_iteratorINS8_IJNSD_26transform_input_iterator_tIbNSC_6detail35transform_pair_of_input_iterators_tIbNSB_6detail15normal_iteratorINSB_10device_ptrIiEEEESQ_18compare_modulo_twoEENS7_10__not_fn_tINS7_10__identityEEEEENSB_17counting_iteratorIlNSB_11use_defaultESY_SY_EEEEEEEPS9_jSF_S9_S9_SU_EEvT0_T1_T2_T3_T4_T6_E12temp_storage+32];
	and.b16  	%rs166, %rs319, 255;
	setp.eq.s16 	%p72, %rs166, 0;
	setp.eq.s16 	%p73, %rs165, 0;
	min.s64 	%rd201, %rd200, %rd330;
	selp.b16 	%rs167, %rs319, 1, %p73;
	selp.b16 	%rs168, %rs165, %rs167, %p72;
	and.b16  	%rs169, %rs168, 255;
	selp.b64 	%rd202, %rd330, %rd201, %p73;
	selp.b64 	%rd203, %rd200, %rd202, %p72;
	ld.shared.u8 	%rs170, [_ZZN3cub18CUB_300001_SM_10006detail6reduce28DeviceReduceSingleTileKernelINS2_10policy_hubIN4cuda3std3__45tupleIJblEEEjN6thrust24THRUST_300001_SM_1000_NS8cuda_cub9__find_if7functorIS9_EEE10Policy1000ENSB_12zip_iteratorINS8_IJNSD_26transform_input_iterator_tIbNSC_6detail35transform_pair_of_input_iterators_tIbNSB_6detail15normal_iteratorINSB_10device_ptrIiEEEESQ_18compare_modulo_twoEENS7_10__not_fn_tINS7_10__identityEEEEENSB_17counting_iteratorIlNSB_11use_defaultESY_SY_EEEEEEEPS9_jSF_S9_S9_SU_EEvT0_T1_T2_T3_T4_T6_E12temp_storage+40];
	ld.shared.u64 	%rd204, [_ZZN3cub18CUB_300001_SM_10006detail6reduce28DeviceReduceSingleTileKernelINS2_10policy_hubIN4cuda3std3__45tupleIJblEEEjN6thrust24THRUST_300001_SM_1000_NS8cuda_cub9__find_if7functorIS9_EEE10Policy1000ENSB_12zip_iteratorINS8_IJNSD_26transform_input_iterator_tIbNSC_6detail35transform_pair_of_input_iterators_tIbNSB_6detail15normal_iteratorINSB_10device_ptrIiEEEESQ_18compare_modulo_twoEENS7_10__not_fn_tINS7_10__identityEEEEENSB_17counting_iteratorIlNSB_11use_defaultESY_SY_EEEEEEEPS9_jSF_S9_S9_SU_EEvT0_T1_T2_T3_T4_T6_E12temp_storage+48];
	setp.eq.s16 	%p74, %rs169, 0;
	setp.eq.s16 	%p75, %rs170, 0;
	min.s64 	%rd205, %rd204, %rd203;
	selp.b16 	%rs171, %rs168, 1, %p75;
	selp.b16 	%rs172, %rs170, %rs171, %p74;
	and.b16  	%rs173, %rs172, 255;
	selp.b64 	%rd206, %rd203, %rd205, %p75;
	selp.b64 	%rd207, %rd204, %rd206, %p74;
	ld.shared.u8 	%rs174, [_ZZN3cub18CUB_300001_SM_10006detail6reduce28DeviceReduceSingleTileKernelINS2_10policy_hubIN4cuda3std3__45tupleIJblEEEjN6thrust24THRUST_300001_SM_1000_NS8cuda_cub9__find_if7functorIS9_EEE10Policy1000ENSB_12zip_iteratorINS8_IJNSD_26transform_input_iterator_tIbNSC_6detail35transform_pair_of_input_iterators_tIbNSB_6detail15normal_iteratorINSB_10device_ptrIiEEEESQ_18compare_modulo_twoEENS7_10__not_fn_tINS7_10__identityEEEEENSB_17counting_iteratorIlNSB_11use_defaultESY_SY_EEEEEEEPS9_jSF_S9_S9_SU_EEvT0_T1_T2_T3_T4_T6_E12temp_storage+56];
	ld.shared.u64 	%rd208, [_ZZN3cub18CUB_300001_SM_10006detail6reduce28DeviceReduceSingleTileKernelINS2_10policy_hubIN4cuda3std3__45tupleIJblEEEjN6thrust24THRUST_300001_SM_1000_NS8cuda_cub9__find_if7functorIS9_EEE10Policy1000ENSB_12zip_iteratorINS8_IJNSD_26transform_input_iterator_tIbNSC_6detail35transform_pair_of_input_iterators_tIbNSB_6detail15normal_iteratorINSB_10device_ptrIiEEEESQ_18compare_modulo_twoEENS7_10__not_fn_tINS7_10__identityEEEEENSB_17counting_iteratorIlNSB_11use_defaultESY_SY_EEEEEEEPS9_jSF_S9_S9_SU_EEvT0_T1_T2_T3_T4_T6_E12temp_storage+64];
	setp.eq.s16 	%p76, %rs173, 0;
	setp.eq.s16 	%p77, %rs174, 0;
	min.s64 	%rd209, %rd208, %rd207;
	selp.b16 	%rs175, %rs172, 1, %p77;
	selp.b16 	%rs176, %rs174, %rs175, %p76;
	and.b16  	%rs177, %rs176, 255;
	selp.b64 	%rd210, %rd207, %rd209, %p77;
	selp.b64 	%rd211, %rd208, %rd210, %p76;
	ld.shared.u8 	%rs178, [_ZZN3cub18CUB_300001_SM_10006detail6reduce28DeviceReduceSingleTileKernelINS2_10policy_hubIN4cuda3std3__45tupleIJblEEEjN6thrust24THRUST_300001_SM_1000_NS8cuda_cub9__find_if7functorIS9_EEE10Policy1000ENSB_12zip_iteratorINS8_IJNSD_26transform_input_iterator_tIbNSC_6detail35transform_pair_of_input_iterators_tIbNSB_6detail15normal_iteratorINSB_10device_ptrIiEEEESQ_18compare_modulo_twoEENS7_10__not_fn_tINS7_10__identityEEEEENSB_17counting_iteratorIlNSB_11use_defaultESY_SY_EEEEEEEPS9_jSF_S9_S9_SU_EEvT0_T1_T2_T3_T4_T6_E12temp_storage+72];
	ld.shared.u64 	%rd212, [_ZZN3cub18CUB_300001_SM_10006detail6reduce28DeviceReduceSingleTileKernelINS2_10policy_hubIN4cuda3std3__45tupleIJblEEEjN6thrust24THRUST_300001_SM_1000_NS8cuda_cub9__find_if7functorIS9_EEE10Policy1000ENSB_12zip_iteratorINS8_IJNSD_26transform_input_iterator_tIbNSC_6detail35transform_pair_of_input_iterators_tIbNSB_6detail15normal_iteratorINSB_10device_ptrIiEEEESQ_18compare_modulo_twoEENS7_10__not_fn_tINS7_10__identityEEEEENSB_17counting_iteratorIlNSB_11use_defaultESY_SY_EEEEEEEPS9_jSF_S9_S9_SU_EEvT0_T1_T2_T3_T4_T6_E12temp_storage+80];
	setp.eq.s16 	%p78, %rs177, 0;
	setp.eq.s16 	%p79, %rs178, 0;
	min.s64 	%rd213, %rd212, %rd211;
	selp.b16 	%rs179, %rs176, 1, %p79;
	selp.b16 	%rs180, %rs178, %rs179, %p78;
	and.b16  	%rs181, %rs180, 255;
	selp.b64 	%rd214, %rd211, %rd213, %p79;
	selp.b64 	%rd215, %rd212, %rd214, %p78;
	ld.shared.u8 	%rs182, [_ZZN3cub18CUB_300001_SM_10006detail6reduce28DeviceReduceSingleTileKernelINS2_10policy_hubIN4cuda3std3__45tupleIJblEEEjN6thrust24THRUST_300001_SM_1000_NS8cuda_cub9__find_if7functorIS9_EEE10Policy1000ENSB_12zip_iteratorINS8_IJNSD_26transform_input_iterator_tIbNSC_6detail35transform_pair_of_input_iterators_tIbNSB_6detail15normal_iteratorINSB_10device_ptrIiEEEESQ_18compare_modulo_twoEENS7_10__not_fn_tINS7_10__identityEEEEENSB_17counting_iteratorIlNSB_11use_defaultESY_SY_EEEEEEEPS9_jSF_S9_S9_SU_EEvT0_T1_T2_T3_T4_T6_E12temp_storage+88];
	ld.shared.u64 	%rd216, [_ZZN3cub18CUB_300001_SM_10006detail6reduce28DeviceReduceSingleTileKernelINS2_10policy_hubIN4cuda3std3__45tupleIJblEEEjN6thrust24THRUST_300001_SM_1000_NS8cuda_cub9__find_if7functorIS9_EEE10Policy1000ENSB_12zip_iteratorINS8_IJNSD_26transform_input_iterator_tIbNSC_6detail35transform_pair_of_input_iterators_tIbNSB_6detail15normal_iteratorINSB_10device_ptrIiEEEESQ_18compare_modulo_twoEENS7_10__not_fn_tINS7_10__identityEEEEENSB_17counting_iteratorIlNSB_11use_defaultESY_SY_EEEEEEEPS9_jSF_S9_S9_SU_EEvT0_T1_T2_T3_T4_T6_E12temp_storage+96];
	setp.eq.s16 	%p80, %rs181, 0;
	setp.eq.s16 	%p81, %rs182, 0;
	min.s64 	%rd217, %rd216, %rd215;
	selp.b16 	%rs183, %rs180, 1, %p81;
	selp.b16 	%rs184, %rs182, %rs183, %p80;
	and.b16  	%rs185, %rs184, 255;
	selp.b64 	%rd218, %rd215, %rd217, %p81;
	selp.b64 	%rd219, %rd216, %rd218, %p80;
	ld.shared.u8 	%rs186, [_ZZN3cub18CUB_300001_SM_10006detail6reduce28DeviceReduceSingleTileKernelINS2_10policy_hubIN4cuda3std3__45tupleIJblEEEjN6thrust24THRUST_300001_SM_1000_NS8cuda_cub9__find_if7functorIS9_EEE10Policy1000ENSB_12zip_iteratorINS8_IJNSD_26transform_input_iterator_tIbNSC_6detail35transform_pair_of_input_iterators_tIbNSB_6detail15normal_iteratorINSB_10device_ptrIiEEEESQ_18compare_modulo_twoEENS7_10__not_fn_tINS7_10__identityEEEEENSB_17counting_iteratorIlNSB_11use_defaultESY_SY_EEEEEEEPS9_jSF_S9_S9_SU_EEvT0_T1_T2_T3_T4_T6_E12temp_storage+104];
	ld.shared.u64 	%rd220, [_ZZN3cub18CUB_300001_SM_10006detail6reduce28DeviceReduceSingleTileKernelINS2_10policy_hubIN4cuda3std3__45tupleIJblEEEjN6thrust24THRUST_300001_SM_1000_NS8cuda_cub9__find_if7functorIS9_EEE10Policy1000ENSB_12zip_iteratorINS8_IJNSD_26transform_input_iterator_tIbNSC_6detail35transform_pair_of_input_iterators_tIbNSB_6detail15normal_iteratorINSB_10device_ptrIiEEEESQ_18compare_modulo_twoEENS7_10__not_fn_tINS7_10__identityEEEEENSB_17counting_iteratorIlNSB_11use_defaultESY_SY_EEEEEEEPS9_jSF_S9_S9_SU_EEvT0_T1_T2_T3_T4_T6_E12temp_storage+112];
	setp.eq.s16 	%p82, %rs185, 0;
	setp.eq.s16 	%p83, %rs186, 0;
	min.s64 	%rd221, %rd220, %rd219;
	selp.b16 	%rs187, %rs184, 1, %p83;
	selp.b16 	%rs188, %rs186, %rs187, %p82;
	and.b16  	%rs189, %rs188, 255;
	selp.b64 	%rd222, %rd219, %rd221, %p83;
	selp.b64 	%rd223, %rd220, %rd222, %p82;
	ld.shared.u8 	%rs190, [_ZZN3cub18CUB_300001_SM_10006detail6reduce28DeviceReduceSingleTileKernelINS2_10policy_hubIN4cuda3std3__45tupleIJblEEEjN6thrust24THRUST_300001_SM_1000_NS8cuda_cub9__find_if7functorIS9_EEE10Policy1000ENSB_12zip_iteratorINS8_IJNSD_26transform_input_iterator_tIbNSC_6detail35transform_pair_of_input_iterators_tIbNSB_6detail15normal_iteratorINSB_10device_ptrIiEEEESQ_18compare_modulo_twoEENS7_10__not_fn_tINS7_10__identityEEEEENSB_17counting_iteratorIlNSB_11use_defaultESY_SY_EEEEEEEPS9_jSF_S9_S9_SU_EEvT0_T1_T2_T3_T4_T6_E12temp_storage+120];
	ld.shared.u64 	%rd224, [_ZZN3cub18CUB_300001_SM_10006detail6reduce28DeviceReduceSingleTileKernelINS2_10policy_hubIN4cuda3std3__45tupleIJblEEEjN6thrust24THRUST_300001_SM_1000_NS8cuda_cub9__find_if7functorIS9_EEE10Policy1000ENSB_12zip_iteratorINS8_IJNSD_26transform_input_iterator_tIbNSC_6detail35transform_pair_of_input_iterators_tIbNSB_6detail15normal_iteratorINSB_10device_ptrIiEEEESQ_18compare_modulo_twoEENS7_10__not_fn_tINS7_10__identityEEEEENSB_17counting_iteratorIlNSB_11use_defaultESY_SY_EEEEEEEPS9_jSF_S9_S9_SU_EEvT0_T1_T2_T3_T4_T6_E12temp_storage+128];
	setp.eq.s16 	%p84, %rs189, 0;
	setp.eq.s16 	%p85, %rs190, 0;
	min.s64 	%rd225, %rd224, %rd223;
	selp.b16 	%rs191, %rs188, 1, %p85;
	selp.b16 	%rs319, %rs190, %rs191, %p84;
	selp.b64 	%rd226, %rd223, %rd225, %p85;
	selp.b64 	%rd330, %rd224, %rd226, %p84;
$L__BB7_115:
	mov.u32 	%r653, %tid.x;
	setp.ne.s32 	%p199, %r653, 0;
	@%p199 bra 	$L__BB7_117;
	setp.eq.s16 	%p200, %rs102, 0;
	and.b16  	%rs309, %rs319, 255;
	setp.eq.s16 	%p201, %rs309, 0;
	min.s64 	%rd320, %rd330, %rd111;
	selp.b16 	%rs310, %rs102, 1, %p201;
	selp.b16 	%rs311, %rs319, %rs310, %p200;
	selp.b64 	%rd321, %rd111, %rd320, %p201;
	selp.b64 	%rd322, %rd330, %rd321, %p200;
	st.global.u8 	[%rd1], %rs311;
	st.global.u64 	[%rd1+8], %rd322;
$L__BB7_117:
	ret;

}
	// .globl	_ZN3cub18CUB_300001_SM_10006detail6reduce18DeviceReduceKernelINS2_10policy_hubIN4cuda3std3__45tupleIJblEEEjN6thrust24THRUST_300001_SM_1000_NS8cuda_cub9__find_if7functorIS9_EEE10Policy1000ENSB_12zip_iteratorINS8_IJNSD_26transform_input_iterator_tIbNSC_6detail35transform_pair_of_input_iterators_tIbNSB_6detail15normal_iteratorINSB_10device_ptrIiEEEESQ_18compare_modulo_twoEENS7_10__not_fn_tINS7_10__identityEEEEENSB_17counting_iteratorIlNSB_11use_defaultESY_SY_EEEEEEEjSF_S9_SU_EEvT0_PT3_T1_NS0_13GridEvenShareIS15_EET2_T4_
.visible .entry _ZN3cub18CUB_300001_SM_10006detail6reduce18DeviceReduceKernelINS2_10policy_hubIN4cuda3std3__45tupleIJblEEEjN6thrust24THRUST_300001_SM_1000_NS8cuda_cub9__find_if7functorIS9_EEE10Policy1000ENSB_12zip_iteratorINS8_IJNSD_26transform_input_iterator_tIbNSC_6detail35transform_pair_of_input_iterators_tIbNSB_6detail15normal_iteratorINSB_10device_ptrIiEEEESQ_18compare_modulo_twoEENS7_10__not_fn_tINS7_10__identityEEEEENSB_17counting_iteratorIlNSB_11use_defaultESY_SY_EEEEEEEjSF_S9_SU_EEvT0_PT3_T1_NS0_13GridEvenShareIS15_EET2_T4_(
	.param .align 8 .b8 _ZN3cub18CUB_300001_SM_10006detail6reduce18DeviceReduceKernelINS2_10policy_hubIN4cuda3std3__45tupleIJblEEEjN6thrust24THRUST_300001_SM_1000_NS8cuda_cub9__find_if7functorIS9_EEE10Policy1000ENSB_12zip_iteratorINS8_IJNSD_26transform_input_iterator_tIbNSC_6detail35transform_pair_of_input_iterators_tIbNSB_6detail15normal_iteratorINSB_10device_ptrIiEEEESQ_18compare_modulo_twoEENS7_10__not_fn_tINS7_10__identityEEEEENSB_17counting_iteratorIlNSB_11use_defaultESY_SY_EEEEEEEjSF_S9_SU_EEvT0_PT3_T1_NS0_13GridEvenShareIS15_EET2_T4__param_0[40],
	.param .u64 .ptr .align 1 _ZN3cub18CUB_300001_SM_10006detail6reduce18DeviceReduceKernelINS2_10policy_hubIN4cuda3std3__45tupleIJblEEEjN6thrust24THRUST_300001_SM_1000_NS8cuda_cub9__find_if7functorIS9_EEE10Policy1000ENSB_12zip_iteratorINS8_IJNSD_26transform_input_iterator_tIbNSC_6detail35transform_pair_of_input_iterators_tIbNSB_6detail15normal_iteratorINSB_10device_ptrIiEEEESQ_18compare_modulo_twoEENS7_10__not_fn_tINS7_10__identityEEEEENSB_17counting_iteratorIlNSB_11use_defaultESY_SY_EEEEEEEjSF_S9_SU_EEvT0_PT3_T1_NS0_13GridEvenShareIS15_EET2_T4__param_1,
	.param .u32 _ZN3cub18CUB_300001_SM_10006detail6reduce18DeviceReduceKernelINS2_10policy_hubIN4cuda3std3__45tupleIJblEEEjN6thrust24THRUST_300001_SM_1000_NS8cuda_cub9__find_if7functorIS9_EEE10Policy1000ENSB_12zip_iteratorINS8_IJNSD_26transform_input_iterator_tIbNSC_6detail35transform_pair_of_input_iterators_tIbNSB_6detail15normal_iteratorINSB_10device_ptrIiEEEESQ_18compare_modulo_twoEENS7_10__not_fn_tINS7_10__identityEEEEENSB_17counting_iteratorIlNSB_11use_defaultESY_SY_EEEEEEEjSF_S9_SU_EEvT0_PT3_T1_NS0_13GridEvenShareIS15_EET2_T4__param_2,
	.param .align 4 .b8 _ZN3cub18CUB_300001_SM_10006detail6reduce18DeviceReduceKernelINS2_10policy_hubIN4cuda3std3__45tupleIJblEEEjN6thrust24THRUST_300001_SM_1000_NS8cuda_cub9__find_if7functorIS9_EEE10Policy1000ENSB_12zip_iteratorINS8_IJNSD_26transform_input_iterator_tIbNSC_6detail35transform_pair_of_input_iterators_tIbNSB_6detail15normal_iteratorINSB_10device_ptrIiEEEESQ_18compare_modulo_twoEENS7_10__not_fn_tINS7_10__identityEEEEENSB_17counting_iteratorIlNSB_11use_defaultESY_SY_EEEEEEEjSF_S9_SU_EEvT0_PT3_T1_NS0_13GridEvenShareIS15_EET2_T4__param_3[40],
	.param .align 1 .b8 _ZN3cub18CUB_300001_SM_10006detail6reduce18DeviceReduceKernelINS2_10policy_hubIN4cuda3std3__45tupleIJblEEEjN6thrust24THRUST_300001_SM_1000_NS8cuda_cub9__find_if7functorIS9_EEE10Policy1000ENSB_12zip_iteratorINS8_IJNSD_26transform_input_iterator_tIbNSC_6detail35transform_pair_of_input_iterators_tIbNSB_6detail15normal_iteratorINSB_10device_ptrIiEEEESQ_18compare_modulo_twoEENS7_10__not_fn_tINS7_10__identityEEEEENSB_17counting_iteratorIlNSB_11use_defaultESY_SY_EEEEEEEjSF_S9_SU_EEvT0_PT3_T1_NS0_13GridEvenShareIS15_EET2_T4__param_4[1],
	.param .align 1 .b8 _ZN3cub18CUB_300001_SM_10006detail6reduce18DeviceReduceKernelINS2_10policy_hubIN4cuda3std3__45tupleIJblEEEjN6thrust24THRUST_300001_SM_1000_NS8cuda_cub9__find_if7functorIS9_EEE10Policy1000ENSB_12zip_iteratorINS8_IJNSD_26transform_input_iterator_tIbNSC_6detail35transform_pair_of_input_iterators_tIbNSB_6detail15normal_iteratorINSB_10device_ptrIiEEEESQ_18compare_modulo_twoEENS7_10__not_fn_tINS7_10__identityEEEEENSB_17counting_iteratorIlNSB_11use_defaultESY_SY_EEEEEEEjSF_S9_SU_EEvT0_PT3_T1_NS0_13GridEvenShareIS15_EET2_T4__param_5[1]
)
.maxntid 256
{
	.reg .pred 	%p<199>;
	.reg .b16 	%rs<342>;
	.reg .b32 	%r<705>;
	.reg .b64 	%rd<378>;
	// demoted variable
	.shared .align 8 .b8 _ZZN3cub18CUB_300001_SM_10006detail6reduce18DeviceReduceKernelINS2_10policy_hubIN4cuda3std3__45tupleIJblEEEjN6thrust24THRUST_300001_SM_1000_NS8cuda_cub9__find_if7functorIS9_EEE10Policy1000ENSB_12zip_iteratorINS8_IJNSD_26transform_input_iterator_tIbNSC_6detail35transform_pair_of_input_iterators_tIbNSB_6detail15normal_iteratorINSB_10device_ptrIiEEEESQ_18compare_modulo_twoEENS7_10__not_fn_tINS7_10__identityEEEEENSB_17counting_iteratorIlNSB_11use_defaultESY_SY_EEEEEEEjSF_S9_SU_EEvT0_PT3_T1_NS0_13GridEvenShareIS15_EET2_T4_E12temp_storage[152];
	ld.param.u64 	%rd107, [_ZN3cub18CUB_300001_SM_10006detail6reduce18DeviceReduceKernelINS2_10policy_hubIN4cuda3std3__45tupleIJblEEEjN6thrust24THRUST_300001_SM_1000_NS8cuda_cub9__find_if7functorIS9_EEE10Policy1000ENSB_12zip_iteratorINS8_IJNSD_26transform_input_iterator_tIbNSC_6detail35transform_pair_of_input_iterators_tIbNSB_6detail15normal_iteratorINSB_10device_ptrIiEEEESQ_18compare_modulo_twoEENS7_10__not_fn_tINS7_10__identityEEEEENSB_17counting_iteratorIlNSB_11use_defaultESY_SY_EEEEEEEjSF_S9_SU_EEvT0_PT3_T1_NS0_13GridEvenShareIS15_EET2_T4__param_0+32];
	ld.param.u32 	%r2, [_ZN3cub18CUB_300001_SM_10006detail6reduce18DeviceReduceKernelINS2_10policy_hubIN4cuda3std3__45tupleIJblEEEjN6thrust24THRUST_300001_SM_1000_NS8cuda_cub9__find_if7functorIS9_EEE10Policy1000ENSB_12zip_iteratorINS8_IJNSD_26transform_input_iterator_tIbNSC_6detail35transform_pair_of_input_iterators_tIbNSB_6detail15normal_iteratorINSB_10device_ptrIiEEEESQ_18compare_modulo_twoEENS7_10__not_fn_tINS7_10__identityEEEEENSB_17counting_iteratorIlNSB_11use_defaultESY_SY_EEEEEEEjSF_S9_SU_EEvT0_PT3_T1_NS0_13GridEvenShareIS15_EET2_T4__param_3+24];
	ld.param.u32 	%r1, [_ZN3cub18CUB_300001_SM_10006detail6reduce18DeviceReduceKernelINS2_10policy_hubIN4cuda3std3__45tupleIJblEEEjN6thrust24THRUST_300001_SM_1000_NS8cuda_cub9__find_if7functorIS9_EEE10Policy1000ENSB_12zip_iteratorINS8_IJNSD_26transform_input_iterator_tIbNSC_6detail35transform_pair_of_input_iterators_tIbNSB_6detail15normal_iteratorINSB_10device_ptrIiEEEESQ_18compare_modulo_twoEENS7_10__not_fn_tINS7_10__identityEEEEENSB_17counting_iteratorIlNSB_11use_defaultESY_SY_EEEEEEEjSF_S9_SU_EEvT0_PT3_T1_NS0_13GridEvenShareIS15_EET2_T4__param_3+20];
	ld.param.u64 	%rd106, [_ZN3cub18CUB_300001_SM_10006detail6reduce18DeviceReduceKernelINS2_10policy_hubIN4cuda3std3__45tupleIJblEEEjN6thrust24THRUST_300001_SM_1000_NS8cuda_cub9__find_if7functorIS9_EEE10Policy1000ENSB_12zip_iteratorINS8_IJNSD_26transform_input_iterator_tIbNSC_6detail35transform_pair_of_input_iterators_tIbNSB_6detail15normal_iteratorINSB_10device_ptrIiEEEESQ_18compare_modulo_twoEENS7_10__not_fn_tINS7_10__identityEEEEENSB_17counting_iteratorIlNSB_11use_defaultESY_SY_EEEEEEEjSF_S9_SU_EEvT0_PT3_T1_NS0_13GridEvenShareIS15_EET2_T4__param_0+8];
	ld.param.u64 	%rd105, [_ZN3cub18CUB_300001_SM_10006detail6reduce18DeviceReduceKernelINS2_10policy_hubIN4cuda3std3__45tupleIJblEEEjN6thrust24THRUST_300001_SM_1000_NS8cuda_cub9__find_if7functorIS9_EEE10Policy1000ENSB_12zip_iteratorINS8_IJNSD_26transform_input_iterator_tIbNSC_6detail35transform_pair_of_input_iterators_tIbNSB_6detail15normal_iteratorINSB_10device_ptrIiEEEESQ_18compare_modulo_twoEENS7_10__not_fn_tINS7_10__identityEEEEENSB_17counting_iteratorIlNSB_11use_defaultESY_SY_EEEEEEEjSF_S9_SU_EEvT0_PT3_T1_NS0_13GridEvenShareIS15_EET2_T4__param_0];
	cvta.to.global.u64 	%rd1, %rd105;
	cvta.to.global.u64 	%rd2, %rd106;
	mov.u32 	%r3, %ctaid.x;
	shl.b32 	%r4, %r3, 10;
	sub.s32 	%r5, %r1, %r4;
	setp.gt.u32 	%p1, %r5, 1023;
	@%p1 bra 	$L__BB8_75;
	mov.u32 	%r6, %tid.x;
	setp.ge.u32 	%p85, %r6, %r5;
	mov.b16 	%rs313, 0;
	mov.b64 	%rd349, 0;
	mov.u32 	%r694, %r6;
	@%p85 bra 	$L__BB8_3;
	add.s32 	%r368, %r4, %r6;
	cvt.u64.u32 	%rd231, %r368;
	mul.wide.u32 	%rd232, %r368, 4;
	add.s64 	%rd233, %rd1, %rd232;
	add.s64 	%rd234, %rd2, %rd232;
	add.s64 	%rd349, %rd107, %rd231;
	ld.global.u32 	%r369, [%rd233];
	ld.global.u32 	%r370, [%rd234];
	shr.u32 	%r371, %r369, 31;
	add.s32 	%r372, %r369, %r371;
	and.b32  	%r373, %r372, -2;
	sub.s32 	%r374, %r369, %r373;
	shr.u32 	%r375, %r370, 31;
	add.s32 	%r376, %r370, %r375;
	and.b32  	%r377, %r376, -2;
	sub.s32 	%r378, %r370, %r377;
	setp.ne.s32 	%p86, %r374, %r378;
	selp.u16 	%rs313, 1, 0, %p86;
	add.s32 	%r694, %r6, 256;
$L__BB8_3:
	setp.ge.u32 	%p87, %r694, %r5;
	@%p87 bra 	$L__BB8_13;
	not.b32 	%r379, %r694;
	add.s32 	%r9, %r1, %r379;
	sub.s32 	%r380, %r9, %r4;
	shr.u32 	%r381, %r380, 8;
	add.s32 	%r10, %r381, 1;
	setp.lt.u32 	%p88, %r380, 768;
	@%p88 bra 	$L__BB8_8;
	add.s32 	%r693, %r694, 512;
	add.s32 	%r692, %r694, %r4;
	and.b32  	%r382, %r10, 33554428;
	neg.s32 	%r691, %r382;
$L__BB8_6:
	.pragma "nounroll";
	cvt.u64.u32 	%rd236, %r692;
	mul.wide.u32 	%rd237, %r692, 4;
	add.s64 	%rd238, %rd1, %rd237;
	add.s64 	%rd239, %rd2, %rd237;
	add.s64 	%rd240, %rd107, %rd236;
	ld.global.u32 	%r383, [%rd238];
	ld.global.u32 	%r384, [%rd239];
	shr.u32 	%r385, %r383, 31;
	add.s32 	%r386, %r383, %r385;
	and.b32  	%r387, %r386, -2;
	sub.s32 	%r388, %r383, %r387;
	shr.u32 	%r389, %r384, 31;
	add.s32 	%r390, %r384, %r389;
	and.b32  	%r391, %r390, -2;
	sub.s32 	%r392, %r384, %r391;
	setp.ne.s32 	%p89, %r388, %r392;
	selp.u16 	%rs192, 1, 0, %p89;
	and.b16  	%rs193, %rs313, 255;
	setp.eq.s16 	%p90, %rs193, 0;
	min.s64 	%rd241, %rd240, %rd349;
	selp.b64 	%rd242, %rd241, %rd349, %p89;
	selp.b64 	%rd243, %rd240, %rd242, %p90;
	selp.b16 	%rs194, 1, %rs313, %p89;
	selp.b16 	%rs195, %rs192, %rs194, %p90;
	and.b16  	%rs196, %rs195, 255;
	add.s32 	%r393, %r692, 256;
	cvt.u64.u32 	%rd244, %r393;
	mul.wide.u32 	%rd245, %r393, 4;
	add.s64 	%rd246, %rd1, %rd245;
	add.s64 	%rd247, %rd2, %rd245;
	add.s64 	%rd248, %rd107, %rd244;
	ld.global.u32 	%r394, [%rd246];
	ld.global.u32 	%r395, [%rd247];
	shr.u32 	%r396, %r394, 31;
	add.s32 	%r397, %r394, %r396;
	and.b32  	%r398, %r397, -2;
	sub.s32 	%r399, %r394, %r398;
	shr.u32 	%r400, %r395, 31;
	add.s32 	%r401, %r395, %r400;
	and.b32  	%r402, %r401, -2;
	sub.s32 	%r403, %r395, %r402;
	setp.ne.s32 	%p91, %r399, %r403;
	selp.u16 	%rs197, 1, 0, %p91;
	setp.eq.s16 	%p92, %rs196, 0;
	min.s64 	%rd249, %rd248, %rd243;
	selp.b64 	%rd250, %rd249, %rd243, %p91;
	selp.b64 	%rd251, %rd248, %rd250, %p92;
	selp.b16 	%rs198, 1, %rs195, %p91;
	selp.b16 	%rs199, %rs197, %rs198, %p92;
	and.b16  	%rs200, %rs199, 255;
	add.s32 	%r404, %r692, 512;
	cvt.u64.u32 	%rd252, %r404;
	mul.wide.u32 	%rd253, %r404, 4;
	add.s64 	%rd254, %rd1, %rd253;
	add.s64 	%rd255, %rd2, %rd253;
	add.s64 	%rd256, %rd107, %rd252;
	ld.global.u32 	%r405, [%rd254];
	ld.global.u32 	%r406, [%rd255];
	shr.u32 	%r407, %r405, 31;
	add.s32 	%r408, %r405, %r407;
	and.b32  	%r409, %r408, -2;
	sub.s32 	%r410, %r405, %r409;
	shr.u32 	%r411, %r406, 31;
	add.s32 	%r412, %r406, %r411;
	and.b32  	%r413, %r412, -2;
	sub.s32 	%r414, %r406, %r413;
	setp.ne.s32 	%p93, %r410, %r414;
	selp.u16 	%rs201, 1, 0, %p93;
	setp.eq.s16 	%p94, %rs200, 0;
	min.s64 	%rd257, %rd256, %rd251;
	selp.b64 	%rd258, %rd257, %rd251, %p93;
	selp.b64 	%rd259, %rd256, %rd258, %p94;
	selp.b16 	%rs202, 1, %rs199, %p93;
	selp.b16 	%rs203, %rs201, %rs202, %p94;
	and.b16  	%rs204, %rs203, 255;
	add.s32 	%r415, %r692, 768;
	cvt.u64.u32 	%rd260, %r415;
	mul.wide.u32 	%rd261, %r415, 4;
	add.s64 	%rd262, %rd1, %rd261;
	add.s64 	%rd263, %rd2, %rd261;
	add.s64 	%rd264, %rd107, %rd260;
	ld.global.u32 	%r416, [%rd262];
	ld.global.u32 	%r417, [%rd263];
	shr.u32 	%r418, %r416, 31;
	add.s32 	%r419, %r416, %r418;
	and.b32  	%r420, %r419, -2;
	sub.s32 	%r421, %r416, %r420;
	shr.u32 	%r422, %r417, 31;
	add.s32 	%r423, %r417, %r422;
	and.b32  	%r424, %r423, -2;
	sub.s32 	%r425, %r417, %r424;
	setp.ne.s32 	%p95, %r421, %r425;
	selp.u16 	%rs205, 1, 0, %p95;
	setp.eq.s16 	%p96, %rs204, 0;
	min.s64 	%rd265, %rd264, %rd259;
	selp.b64 	%rd266, %rd265, %rd259, %p95;
	selp.b64 	%rd349, %rd264, %rd266, %p96;
	selp.b16 	%rs206, 1, %rs203, %p95;
	selp.b16 	%rs313, %rs205, %rs206, %p96;
	add.s32 	%r693, %r693, 1024;
	add.s32 	%r692, %r692, 1024;
	add.s32 	%r691, %r691, 4;
	setp.ne.s32 	%p97, %r691, 0;
	@%p97 bra 	$L__BB8_6;
	add.s32 	%r694, %r693, -512;
$L__BB8_8:
	and.b32  	%r426, %r10, 3;
	setp.eq.s32 	%p98, %r426, 0;
	@%p98 bra 	$L__BB8_13;
	setp.eq.s32 	%p99, %r426, 1;
	@%p99 bra 	$L__BB8_11;
	add.s32 	%r427, %r4, %r694;
	cvt.u64.u32 	%rd268, %r427;
	mul.wide.u32 	%rd269, %r427, 4;
	add.s64 	%rd270, %rd1, %rd269;
	add.s64 	%rd271, %rd2, %rd269;
	add.s64 	%rd272, %rd107, %rd268;
	ld.global.u32 	%r428, [%rd270];
	ld.global.u32 	%r429, [%rd271];
	shr.u32 	%r430, %r428, 31;
	add.s32 	%r431, %r428, %r430;
	and.b32  	%r432, %r431, -2;
	sub.s32 	%r433, %r428, %r432;
	shr.u32 	%r434, %r429, 31;
	add.s32 	%r435, %r429, %r434;
	and.b32  	%r436, %r435, -2;
	sub.s32 	%r437, %r429, %r436;
	setp.ne.s32 	%p100, %r433, %r437;
	selp.u16 	%rs208, 1, 0, %p100;
	and.b16  	%rs209, %rs313, 255;
	setp.eq.s16 	%p101, %rs209, 0;
	min.s64 	%rd273, %rd272, %rd349;
	selp.b64 	%rd274, %rd273, %rd349, %p100;
	selp.b64 	%rd275, %rd272, %rd274, %p101;
	selp.b16 	%rs210, 1, %rs313, %p100;
	selp.b16 	%rs211, %rs208, %rs210, %p101;
	and.b16  	%rs212, %rs211, 255;
	add.s32 	%r438, %r427, 256;
	cvt.u64.u32 	%rd276, %r438;
	mul.wide.u32 	%rd277, %r438, 4;
	add.s64 	%rd278, %rd1, %rd277;
	add.s64 	%rd279, %rd2, %rd277;
	add.s64 	%rd280, %rd107, %rd276;
	ld.global.u32 	%r439, [%rd278];
	ld.global.u32 	%r440, [%rd279];
	shr.u32 	%r441, %r439, 31;
	add.s32 	%r442, %r439, %r441;
	and.b32  	%r443, %r442, -2;
	sub.s32 	%r444, %r439, %r443;
	shr.u32 	%r445, %r440, 31;
	add.s32 	%r446, %r440, %r445;
	and.b32  	%r447, %r446, -2;
	sub.s32 	%r448, %r440, %r447;
	setp.ne.s32 	%p102, %r444, %r448;
	selp.u16 	%rs213, 1, 0, %p102;
	setp.eq.s16 	%p103, %rs212, 0;
	min.s64 	%rd281, %rd280, %rd275;
	selp.b64 	%rd282, %rd281, %rd275, %p102;
	selp.b64 	%rd349, %rd280, %rd282, %p103;
	selp.b16 	%rs214, 1, %rs211, %p102;
	selp.b16 	%rs313, %rs213, %rs214, %p103;
	add.s32 	%r694, %r694, 512;
$L__BB8_11:
	and.b32  	%r449, %r9, 256;
	setp.ne.s32 	%p104, %r449, 0;
	@%p104 bra 	$L__BB8_13;
	add.s32 	%r450, %r4, %r694;
	cvt.u64.u32 	%rd283, %r450;
	mul.wide.u32 	%rd284, %r450, 4;
	add.s64 	%rd285, %rd1, %rd284;
	add.s64 	%rd286, %rd2, %rd284;
	add.s64 	%rd287, %rd107, %rd283;
	ld.global.u32 	%r451, [%rd285];
	ld.global.u32 	%r452, [%rd286];
	shr.u32 	%r453, %r451, 31;
	add.s32 	%r454, %r451, %r453;
	and.b32  	%r455, %r454, -2;
	sub.s32 	%r456, %r451, %r455;
	shr.u32 	%r457, %r452, 31;
	add.s32 	%r458, %r452, %r457;
	and.b32  	%r459, %r458, -2;
	sub.s32 	%r460, %r452, %r459;
	setp.ne.s32 	%p105, %r456, %r460;
	selp.u16 	%rs215, 1, 0, %p105;
	and.b16  	%rs216, %rs313, 255;
	setp.eq.s16 	%p106, %rs216, 0;
	min.s64 	%rd288, %rd287, %rd349;
	selp.b64 	%rd289, %rd288, %rd349, %p105;
	selp.b64 	%rd349, %rd287, %rd289, %p106;
	selp.b16 	%rs217, 1, %rs313, %p105;
	selp.b16 	%rs313, %rs215, %rs217, %p106;
$L__BB8_13:
	setp.lt.u32 	%p107, %r5, 256;
	@%p107 bra 	$L__BB8_38;
	// begin inline asm
	mov.u32 %r579, %laneid;
	// end inline asm
	cvt.u32.u16 	%r600, %rs313;
	and.b32  	%r581, %r600, 255;
	mov.b32 	%r597, 1;
	mov.b32 	%r598, 31;
	mov.b32 	%r599, -1;
	// begin inline asm
	shfl.sync.down.b32 %r580, %r581, %r597, %r598, %r599;
	// end inline asm
	// begin inline asm
	shfl.sync.down.b32 %r585, %r586, %r597, %r598, %r599;
	// end inline asm
	mov.b64 	{%r591, %r596}, %rd349;
	// begin inline asm
	shfl.sync.down.b32 %r590, %r591, %r597, %r598, %r599;
	// end inline asm
	// begin inline asm
	shfl.sync.down.b32 %r595, %r596, %r597, %r598, %r599;
	// end inline asm
	mov.b64 	%rd15, {%r590, %r595};
	cvt.u16.u32 	%rs12, %r580;
	setp.gt.s32 	%p157, %r579, 30;
	@%p157 bra 	$L__BB8_18;
	and.b16  	%rs259, %rs313, 255;
	setp.eq.s16 	%p158, %rs259, 0;
	and.b16  	%rs260, %rs12, 255;
	setp.eq.s16 	%p159, %rs260, 0;
	or.pred  	%p160, %p158, %p159;
	@%p160 bra 	$L__BB8_17;
	min.s64 	%rd349, %rd15, %rd349;
	mov.b16 	%rs313, 1;
	bra.uni 	$L__BB8_18;
$L__BB8_17:
	setp.eq.s16 	%p161, %rs259, 0;
	selp.b64 	%rd349, %rd15, %rd349, %p161;
	selp.b16 	%rs313, %rs12, %rs313, %p161;
$L__BB8_18:
	cvt.u32.u16 	%r621, %rs313;
	and.b32  	%r602, %r621, 255;
	mov.b32 	%r618, 2;
	mov.b32 	%r619, 31;
	mov.b32 	%r620, -1;
	// begin inline asm
	shfl.sync.down.b32 %r601, %r602, %r618, %r619, %r620;
	// end inline asm
	// begin inline asm
	shfl.sync.down.b32 %r606, %r607, %r618, %r619, %r620;
	// end inline asm
	mov.b64 	{%r612, %r617}, %rd349;
	// begin inline asm
	shfl.sync.down.b32 %r611, %r612, %r618, %r619, %r620;
	// end inline asm
	// begin inline asm
	shfl.sync.down.b32 %r616, %r617, %r618, %r619, %r620;
	// end inline asm
	mov.b64 	%rd19, {%r611, %r616};
	cvt.u16.u32 	%rs15, %r601;
	setp.gt.s32 	%p162, %r579, 29;
	@%p162 bra 	$L__BB8_22;
	and.b16  	%rs263, %rs313, 255;
	setp.eq.s16 	%p163, %rs263, 0;
	and.b16  	%rs264, %rs15, 255;
	setp.eq.s16 	%p164, %rs264, 0;
	or.pred  	%p165, %p163, %p164;
	@%p165 bra 	$L__BB8_21;
	min.s64 	%rd349, %rd19, %rd349;
	mov.b16 	%rs313, 1;
	bra.uni 	$L__BB8_22;
$L__BB8_21:
	setp.eq.s16 	%p166, %rs263, 0;
	selp.b64 	%rd349, %rd19, %rd349, %p166;
	selp.b16 	%rs313, %rs15, %rs313, %p166;
$L__BB8_22:
	cvt.u32.u16 	%r642, %rs313;
	and.b32  	%r623, %r642, 255;
	mov.b32 	%r639, 4;
	mov.b32 	%r640, 31;
	mov.b32 	%r641, -1;
	// begin inline asm
	shfl.sync.down.b32 %r622, %r623, %r639, %r640, %r641;
	// end inline asm
	// begin inline asm
	shfl.sync.down.b32 %r627, %r628, %r639, %r640, %r641;
	// end inline asm
	mov.b64 	{%r633, %r638}, %rd349;
	// begin inline asm
	shfl.sync.down.b32 %r632, %r633, %r639, %r640, %r641;
	// end inline asm
	// begin inline asm
	shfl.sync.down.b32 %r637, %r638, %r639, %r640, %r641;
	// end inline asm
	mov.b64 	%rd23, {%r632, %r637};
	cvt.u16.u32 	%rs18, %r622;
	setp.gt.s32 	%p167, %r579, 27;
	@%p167 bra 	$L__BB8_26;
	and.b16  	%rs267, %rs313, 255;
	setp.eq.s16 	%p168, %rs267, 0;
	and.b16  	%rs268, %rs18, 255;
	setp.eq.s16 	%p169, %rs268, 0;
	or.pred  	%p170, %p168, %p169;
	@%p170 bra 	$L__BB8_25;
	min.s64 	%rd349, %rd23, %rd349;
	mov.b16 	%rs313, 1;
	bra.uni 	$L__BB8_26;
$L__BB8_25:
	setp.eq.s16 	%p171, %rs267, 0;
	selp.b16 	%rs313, %rs18, %rs313, %p171;
	selp.b64 	%rd349, %rd23, %rd349, %p171;
$L__BB8_26:
	cvt.u32.u16 	%r663, %rs313;
	and.b32  	%r644, %r663, 255;
	mov.b32 	%r660, 8;
	mov.b32 	%r661, 31;
	mov.b32 	%r662, -1;
	// begin inline asm
	shfl.sync.down.b32 %r643, %r644, %r660, %r661, %r662;
	// end inline asm
	// begin inline asm
	shfl.sync.down.b32 %r648, %r649, %r660, %r661, %r662;
	// end inline asm
	mov.b64 	{%r654, %r659}, %rd349;
	// begin inline asm
	shfl.sync.down.b32 %r653, %r654, %r660, %r661, %r662;
	// end inline asm
	// begin inline asm
	shfl.sync.down.b32 %r658, %r659, %r660, %r661, %r662;
	// end inline asm
	mov.b64 	%rd27, {%r653, %r658};
	cvt.u16.u32 	%rs21, %r643;
	setp.gt.s32 	%p172, %r579, 23;
	@%p172 bra 	$L__BB8_30;
	and.b16  	%rs271, %rs313, 255;
	setp.eq.s16 	%p173, %rs271, 0;
	and.b16  	%rs272, %rs21, 255;
	setp.eq.s16 	%p174, %rs272, 0;
	or.pred  	%p175, %p173, %p174;
	@%p175 bra 	$L__BB8_29;
	min.s64 	%rd349, %rd27, %rd349;
	mov.b16 	%rs313, 1;
	bra.uni 	$L__BB8_30;
$L__BB8_29:
	setp.eq.s16 	%p176, %rs271, 0;
	selp.b16 	%rs313, %rs21, %rs313, %p176;
	selp.b64 	%rd349, %rd27, %rd349, %p176;
$L__BB8_30:
	cvt.u32.u16 	%r684, %rs313;
	and.b32  	%r665, %r684, 255;
	mov.b32 	%r681, 16;
	mov.b32 	%r682, 31;
	mov.b32 	%r683, -1;
	// begin inline asm
	shfl.sync.down.b32 %r664, %r665, %r681, %r682, %r683;
	// end inline asm
	// begin inline asm
	shfl.sync.down.b32 %r669, %r670, %r681, %r682, %r683;
	// end inline asm
	mov.b64 	{%r675, %r680}, %rd349;
	// begin inline asm
	shfl.sync.down.b32 %r674, %r675, %r681, %r682, %r683;
	// end inline asm
	// begin inline asm
	shfl.sync.down.b32 %r679, %r680, %r681, %r682, %r683;
	// end inline asm
	mov.b64 	%rd31, {%r674, %r679};
	cvt.u16.u32 	%rs24, %r664;
	setp.gt.s32 	%p177, %r579, 15;
	@%p177 bra 	$L__BB8_34;
	and.b16  	%rs275, %rs313, 255;
	setp.eq.s16 	%p178, %rs275, 0;
	and.b16  	%rs276, %rs24, 255;
	setp.eq.s16 	%p179, %rs276, 0;
	or.pred  	%p180, %p178, %p179;
	@%p180 bra 	$L__BB8_33;
	min.s64 	%rd349, %rd31, %rd349;
	mov.b16 	%rs313, 1;
	bra.uni 	$L__BB8_34;
$L__BB8_33:
	setp.eq.s16 	%p181, %rs275, 0;
	selp.b16 	%rs313, %rs24, %rs313, %p181;
	selp.b64 	%rd349, %rd31, %rd349, %p181;
$L__BB8_34:
	setp.ne.s32 	%p182, %r579, 0;
	@%p182 bra 	$L__BB8_36;
	shr.u32 	%r685, %r6, 1;
	and.b32  	%r686, %r685, 496;
	mov.u32 	%r687, _ZZN3cub18CUB_300001_SM_10006detail6reduce18DeviceReduceKernelINS2_10policy_hubIN4cuda3std3__45tupleIJblEEEjN6thrust24THRUST_300001_SM_1000_NS8cuda_cub9__find_if7functorIS9_EEE10Policy1000ENSB_12zip_iteratorINS8_IJNSD_26transform_input_iterator_tIbNSC_6detail35transform_pair_of_input_iterators_tIbNSB_6detail15normal_iteratorINSB_10device_ptrIiEEEESQ_18compare_modulo_twoEENS7_10__not_fn_tINS7_10__identityEEEEENSB_17counting_iteratorIlNSB_11use_defaultESY_SY_EEEEEEEjSF_S9_SU_EEvT0_PT3_T1_NS0_13GridEvenShareIS15_EET2_T4_E12temp_storage;
	add.s32 	%r688, %r687, %r686;
	st.shared.u8 	[%r688+8], %rs313;
	st.shared.u64 	[%r688+16], %rd349;
$L__BB8_36:
	bar.sync 	0;
	setp.ne.s32 	%p183, %r6, 0;
	@%p183 bra 	$L__BB8_113;
	ld.shared.u8 	%rs279, [_ZZN3cub18CUB_300001_SM_10006detail6reduce18DeviceReduceKernelINS2_10policy_hubIN4cuda3std3__45tupleIJblEEEjN6thrust24THRUST_300001_SM_1000_NS8cuda_cub9__find_if7functorIS9_EEE10Policy1000ENSB_12zip_iteratorINS8_IJNSD_26transform_input_iterator_tIbNSC_6detail35transform_pair_of_input_iterators_tIbNSB_6detail15normal_iteratorINSB_10device_ptrIiEEEESQ_18compare_modulo_twoEENS7_10__not_fn_tINS7_10__identityEEEEENSB_17counting_iteratorIlNSB_11use_defaultESY_SY_EEEEEEEjSF_S9_SU_EEvT0_PT3_T1_NS0_13GridEvenShareIS15_EET2_T4_E12temp_storage+24];
	ld.shared.u64 	%rd311, [_ZZN3cub18CUB_300001_SM_10006detail6reduce18DeviceReduceKernelINS2_10policy_hubIN4cuda3std3__45tupleIJblEEEjN6thrust24THRUST_300001_SM_1000_NS8cuda_cub9__find_if7functorIS9_EEE10Policy1000ENSB_12zip_iteratorINS8_IJNSD_26transform_input_iterator_tIbNSC_6detail35transform_pair_of_input_iterators_tIbNSB_6detail15normal_iteratorINSB_10device_ptrIiEEEESQ_18compare_modulo_twoEENS7_10__not_fn_tINS7_10__identityEEEEENSB_17counting_iteratorIlNSB_11use_defaultESY_SY_EEEEEEEjSF_S9_SU_EEvT0_PT3_T1_NS0_13GridEvenShareIS15_EET2_T4_E12temp_storage+32];
	and.b16  	%rs280, %rs313, 255;
	setp.eq.s16 	%p184, %rs280, 0;
	setp.eq.s16 	%p185, %rs279, 0;
	min.s64 	%rd312, %rd311, %rd349;
	selp.b16 	%rs281, %rs313, 1, %p185;
	selp.b16 	%rs282, %rs279, %rs281, %p184;
	and.b16  	%rs283, %rs282, 255;
	selp.b64 	%rd313, %rd349, %rd312, %p185;
	selp.b64 	%rd314, %rd311, %rd313, %p184;
	ld.shared.u8 	%rs284, [_ZZN3cub18CUB_300001_SM_10006detail6reduce18DeviceReduceKernelINS2_10policy_hubIN4cuda3std3__45tupleIJblEEEjN6thrust24THRUST_300001_SM_1000_NS8cuda_cub9__find_if7functorIS9_EEE10Policy1000ENSB_12zip_iteratorINS8_IJNSD_26transform_input_iterator_tIbNSC_6detail35transform_pair_of_input_iterators_tIbNSB_6detail15normal_iteratorINSB_10device_ptrIiEEEESQ_18compare_modulo_twoEENS7_10__not_fn_tINS7_10__identityEEEEENSB_17counting_iteratorIlNSB_11use_defaultESY_SY_EEEEEEEjSF_S9_SU_EEvT0_PT3_T1_NS0_13GridEvenShareIS15_EET2_T4_E12temp_storage+40];
	ld.shared.u64 	%rd315, [_ZZN3cub18CUB_300001_SM_10006detail6reduce18DeviceReduceKernelINS2_10policy_hubIN4cuda3std3__45tupleIJblEEEjN6thrust24THRUST_300001_SM_1000_NS8cuda_cub9__find_if7functorIS9_EEE10Policy1000ENSB_12zip_iteratorINS8_IJNSD_26transform_input_iterator_tIbNSC_6detail35transform_pair_of_input_iterators_tIbNSB_6detail15normal_iteratorINSB_10device_ptrIiEEEESQ_18compare_modulo_twoEENS7_10__not_fn_tINS7_10__identityEEEEENSB_17counting_iteratorIlNSB_11use_defaultESY_SY_EEEEEEEjSF_S9_SU_EEvT0_PT3_T1_NS0_13GridEvenShareIS15_EET2_T4_E12temp_storage+48];
	setp.eq.s16 	%p186, %rs283, 0;
	setp.eq.s16 	%p187, %rs284, 0;
	min.s64 	%rd316, %rd315, %rd314;
	selp.b16 	%rs285, %rs282, 1, %p187;
	selp.b16 	%rs286, %rs284, %rs285, %p186;
	and.b16  	%rs287, %rs286, 255;
	selp.b64 	%rd317, %rd314, %rd316, %p187;
	selp.b64 	%rd318, %rd315, %rd317, %p186;
	ld.shared.u8 	%rs288, [_ZZN3cub18CUB_300001_SM_10006detail6reduce18DeviceReduceKernelINS2_10policy_hubIN4cuda3std3__45tupleIJblEEEjN6thrust24THRUST_300001_SM_1000_NS8cuda_cub9__find_if7functorIS9_EEE10Policy1000ENSB_12zip_iteratorINS8_IJNSD_26transform_input_iterator_tIbNSC_6detail35transform_pair_of_input_iterators_tIbNSB_6detail15normal_iteratorINSB_10device_ptrIiEEEESQ_18compare_modulo_twoEENS7_10__not_fn_tINS7_10__identityEEEEENSB_17counting_iteratorIlNSB_11use_defaultESY_SY_EEEEEEEjSF_S9_SU_EEvT0_PT3_T1_NS0_13GridEvenShareIS15_EET2_T4_E12temp_storage+56];
	ld.shared.u64 	%rd319, [_ZZN3cub18CUB_300001_SM_10006detail6reduce18DeviceReduceKernelINS2_10policy_hubIN4cuda3std3__45tupleIJblEEEjN6thrust24THRUST_300001_SM_1000_NS8cuda_cub9__find_if7functorIS9_EEE10Policy1000ENSB_12zip_iteratorINS8_IJNSD_26transform_input_iterator_tIbNSC_6detail35transform_pair_of_input_iterators_tIbNSB_6detail15normal_iteratorINSB_10device_ptrIiEEEESQ_18compare_modulo_twoEENS7_10__not_fn_tINS7_10__identityEEEEENSB_17counting_iteratorIlNSB_11use_defaultESY_SY_EEEEEEEjSF_S9_SU_EEvT0_PT3_T1_NS0_13GridEvenShareIS15_EET2_T4_E12temp_storage+64];
	setp.eq.s16 	%p188, %rs287, 0;
	setp.eq.s16 	%p189, %rs288, 0;
	min.s64 	%rd320, %rd319, %rd318;
	selp.b16 	%rs289, %rs286, 1, %p189;
	selp.b16 	%rs290, %rs288, %rs289, %p188;
	and.b16  	%rs291, %rs290, 255;
	selp.b64 	%rd321, %rd318, %rd320, %p189;
	selp.b64 	%rd322, %rd319, %rd321, %p188;
	ld.shared.u8 	%rs292, [_ZZN3cub18CUB_300001_SM_10006detail6reduce18DeviceReduceKernelINS2_10policy_hubIN4cuda3std3__45tupleIJblEEEjN6thrust24THRUST_300001_SM_1000_NS8cuda_cub9__find_if7functorIS9_EEE10Policy1000ENSB_12zip_iteratorINS8_IJNSD_26transform_input_iterator_tIbNSC_6detail35transform_pair_of_input_iterators_tIbNSB_6detail15normal_iteratorINSB_10device_ptrIiEEEESQ_18compare_modulo_twoEENS7_10__not_fn_tINS7_10__identityEEEEENSB_17counting_iteratorIlNSB_11use_defaultESY_SY_EEEEEEEjSF_S9_SU_EEvT0_PT3_T1_NS0_13GridEvenShareIS15_EET2_T4_E12temp_storage+72];
	ld.shared.u64 	%rd323, [_ZZN3cub18CUB_300001_SM_10006detail6reduce18DeviceReduceKernelINS2_10policy_hubIN4cuda3std3__45tupleIJblEEEjN6thrust24THRUST_300001_SM_1000_NS8cuda_cub9__find_if7functorIS9_EEE10Policy1000ENSB_12zip_iteratorINS8_IJNSD_26transform_input_iterator_tIbNSC_6detail35transform_pair_of_input_iterators_tIbNSB_6detail15normal_iteratorINSB_10device_ptrIiEEEESQ_18compare_modulo_twoEENS7_10__not_fn_tINS7_10__identityEEEEENSB_17counting_iteratorIlNSB_11use_defaultESY_SY_EEEEEEEjSF_S9_SU_EEvT0_PT3_T1_NS0_13GridEvenShareIS15_EET2_T4_E12temp_storage+80];
	setp.eq.s16 	%p190, %rs291, 0;
	setp.eq.s16 	%p191, %rs292, 0;
	min.s64 	%rd324, %rd323, %rd322;
	selp.b16 	%rs293, %rs290, 1, %p191;
	selp.b16 	%rs294, %rs292, %rs293, %p190;
	and.b16  	%rs295, %rs294, 255;
	selp.b64 	%rd325, %rd322, %rd324, %p191;
	selp.b64 	%rd326, %rd323, %rd325, %p190;
	ld.shared.u8 	%rs296, [_ZZN3cub18CUB_300001_SM_10006detail6reduce18DeviceReduceKernelINS2_10policy_hubIN4cuda3std3__45tupleIJblEEEjN6thrust24THRUST_300001_SM_1000_NS8cuda_cub9__find_if7functorIS9_EEE10Policy1000ENSB_12zip_iteratorINS8_IJNSD_26transform_input_iterator_tIbNSC_6detail35transform_pair_of_input_iterators_tIbNSB_6detail15normal_iteratorINSB_10device_ptrIiEEEESQ_18compare_modulo_twoEENS7_10__not_fn_tINS7_10__identityEEEEENSB_17counting_iteratorIlNSB_11use_defaultESY_SY_EEEEEEEjSF_S9_SU_EEvT0_PT3_T1_NS0_13GridEvenShareIS15_EET2_T4_E12temp_storage+88];
	ld.shared.u64 	%rd327, [_ZZN3cub18CUB_300001_SM_10006detail6reduce18DeviceReduceKernelINS2_10policy_hubIN4cuda3std3__45tupleIJblEEEjN6thrust24THRUST_300001_SM_1000_NS8cuda_cub9__find_if7functorIS9_EEE10Policy1000ENSB_12zip_iteratorINS8_IJNSD_26transform_input_iterator_tIbNSC_6detail35transform_pair_of_input_iterators_tIbNSB_6detail15normal_iteratorINSB_10device_ptrIiEEEESQ_18compare_modulo_twoEENS7_10__not_fn_tINS7_10__identityEEEEENSB_17counting_iteratorIlNSB_11use_defaultESY_SY_EEEEEEEjSF_S9_SU_EEvT0_PT3_T1_NS0_13GridEvenShareIS15_EET2_T4_E12temp_storage+96];
	setp.eq.s16 	%p192, %rs295, 0;
	setp.eq.s16 	%p193, %rs296, 0;
	min.s64 	%rd328, %rd327, %rd326;
	selp.b16 	%rs297, %rs294, 1, %p193;
	selp.b16 	%rs298, %rs296, %rs297, %p192;
	and.b16  	%rs299, %rs298, 255;
	selp.b64 	%rd329, %rd326, %rd328, %p193;
	selp.b64 	%rd330, %rd327, %rd329, %p192;
	ld.shared.u8 	%rs300, [_ZZN3cub18CUB_300001_SM_10006detail6reduce18DeviceReduceKernelINS2_10policy_hubIN4cuda3std3__45tupleIJblEEEjN6thrust24THRUST_300001_SM_1000_NS8cuda_cub9__find_if7functorIS9_EEE10Policy1000ENSB_12zip_iteratorINS8_IJNSD_26transform_input_iterator_tIbNSC_6detail35transform_pair_of_input_iterators_tIbNSB_6detail15normal_iteratorINSB_10device_ptrIiEEEESQ_18compare_modulo_twoEENS7_10__not_fn_tINS7_10__identityEEEEENSB_17counting_iteratorIlNSB_11use_defaultESY_SY_EEEEEEEjSF_S9_SU_EEvT0_PT3_T1_NS0_13GridEvenShareIS15_EET2_T4_E12temp_storage+104];
	ld.shared.u64 	%rd331, [_ZZN3cub18CUB_300001_SM_10006detail6reduce18DeviceReduceKernelINS2_10policy_hubIN4cuda3std3__45tupleIJblEEEjN6thrust24THRUST_300001_SM_1000_NS8cuda_cub9__find_if7functorIS9_EEE10Policy1000ENSB_12zip_iteratorINS8_IJNSD_26transform_input_iterator_tIbNSC_6detail35transform_pair_of_input_iterators_tIbNSB_6detail15normal_iteratorINSB_10device_ptrIiEEEESQ_18compare_modulo_twoEENS7_10__not_fn_tINS7_10__identityEEEEENSB_17counting_iteratorIlNSB_11use_defaultESY_SY_EEEEEEEjSF_S9_SU_EEvT0_PT3_T1_NS0_13GridEvenShareIS15_EET2_T4_E12temp_storage+112];
	setp.eq.s16 	%p194, %rs299, 0;
	setp.eq.s16 	%p195, %rs300, 0;
	min.s64 	%rd332, %rd331, %rd330;
	selp.b16 	%rs301, %rs298, 1, %p195;
	selp.b16 	%rs302, %rs300, %rs301, %p194;
	and.b16  	%rs303, %rs302, 255;
	selp.b64 	%rd333, %rd330, %rd332, %p195;
	selp.b64 	%rd334, %rd331, %rd333, %p194;
	ld.shared.u8 	%rs304, [_ZZN3cub18CUB_300001_SM_10006detail6reduce18DeviceReduceKernelINS2_10policy_hubIN4cuda3std3__45tupleIJblEEEjN6thrust24THRUST_300001_SM_1000_NS8cuda_cub9__find_if7functorIS9_EEE10Policy1000ENSB_12zip_iteratorINS8_IJNSD_26transform_input_iterator_tIbNSC_6detail35transform_pair_of_input_iterators_tIbNSB_6detail15normal_iteratorINSB_10device_ptrIiEEEESQ_18compare_modulo_twoEENS7_10__not_fn_tINS7_10__identityEEEEENSB_17counting_iteratorIlNSB_11use_defaultESY_SY_EEEEEEEjSF_S9_SU_EEvT0_PT3_T1_NS0_13GridEvenShareIS15_EET2_T4_E12temp_storage+120];
	ld.shared.u64 	%rd335, [_ZZN3cub18CUB_300001_SM_10006detail6reduce18DeviceReduceKernelINS2_10policy_hubIN4cuda3std3__45tupleIJblEEEjN6thrust24THRUST_300001_SM_1000_NS8cuda_cub9__find_if7functorIS9_EEE10Policy1000ENSB_12zip_iteratorINS8_IJNSD_26transform_input_iterator_tIbNSC_6detail35transform_pair_of_input_iterators_tIbNSB_6detail15normal_iteratorINSB_10device_ptrIiEEEESQ_18compare_modulo_twoEENS7_10__not_fn_tINS7_10__identityEEEEENSB_17counting_iteratorIlNSB_11use_defaultESY_SY_EEEEEEEjSF_S9_SU_EEvT0_PT3_T1_NS0_13GridEvenShareIS15_EET2_T4_E12temp_storage+128];
	setp.eq.s16 	%p196, %rs303, 0;
	setp.eq.s16 	%p197, %rs304, 0;
	min.s64 	%rd336, %rd335, %rd334;
	selp.b16 	%rs305, %rs302, 1, %p197;
	selp.b16 	%rs313, %rs304, %rs305, %p196;
	selp.b64 	%rd337, %rd334, %rd336, %p197;
	selp.b64 	%rd349, %rd335, %rd337, %p196;
	bra.uni 	$L__BB8_113;
$L__BB8_38:
	// begin inline asm
	mov.u32 %r461, %laneid;
	// end inline asm
	and.b32  	%r482, %r6, 992;
	add.s32 	%r483, %r482, 32;
	setp.gt.u32 	%p108, %r483, %r5;
	not.b32 	%r484, %r482;
	add.s32 	%r485, %r5, %r484;
	selp.b32 	%r480, %r485, 31, %p108;
	cvt.u32.u16 	%r486, %rs313;
	and.b32  	%r463, %r486, 255;
	mov.b32 	%r479, 1;
	mov.b32 	%r481, -1;
	// begin inline asm
	shfl.sync.down.b32 %r462, %r463, %r479, %r480, %r481;
	// end inline asm
	// begin inline asm
	shfl.sync.down.b32 %r467, %r468, %r479, %r480, %r481;
	// end inline asm
	mov.b64 	{%r473, %r478}, %rd349;
	// begin inline asm
	shfl.sync.down.b32 %r472, %r473, %r479, %r480, %r481;
	// end inline asm
	// begin inline asm
	shfl.sync.down.b32 %r477, %r478, %r479, %r480, %r481;
	// end inline asm
	mov.b64 	%rd36, {%r472, %r477};
	cvt.u16.u32 	%rs28, %r462;
	setp.ge.s32 	%p109, %r461, %r480;
	@%p109 bra 	$L__BB8_42;
	and.b16  	%rs218, %rs313, 255;
	setp.eq.s16 	%p110, %rs218, 0;
	and.b16  	%rs219, %rs28, 255;
	setp.eq.s16 	%p111, %rs219, 0;
	or.pred  	%p112, %p110, %p111;
	@%p112 bra 	$L__BB8_41;
	min.s64 	%rd349, %rd36, %rd349;
	mov.b16 	%rs313, 1;
	bra.uni 	$L__BB8_42;
$L__BB8_41:
	setp.eq.s16 	%p113, %rs218, 0;
	selp.b16 	%rs313, %rs28, %rs313, %p113;
	selp.b64 	%rd349, %rd36, %rd349, %p113;
$L__BB8_42:
	cvt.u32.u16 	%r507, %rs313;
	and.b32  	%r488, %r507, 255;
	mov.b32 	%r504, 2;
	mov.b32 	%r506, -1;
	// begin inline asm
	shfl.sync.down.b32 %r487, %r488, %r504, %r480, %r506;
	// end inline asm
	// begin inline asm
	shfl.sync.down.b32 %r492, %r493, %r504, %r480, %r506;
	// end inline asm
	mov.b64 	{%r498, %r503}, %rd349;
	// begin inline asm
	shfl.sync.down.b32 %r497, %r498, %r504, %r480, %r506;
	// end inline asm
	// begin inline asm
	shfl.sync.down.b32 %r502, %r503, %r504, %r480, %r506;
	// end inline asm
	mov.b64 	%rd40, {%r497, %r502};
	cvt.u16.u32 	%rs31, %r487;
	add.s32 	%r508, %r461, 2;
	setp.gt.s32 	%p114, %r508, %r480;
	@%p114 bra 	$L__BB8_46;
	and.b16  	%rs222, %rs313, 255;
	setp.eq.s16 	%p115, %rs222, 0;
	and.b16  	%rs223, %rs31, 255;
	setp.eq.s16 	%p116, %rs223, 0;
	or.pred  	%p117, %p115, %p116;
	@%p117 bra 	$L__BB8_45;
	min.s64 	%rd349, %rd40, %rd349;
	mov.b16 	%rs313, 1;
	bra.uni 	$L__BB8_46;
$L__BB8_45:
	setp.eq.s16 	%p118, %rs222, 0;
	selp.b16 	%rs313, %rs31, %rs313, %p118;
	selp.b64 	%rd349, %rd40, %rd349, %p118;
$L__BB8_46:
	cvt.u32.u16 	%r529, %rs313;
	and.b32  	%r510, %r529, 255;
	mov.b32 	%r526, 4;
	mov.b32 	%r528, -1;
	// begin inline asm
	shfl.sync.down.b32 %r509, %r510, %r526, %r480, %r528;
	// end inline asm
	// begin inline asm
	shfl.sync.down.b32 %r514, %r515, %r526, %r480, %r528;
	// end inline asm
	mov.b64 	{%r520, %r525}, %rd349;
	// begin inline asm
	shfl.sync.down.b32 %r519, %r520, %r526, %r480, %r528;
	// end inline asm
	// begin inline asm
	shfl.sync.down.b32 %r524, %r525, %r526, %r480, %r528;
	// end inline asm
	mov.b64 	%rd44, {%r519, %r524};
	cvt.u16.u32 	%rs34, %r509;
	add.s32 	%r530, %r461, 4;
	setp.gt.s32 	%p119, %r530, %r480;
	@%p119 bra 	$L__BB8_50;
	and.b16  	%rs226, %rs313, 255;
	setp.eq.s16 	%p120, %rs226, 0;
	and.b16  	%rs227, %rs34, 255;
	setp.eq.s16 	%p121, %rs227, 0;
	or.pred  	%p122, %p120, %p121;
	@%p122 bra 	$L__BB8_49;
	min.s64 	%rd349, %rd44, %rd349;
	mov.b16 	%rs313, 1;
	bra.uni 	$L__BB8_50;
$L__BB8_49:
	setp.eq.s16 	%p123, %rs226, 0;
	selp.b16 	%rs313, %rs34, %rs313, %p123;
	selp.b64 	%rd349, %rd44, %rd349, %p123;
$L__BB8_50:
	cvt.u32.u16 	%r551, %rs313;
	and.b32  	%r532, %r551, 255;
	mov.b32 	%r548, 8;
	mov.b32 	%r550, -1;
	// begin inline asm
	shfl.sync.down.b32 %r531, %r532, %r548, %r480, %r550;
	// end inline asm
	// begin inline asm
	shfl.sync.down.b32 %r536, %r537, %r548, %r480, %r550;
	// end inline asm
	mov.b64 	{%r542, %r547}, %rd349;
	// begin inline asm
	shfl.sync.down.b32 %r541, %r542, %r548, %r480, %r550;
	// end inline asm
	// begin inline asm
	shfl.sync.down.b32 %r546, %r547, %r548, %r480, %r550;
	// end inline asm
	mov.b64 	%rd48, {%r541, %r546};
	cvt.u16.u32 	%rs37, %r531;
	add.s32 	%r552, %r461, 8;
	setp.gt.s32 	%p124, %r552, %r480;
	@%p124 bra 	$L__BB8_54;
	and.b16  	%rs230, %rs313, 255;
	setp.eq.s16 	%p125, %rs230, 0;
	and.b16  	%rs231, %rs37, 255;
	setp.eq.s16 	%p126, %rs231, 0;
	or.pred  	%p127, %p125, %p126;
	@%p127 bra 	$L__BB8_53;
	min.s64 	%rd349, %rd48, %rd349;
	mov.b16 	%rs313, 1;
	bra.uni 	$L__BB8_54;
$L__BB8_53:
	setp.eq.s16 	%p128, %rs230, 0;
	selp.b16 	%rs313, %rs37, %rs313, %p128;
	selp.b64 	%rd349, %rd48, %rd349, %p128;
$L__BB8_54:
	cvt.u32.u16 	%r573, %rs313;
	and.b32  	%r554, %r573, 255;
	mov.b32 	%r570, 16;
	mov.b32 	%r572, -1;
	// begin inline asm
	shfl.sync.down.b32 %r553, %r554, %r570, %r480, %r572;
	// end inline asm
	// begin inline asm
	shfl.sync.down.b32 %r558, %r559, %r570, %r480, %r572;
	// end inline asm
	mov.b64 	{%r564, %r569}, %rd349;
	// begin inline asm
	shfl.sync.down.b32 %r563, %r564, %r570, %r480, %r572;
	// end inline asm
	// begin inline asm
	shfl.sync.down.b32 %r568, %r569, %r570, %r480, %r572;
	// end inline asm
	mov.b64 	%rd52, {%r563, %r568};
	cvt.u16.u32 	%rs40, %r553;
	add.s32 	%r574, %r461, 16;
	setp.gt.s32 	%p129, %r574, %r480;
	@%p129 bra 	$L__BB8_58;
	and.b16  	%rs234, %rs313, 255;
	setp.eq.s16 	%p130, %rs234, 0;
	and.b16  	%rs235, %rs40, 255;
	setp.eq.s16 	%p131, %rs235, 0;
	or.pred  	%p132, %p130, %p131;
	@%p132 bra 	$L__BB8_57;
	min.s64 	%rd349, %rd52, %rd349;
	mov.b16 	%rs313, 1;
	bra.uni 	$L__BB8_58;
$L__BB8_57:
	setp.eq.s16 	%p133, %rs234, 0;
	selp.b16 	%rs313, %rs40, %rs313, %p133;
	selp.b64 	%rd349, %rd52, %rd349, %p133;
$L__BB8_58:
	setp.ne.s32 	%p134, %r461, 0;
	@%p134 bra 	$L__BB8_60;
	shr.u32 	%r575, %r6, 1;
	and.b32  	%r576, %r575, 496;
	mov.u32 	%r577, _ZZN3cub18CUB_300001_SM_10006detail6reduce18DeviceReduceKernelINS2_10policy_hubIN4cuda3std3__45tupleIJblEEEjN6thrust24THRUST_300001_SM_1000_NS8cuda_cub9__find_if7functorIS9_EEE10Policy1000ENSB_12zip_iteratorINS8_IJNSD_26transform_input_iterator_tIbNSC_6detail35transform_pair_of_input_iterators_tIbNSB_6detail15normal_iteratorINSB_10device_ptrIiEEEESQ_18compare_modulo_twoEENS7_10__not_fn_tINS7_10__identityEEEEENSB_17counting_iteratorIlNSB_11use_defaultESY_SY_EEEEEEEjSF_S9_SU_EEvT0_PT3_T1_NS0_13GridEvenShareIS15_EET2_T4_E12temp_storage;
	add.s32 	%r578, %r577, %r576;
	st.shared.u8 	[%r578+8], %rs313;
	st.shared.u64 	[%r578+16], %rd349;
$L__BB8_60:
	bar.sync 	0;
	setp.ne.s32 	%p135, %r6, 0;
	@%p135 bra 	$L__BB8_113;
	setp.lt.u32 	%p136, %r5, 33;
	@%p136 bra 	$L__BB8_63;
	ld.shared.u8 	%rs238, [_ZZN3cub18CUB_300001_SM_10006detail6reduce18DeviceReduceKernelINS2_10policy_hubIN4cuda3std3__45tupleIJblEEEjN6thrust24THRUST_300001_SM_1000_NS8cuda_cub9__find_if7functorIS9_EEE10Policy1000ENSB_12zip_iteratorINS8_IJNSD_26transform_input_iterator_tIbNSC_6detail35transform_pair_of_input_iterators_tIbNSB_6detail15normal_iteratorINSB_10device_ptrIiEEEESQ_18compare_modulo_twoEENS7_10__not_fn_tINS7_10__identityEEEEENSB_17counting_iteratorIlNSB_11use_defaultESY_SY_EEEEEEEjSF_S9_SU_EEvT0_PT3_T1_NS0_13GridEvenShareIS15_EET2_T4_E12temp_storage+24];
	ld.shared.u64 	%rd290, [_ZZN3cub18CUB_300001_SM_10006detail6reduce18DeviceReduceKernelINS2_10policy_hubIN4cuda3std3__45tupleIJblEEEjN6thrust24THRUST_300001_SM_1000_NS8cuda_cub9__find_if7functorIS9_EEE10Policy1000ENSB_12zip_iteratorINS8_IJNSD_26transform_input_iterator_tIbNSC_6detail35transform_pair_of_input_iterators_tIbNSB_6detail15normal_iteratorINSB_10device_ptrIiEEEESQ_18compare_modulo_twoEENS7_10__not_fn_tINS7_10__identityEEEEENSB_17counting_iteratorIlNSB_11use_defaultESY_SY_EEEEEEEjSF_S9_SU_EEvT0_PT3_T1_NS0_13GridEvenShareIS15_EET2_T4_E12temp_storage+32];
	and.b16  	%rs239, %rs313, 255;
	setp.eq.s16 	%p137, %rs239, 0;
	setp.eq.s16 	%p138, %rs238, 0;
	min.s64 	%rd291, %rd290, %rd349;
	selp.b16 	%rs240, %rs313, 1, %p138;
	selp.b16 	%rs313, %rs238, %rs240, %p137;
	selp.b64 	%rd292, %rd349, %rd291, %p138;
	selp.b64 	%rd349, %rd290, %rd292, %p137;
$L__BB8_63:
	setp.lt.u32 	%p139, %r5, 65;
	@%p139 bra 	$L__BB8_65;
	ld.shared.u8 	%rs241, [_ZZN3cub18CUB_300001_SM_10006detail6reduce18DeviceReduceKernelINS2_10policy_hubIN4cuda3std3__45tupleIJblEEEjN6thrust24THRUST_300001_SM_1000_NS8cuda_cub9__find_if7functorIS9_EEE10Policy1000ENSB_12zip_iteratorINS8_IJNSD_26transform_input_iterator_tIbNSC_6detail35transform_pair_of_input_iterators_tIbNSB_6detail15normal_iteratorINSB_10device_ptrIiEEEESQ_18compare_modulo_twoEENS7_10__not_fn_tINS7_10__identityEEEEENSB_17counting_iteratorIlNSB_11use_defaultESY_SY_EEEEEEEjSF_S9_SU_EEvT0_PT3_T1_NS0_13GridEvenShareIS15_EET2_T4_E12temp_storage+40];
	ld.shared.u64 	%rd293, [_ZZN3cub18CUB_300001_SM_10006detail6reduce18DeviceReduceKernelINS2_10policy_hubIN4cuda3std3__45tupleIJblEEEjN6thrust24THRUST_300001_SM_1000_NS8cuda_cub9__find_if7functorIS9_EEE10Policy1000ENSB_12zip_iteratorINS8_IJNSD_26transform_input_iterator_tIbNSC_6detail35transform_pair_of_input_iterators_tIbNSB_6detail15normal_iteratorINSB_10device_ptrIiEEEESQ_18compare_modulo_twoEENS7_10__not_fn_tINS7_10__identityEEEEENSB_17counting_iteratorIlNSB_11use_defaultESY_SY_EEEEEEEjSF_S9_SU_EEvT0_PT3_T1_NS0_13GridEvenShareIS15_EET2_T4_E12temp_storage+48];
	and.b16  	%rs242, %rs313, 255;
	setp.eq.s16 	%p140, %rs242, 0;
	setp.eq.s16 	%p141, %rs241, 0;
	min.s64 	%rd294, %rd293, %rd349;
	selp.b16 	%rs243, %rs313, 1, %p141;
	selp.b16 	%rs313, %rs241, %rs243, %p140;
	selp.b64 	%rd295, %rd349, %rd294, %p141;
	selp.b64 	%rd349, %rd293, %rd295, %p140;
$L__BB8_65:
	setp.lt.u32 	%p142, %r5, 97;
	@%p142 bra 	$L__BB8_67;
	ld.shared.u8 	%rs244, [_ZZN3cub18CUB_300001_SM_10006detail6reduce18DeviceReduceKernelINS2_10policy_hubIN4cuda3std3__45tupleIJblEEEjN6thrust24THRUST_300001_SM_1000_NS8cuda_cub9__find_if7functorIS9_EEE10Policy1000ENSB_12zip_iteratorINS8_IJNSD_26transform_input_iterator_tIbNSC_6detail35transform_pair_of_input_iterators_tIbNSB_6detail15normal_iteratorINSB_10device_ptrIiEEEESQ_18compare_modulo_twoEENS7_10__not_fn_tINS7_10__identityEEEEENSB_17counting_iteratorIlNSB_11use_defaultESY_SY_EEEEEEEjSF_S9_SU_EEvT0_PT3_T1_NS0_13GridEvenShareIS15_EET2_T4_E12temp_storage+56];
	ld.shared.u64 	%rd296, [_ZZN3cub18CUB_300001_SM_10006detail6reduce18DeviceReduceKernelINS2_10policy_hubIN4cuda3std3__45tupleIJblEEEjN6thrust24THRUST_300001_SM_1000_NS8cuda_cub9__find_if7functorIS9_EEE10Policy1000ENSB_12zip_iteratorINS8_IJNSD_26transform_input_iterator_tIbNSC_6detail35transform_pair_of_input_iterators_tIbNSB_6detail15normal_iteratorINSB_10device_ptrIiEEEESQ_18compare_modulo_twoEENS7_10__not_fn_tINS7_10__identityEEEEENSB_17counting_iteratorIlNSB_11use_defaultESY_SY_EEEEEEEjSF_S9_SU_EEvT0_PT3_T1_NS0_13GridEvenShareIS15_EET2_T4_E12temp_storage+64];
	and.b16  	%rs245, %rs313, 255;
	setp.eq.s16 	%p143, %rs245, 0;
	setp.eq.s16 	%p144, %rs244, 0;
	min.s64 	%rd297, %rd296, %rd349;
	selp.b16 	%rs246, %rs313, 1, %p144;
	selp.b16 	%rs313, %rs244, %rs246, %p143;
	selp.b64 	%rd298, %rd349, %rd297, %p144;
	selp.b64 	%rd349, %rd296, %rd298, %p143;
$L__BB8_67:
	setp.lt.u32 	%p145, %r5, 129;
	@%p145 bra 	$L__BB8_69;
	ld.shared.u8 	%rs247, [_ZZN3cub18CUB_300001_SM_10006detail6reduce18DeviceReduceKernelINS2_10policy_hubIN4cuda3std3__45tupleIJblEEEjN6thrust24THRUST_300001_SM_1000_NS8cuda_cub9__find_if7functorIS9_EEE10Policy1000ENSB_12zip_iteratorINS8_IJNSD_26transform_input_iterator_tIbNSC_6detail35transform_pair_of_input_iterators_tIbNSB_6detail15normal_iteratorINSB_10device_ptrIiEEEESQ_18compare_modulo_twoEENS7_10__not_fn_tINS7_10__identityEEEEENSB_17counting_iteratorIlNSB_11use_defaultESY_SY_EEEEEEEjSF_S9_SU_EEvT0_PT3_T1_NS0_13GridEvenShareIS15_EET2_T4_E12temp_storage+72];
	ld.shared.u64 	%rd299, [_ZZN3cub18CUB_300001_SM_10006detail6reduce18DeviceReduceKernelINS2_10policy_hubIN4cuda3std3__45tupleIJblEEEjN6thrust24THRUST_300001_SM_1000_NS8cuda_cub9__find_if7functorIS9_EEE10Policy1000ENSB_12zip_iteratorINS8_IJNSD_26transform_input_iterator_tIbNSC_6detail35transform_pair_of_input_iterators_tIbNSB_6detail15normal_iteratorINSB_10device_ptrIiEEEESQ_18compare_modulo_twoEENS7_10__not_fn_tINS7_10__identityEEEEENSB_17counting_iteratorIlNSB_11use_defaultESY_SY_EEEEEEEjSF_S9_SU_EEvT0_PT3_T1_NS0_13GridEvenShareIS15_EET2_T4_E12temp_storage+80];
	and.b16  	%rs248, %rs313, 255;
	setp.eq.s16 	%p146, %rs248, 0;
	setp.eq.s16 	%p147, %rs247, 0;
	min.s64 	%rd300, %rd299, %rd349;
	selp.b16 	%rs249, %rs313, 1, %p147;
	selp.b16 	%rs313, %rs247, %rs249, %p146;
	selp.b64 	%rd301, %rd349, %rd300, %p147;
	selp.b64 	%rd349, %rd299, %rd301, %p146;
$L__BB8_69:
	setp.lt.u32 	%p148, %r5, 161;
	@%p148 bra 	$L__BB8_71;
	ld.shared.u8 	%rs250, [_ZZN3cub18CUB_300001_SM_10006detail6reduce18DeviceReduceKernelINS2_10policy_hubIN4cuda3std3__45tupleIJblEEEjN6thrust24THRUST_300001_SM_1000_NS8cuda_cub9__find_if7functorIS9_EEE10Policy1000ENSB_12zip_iteratorINS8_IJNSD_26transform_input_iterator_tIbNSC_6detail35transform_pair_of_input_iterators_tIbNSB_6detail15normal_iteratorINSB_10device_ptrIiEEEESQ_18compare_modulo_twoEENS7_10__not_fn_tINS7_10__identityEEEEENSB_17counting_iteratorIlNSB_11use_defaultESY_SY_EEEEEEEjSF_S9_SU_EEvT0_PT3_T1_NS0_13GridEvenShareIS15_EET2_T4_E12temp_storage+88];
	ld.shared.u64 	%rd302, [_ZZN3cub18CUB_300001_SM_10006detail6reduce18DeviceReduceKernelINS2_10policy_hubIN4cuda3std3__45tupleIJblEEEjN6thrust24THRUST_300001_SM_1000_NS8cuda_cub9__find_if7functorIS9_EEE10Policy1000ENSB_12zip_iteratorINS8_IJNSD_26transform_input_iterator_tIbNSC_6detail35transform_pair_of_input_iterators_tIbNSB_6detail15normal_iteratorINSB_10device_ptrIiEEEESQ_18compare_modulo_twoEENS7_10__not_fn_tINS7_10__identityEEEEENSB_17counting_iteratorIlNSB_11use_defaultESY_SY_EEEEEEEjSF_S9_SU_EEvT0_PT3_T1_NS0_13GridEvenShareIS15_EET2_T4_E12temp_storage+96];
	and.b16  	%rs251, %rs313, 255;
	setp.eq.s16 	%p149, %rs251, 0;
	setp.eq.s16 	%p150, %rs250, 0;
	min.s64 	%rd303, %rd302, %rd349;
	selp.b16 	%rs252, %rs313, 1, %p150;
	selp.b16 	%rs313, %rs250, %rs252, %p149;
	selp.b64 	%rd304, %rd349, %rd303, %p150;
	selp.b64 	%rd349, %rd302, %rd304, %p149;
$L__BB8_71:
	setp.lt.u32 	%p151, %r5, 193;
	@%p151 bra 	$L__BB8_73;
	ld.shared.u8 	%rs253, [_ZZN3cub18CUB_300001_SM_10006detail6reduce18DeviceReduceKernelINS2_10policy_hubIN4cuda3std3__45tupleIJblEEEjN6thrust24THRUST_300001_SM_1000_NS8cuda_cub9__find_if7functorIS9_EEE10Policy1000ENSB_12zip_iteratorINS8_IJNSD_26transform_input_iterator_tIbNSC_6detail35transform_pair_of_input_iterators_tIbNSB_6detail15normal_iteratorINSB_10device_ptrIiEEEESQ_18compare_modulo_twoEENS7_10__not_fn_tINS7_10__identityEEEEENSB_17counting_iteratorIlNSB_11use_defaultESY_SY_EEEEEEEjSF_S9_SU_EEvT0_PT3_T1_NS0_13GridEvenShareIS15_EET2_T4_E12temp_storage+104];
	ld.shared.u64 	%rd305, [_ZZN3cub18CUB_300001_SM_10006detail6reduce18DeviceReduceKernelINS2_10policy_hubIN4cuda3std3__45tupleIJblEEEjN6thrust24THRUST_300001_SM_1000_NS8cuda_cub9__find_if7functorIS9_EEE10Policy1000ENSB_12zip_iteratorINS8_IJNSD_26transform_input_iterator_tIbNSC_6detail35transform_pair_of_input_iterators_tIbNSB_6detail15normal_iteratorINSB_10device_ptrIiEEEESQ_18compare_modulo_twoEENS7_10__not_fn_tINS7_10__identityEEEEENSB_17counting_iteratorIlNSB_11use_defaultESY_SY_EEEEEEEjSF_S9_SU_EEvT0_PT3_T1_NS0_13GridEvenShareIS15_EET2_T4_E12temp_storage+112];
	and.b16  	%rs254, %rs313, 255;
	setp.eq.s16 	%p152, %rs254, 0;
	setp.eq.s16 	%p153, %rs253, 0;
	min.s64 	%rd306, %rd305, %rd349;
	selp.b16 	%rs255, %rs313, 1, %p153;
	selp.b16 	%rs313, %rs253, %rs255, %p152;
	selp.b64 	%rd307, %rd349, %rd306, %p153;
	selp.b64 	%rd349, %rd305, %rd307, %p152;
$L__BB8_73:
	setp.lt.u32 	%p154, %r5, 225;
	@%p154 bra 	$L__BB8_113;
	ld.shared.u8 	%rs256, [_ZZN3cub18CUB_300001_SM_10006detail6reduce18DeviceReduceKernelINS2_10policy_hubIN4cuda3std3__45tupleIJblEEEjN6thrust24THRUST_300001_SM_1000_NS8cuda_cub9__find_if7functorIS9_EEE10Policy1000ENSB_12zip_iteratorINS8_IJNSD_26transform_input_iterator_tIbNSC_6detail35transform_pair_of_input_iterators_tIbNSB_6detail15normal_iteratorINSB_10device_ptrIiEEEESQ_18compare_modulo_twoEENS7_10__not_fn_tINS7_10__identityEEEEENSB_17counting_iteratorIlNSB_11use_defaultESY_SY_EEEEEEEjSF_S9_SU_EEvT0_PT3_T1_NS0_13GridEvenShareIS15_EET2_T4_E12temp_storage+120];
	ld.shared.u64 	%rd308, [_ZZN3cub18CUB_300001_SM_10006detail6reduce18DeviceReduceKernelINS2_10policy_hubIN4cuda3std3__45tupleIJblEEEjN6thrust24THRUST_300001_SM_1000_NS8cuda_cub9__find_if7functorIS9_EEE10Policy1000ENSB_12zip_iteratorINS8_IJNSD_26transform_input_iterator_tIbNSC_6detail35transform_pair_of_input_iterators_tIbNSB_6detail15normal_iteratorINSB_10device_ptrIiEEEESQ_18compare_modulo_twoEENS7_10__not_fn_tINS7_10__identityEEEEENSB_17counting_iteratorIlNSB_11use_defaultESY_SY_EEEEEEEjSF_S9_SU_EEvT0_PT3_T1_NS0_13GridEvenShareIS15_EET2_T4_E12temp_storage+128];
	and.b16  	%rs257, %rs313, 255;
	setp.eq.s16 	%p155, %rs257, 0;
	setp.eq.s16 	%p156, %rs256, 0;
	min.s64 	%rd309, %rd308, %rd349;
	selp.b16 	%rs258, %rs313, 1, %p156;
	selp.b16 	%rs313, %rs256, %rs258, %p155;
	selp.b64 	%rd310, %rd349, %rd309, %p156;
	selp.b64 	%rd349, %rd308, %rd310, %p155;
	bra.uni 	$L__BB8_113;
$L__BB8_75:
	mov.u32 	%r27, %tid.x;
	cvt.u64.u32 	%rd109, %r4;
	add.s64 	%rd110, %rd107, %rd109;
	cvt.u64.u32 	%rd111, %r27;
	add.s64 	%rd112, %rd111, %rd109;
	shl.b64 	%rd113, %rd112, 2;
	add.s64 	%rd114, %rd1, %rd113;
	cvta.to.global.u64 	%rd115, %rd106;
	add.s64 	%rd116, %rd115, %rd113;
	ld.global.u32 	%r75, [%rd114];
	ld.global.u32 	%r76, [%rd116];
	shr.u32 	%r77, %r75, 31;
	add.s32 	%r78, %r75, %r77;
	and.b32  	%r79, %r78, -2;
	sub.s32 	%r80, %r75, %r79;
	shr.u32 	%r81, %r76, 31;
	add.s32 	%r82, %r76, %r81;
	and.b32  	%r83, %r82, -2;
	sub.s32 	%r84, %r76, %r83;
	setp.ne.s32 	%p2, %r80, %r84;
	add.s32 	%r85, %r27, 256;
	cvt.u64.u32 	%rd117, %r85;
	ld.global.u32 	%r86, [%rd114+1024];
	ld.global.u32 	%r87, [%rd116+1024];
	shr.u32 	%r88, %r86, 31;
	add.s32 	%r89, %r86, %r88;
	and.b32  	%r90, %r89, -2;
	sub.s32 	%r91, %r86, %r90;
	shr.u32 	%r93, %r87, 31;
	add.s32 	%r94, %r87, %r93;
	and.b32  	%r95, %r94, -2;
	sub.s32 	%r96, %r87, %r95;
	setp.ne.s32 	%p3, %r91, %r96;
	add.s32 	%r702, %r27, 512;
	cvt.u64.u32 	%rd118, %r702;
	add.s64 	%rd119, %rd110, %rd118;
	ld.global.u32 	%r98, [%rd114+2048];
	ld.global.u32 	%r99, [%rd116+2048];
	shr.u32 	%r100, %r98, 31;
	add.s32 	%r101, %r98, %r100;
	and.b32  	%r102, %r101, -2;
	sub.s32 	%r103, %r98, %r102;
	shr.u32 	%r104, %r99, 31;
	add.s32 	%r105, %r99, %r104;
	and.b32  	%r106, %r105, -2;
	sub.s32 	%r107, %r99, %r106;
	setp.ne.s32 	%p4, %r103, %r107;
	add.s64 	%rd120, %rd119, 256;
	ld.global.u32 	%r108, [%rd114+3072];
	ld.global.u32 	%r109, [%rd116+3072];
	shr.u32 	%r110, %r108, 31;
	add.s32 	%r111, %r108, %r110;
	and.b32  	%r112, %r111, -2;
	sub.s32 	%r113, %r108, %r112;
	shr.u32 	%r114, %r109, 31;
	add.s32 	%r115, %r109, %r114;
	and.b32  	%r116, %r115, -2;
	sub.s32 	%r117, %r109, %r116;
	setp.ne.s32 	%p6, %r113, %r117;
	or.pred  	%p8, %p2, %p3;
	selp.b64 	%rd121, %rd111, %rd117, %p2;
	add.s64 	%rd122, %rd110, %rd121;
	min.s64 	%rd123, %rd119, %rd122;
	selp.b64 	%rd124, %rd123, %rd122, %p4;
	or.pred  	%p9, %p8, %p4;
	selp.b64 	%rd125, %rd124, %rd119, %p8;
	min.s64 	%rd126, %rd120, %rd125;
	selp.b64 	%rd127, %rd126, %rd125, %p6;
	or.pred  	%p10, %p9, %p6;
	selp.u16 	%rs313, 1, 0, %p10;
	selp.b64 	%rd349, %rd127, %rd120, %p9;
	shl.b32 	%r29, %r2, 10;
	setp.lt.u32 	%p11, %r5, %r29;
	@%p11 bra 	$L__BB8_89;
	add.s32 	%r119, %r27, %r29;
	add.s32 	%r120, %r119, %r4;
	add.s32 	%r697, %r120, 768;
	not.b32 	%r121, %r27;
	add.s32 	%r122, %r121, %r1;
	sub.s32 	%r123, %r122, %r29;
	sub.s32 	%r696, %r123, %r4;
	mov.b32 	%r698, 0;
	mov.u32 	%r699, %r4;
$L__BB8_77:
	shl.b32 	%r36, %r2, 10;
	add.s32 	%r699, %r699, %r36;
	add.s32 	%r124, %r1, -1024;
	setp.gt.u32 	%p12, %r699, %r124;
	@%p12 bra 	$L__BB8_79;
	add.s32 	%r125, %r27, %r699;
	cvt.u64.u32 	%rd128, %r125;
	mul.wide.u32 	%rd129, %r125, 4;
	add.s64 	%rd130, %rd1, %rd129;
	cvta.to.global.u64 	%rd131, %rd106;
	add.s64 	%rd132, %rd131, %rd129;
	add.s64 	%rd133, %rd107, %rd128;
	ld.global.u32 	%r126, [%rd130];
	ld.global.u32 	%r127, [%rd132];
	shr.u32 	%r128, %r126, 31;
	add.s32 	%r129, %r126, %r128;
	and.b32  	%r130, %r129, -2;
	sub.s32 	%r131, %r126, %r130;
	shr.u32 	%r132, %r127, 31;
	add.s32 	%r133, %r127, %r132;
	and.b32  	%r134, %r133, -2;
	sub.s32 	%r135, %r127, %r134;
	setp.ne.s32 	%p13, %r131, %r135;
	add.s64 	%rd134, %rd133, 256;
	ld.global.u32 	%r136, [%rd130+1024];
	ld.global.u32 	%r137, [%rd132+1024];
	shr.u32 	%r138, %r136, 31;
	add.s32 	%r139, %r136, %r138;
	and.b32  	%r140, %r139, -2;
	sub.s32 	%r141, %r136, %r140;
	shr.u32 	%r142, %r137, 31;
	add.s32 	%r143, %r137, %r142;
	and.b32  	%r144, %r143, -2;
	sub.s32 	%r145, %r137, %r144;
	setp.ne.s32 	%p14, %r141, %r145;
	selp.u16 	%rs101, 1, 0, %p14;
	add.s64 	%rd135, %rd133, 512;
	ld.global.u32 	%r146, [%rd130+2048];
	ld.global.u32 	%r147, [%rd132+2048];
	shr.u32 	%r148, %r146, 31;
	add.s32 	%r149, %r146, %r148;
	and.b32  	%r150, %r149, -2;
	sub.s32 	%r151, %r146, %r150;
	shr.u32 	%r152, %r147, 31;
	add.s32 	%r153, %r147, %r152;
	and.b32  	%r154, %r153, -2;
	sub.s32 	%r155, %r147, %r154;
	setp.ne.s32 	%p15, %r151, %r155;
	selp.u16 	%rs102, 1, 0, %p15;
	add.s64 	%rd136, %rd133, 768;
	ld.global.u32 	%r156, [%rd130+3072];
	ld.global.u32 	%r157, [%rd132+3072];
	shr.u32 	%r158, %r156, 31;
	add.s32 	%r159, %r156, %r158;
	and.b32  	%r160, %r159, -2;
	sub.s32 	%r161, %r156, %r160;
	shr.u32 	%r162, %r157, 31;
	add.s32 	%r163, %r157, %r162;
	and.b32  	%r164, %r163, -2;
	sub.s32 	%r165, %r157, %r164;
	setp.ne.s32 	%p16, %r161, %r165;
	selp.u16 	%rs103, 1, 0, %p16;
	and.b16  	%rs104, %rs313, 255;
	setp.eq.s16 	%p17, %rs104, 0;
	selp.u16 	%rs105, 1, 0, %p13;
	min.s64 	%rd137, %rd133, %rd349;
	selp.b16 	%rs106, 1, %rs313, %p13;
	selp.b64 	%rd138, %rd137, %rd349, %p13;
	selp.b16 	%rs107, %rs105, %rs106, %p17;
	and.b16  	%rs108, %rs107, 255;
	selp.b64 	%rd139, %rd133, %rd138, %p17;
	setp.eq.s16 	%p18, %rs108, 0;
	min.s64 	%rd140, %rd134, %rd139;
	selp.b16 	%rs109, 1, %rs107, %p14;
	selp.b64 	%rd141, %rd140, %rd139, %p14;
	selp.b16 	%rs110, %rs101, %rs109, %p18;
	and.b16  	%rs111, %rs110, 255;
	selp.b64 	%rd142, %rd134, %rd141, %p18;
	setp.eq.s16 	%p19, %rs111, 0;
	min.s64 	%rd143, %rd135, %rd142;
	selp.b16 	%rs112, 1, %rs110, %p15;
	selp.b64 	%rd144, %rd143, %rd142, %p15;
	selp.b16 	%rs113, %rs102, %rs112, %p19;
	and.b16  	%rs114, %rs113, 255;
	selp.b64 	%rd145, %rd135, %rd144, %p19;
	setp.eq.s16 	%p20, %rs114, 0;
	min.s64 	%rd146, %rd136, %rd145;
	selp.b16 	%rs115, 1, %rs113, %p16;
	selp.b64 	%rd147, %rd146, %rd145, %p16;
	selp.b16 	%rs313, %rs103, %rs115, %p20;
	selp.b64 	%rd349, %rd136, %rd147, %p20;
	sub.s32 	%r166, %r1, %r699;
	shl.b32 	%r167, %r2, 10;
	setp.lt.u32 	%p21, %r166, %r167;
	add.s32 	%r698, %r698, 1;
	add.s32 	%r697, %r697, %r167;
	sub.s32 	%r696, %r696, %r167;
	@%p21 bra 	$L__BB8_89;
	bra.uni 	$L__BB8_77;
$L__BB8_79:
	setp.le.u32 	%p22, %r1, %r699;
	sub.s32 	%r168, %r1, %r699;
	setp.ge.s32 	%p23, %r27, %r168;
	or.pred  	%p24, %p22, %p23;
	@%p24 bra 	$L__BB8_89;
	cvta.to.global.u64 	%rd72, %rd106;
	not.b32 	%r170, %r27;
	add.s32 	%r41, %r1, %r170;
	add.s32 	%r171, %r36, %r4;
	sub.s32 	%r172, %r41, %r171;
	mul.lo.s32 	%r173, %r2, %r698;
	shl.b32 	%r174, %r173, 10;
	sub.s32 	%r175, %r172, %r174;
	shr.u32 	%r176, %r175, 8;
	add.s32 	%r42, %r176, 1;
	setp.lt.u32 	%p25, %r175, 768;
	mov.u32 	%r704, %r27;
	@%p25 bra 	$L__BB8_84;
	shr.u32 	%r177, %r696, 8;
	add.s32 	%r178, %r177, 1;
	and.b32  	%r179, %r178, 33554428;
	neg.s32 	%r700, %r179;
$L__BB8_82:
	.pragma "nounroll";
	add.s32 	%r180, %r697, -768;
	cvt.u64.u32 	%rd149, %r180;
	mul.wide.u32 	%rd150, %r180, 4;
	add.s64 	%rd151, %rd1, %rd150;
	add.s64 	%rd152, %rd72, %rd150;
	add.s64 	%rd153, %rd107, %rd149;
	ld.global.u32 	%r181, [%rd151];
	ld.global.u32 	%r182, [%rd152];
	shr.u32 	%r183, %r181, 31;
	add.s32 	%r184, %r181, %r183;
	and.b32  	%r185, %r184, -2;
	sub.s32 	%r186, %r181, %r185;
	shr.u32 	%r187, %r182, 31;
	add.s32 	%r188, %r182, %r187;
	and.b32  	%r189, %r188, -2;
	sub.s32 	%r190, %r182, %r189;
	setp.ne.s32 	%p26, %r186, %r190;
	selp.u16 	%rs117, 1, 0, %p26;
	and.b16  	%rs118, %rs313, 255;
	setp.eq.s16 	%p27, %rs118, 0;
	min.s64 	%rd154, %rd153, %rd349;
	selp.b16 	%rs119, 1, %rs313, %p26;
	selp.b16 	%rs120, %rs117, %rs119, %p27;
	and.b16  	%rs121, %rs120, 255;
	selp.b64 	%rd155, %rd154, %rd349, %p26;
	selp.b64 	%rd156, %rd153, %rd155, %p27;
	add.s32 	%r191, %r697, -512;
	cvt.u64.u32 	%rd157, %r191;
	mul.wide.u32 	%rd158, %r191, 4;
	add.s64 	%rd159, %rd1, %rd158;
	add.s64 	%rd160, %rd72, %rd158;
	add.s64 	%rd161, %rd107, %rd157;
	ld.global.u32 	%r192, [%rd159];
	ld.global.u32 	%r193, [%rd160];
	shr.u32 	%r194, %r192, 31;
	add.s32 	%r195, %r192, %r194;
	and.b32  	%r196, %r195, -2;
	sub.s32 	%r197, %r192, %r196;
	shr.u32 	%r198, %r193, 31;
	add.s32 	%r199, %r193, %r198;
	and.b32  	%r200, %r199, -2;
	sub.s32 	%r201, %r193, %r200;
	setp.ne.s32 	%p28, %r197, %r201;
	selp.u16 	%rs122, 1, 0, %p28;
	setp.eq.s16 	%p29, %rs121, 0;
	min.s64 	%rd162, %rd161, %rd156;
	selp.b16 	%rs123, 1, %rs120, %p28;
	selp.b16 	%rs124, %rs122, %rs123, %p29;
	and.b16  	%rs125, %rs124, 255;
	selp.b64 	%rd163, %rd162, %rd156, %p28;
	selp.b64 	%rd164, %rd161, %rd163, %p29;
	add.s32 	%r202, %r697, -256;
	cvt.u64.u32 	%rd165, %r202;
	mul.wide.u32 	%rd166, %r202, 4;
	add.s64 	%rd167, %rd1, %rd166;
	add.s64 	%rd168, %rd72, %rd166;
	add.s64 	%rd169, %rd107, %rd165;
	ld.global.u32 	%r203, [%rd167];
	ld.global.u32 	%r204, [%rd168];
	shr.u32 	%r205, %r203, 31;
	add.s32 	%r206, %r203, %r205;
	and.b32  	%r207, %r206, -2;
	sub.s32 	%r208, %r203, %r207;
	shr.u32 	%r209, %r204, 31;
	add.s32 	%r210, %r204, %r209;
	and.b32  	%r211, %r210, -2;
	sub.s32 	%r212, %r204, %r211;
	setp.ne.s32 	%p30, %r208, %r212;
	selp.u16 	%rs126, 1, 0, %p30;
	setp.eq.s16 	%p31, %rs125, 0;
	min.s64 	%rd170, %rd169, %rd164;
	selp.b16 	%rs127, 1, %rs124, %p30;
	selp.b16 	%rs128, %rs126, %rs127, %p31;
	and.b16  	%rs129, %rs128, 255;
	selp.b64 	%rd171, %rd170, %rd164, %p30;
	selp.b64 	%rd172, %rd169, %rd171, %p31;
	cvt.u64.u32 	%rd173, %r697;
	mul.wide.u32 	%rd174, %r697, 4;
	add.s64 	%rd175, %rd1, %rd174;
	add.s64 	%rd176, %rd72, %rd174;
	add.s64 	%rd177, %rd107, %rd173;
	ld.global.u32 	%r213, [%rd175];
	ld.global.u32 	%r214, [%rd176];
	shr.u32 	%r215, %r213, 31;
	add.s32 	%r216, %r213, %r215;
	and.b32  	%r217, %r216, -2;
	sub.s32 	%r218, %r213, %r217;
	shr.u32 	%r219, %r214, 31;
	add.s32 	%r220, %r214, %r219;
	and.b32  	%r221, %r220, -2;
	sub.s32 	%r222, %r214, %r221;
	setp.ne.s32 	%p32, %r218, %r222;
	selp.u16 	%rs130, 1, 0, %p32;
	setp.eq.s16 	%p33, %rs129, 0;
	min.s64 	%rd178, %rd177, %rd172;
	selp.b16 	%rs131, 1, %rs128, %p32;
	selp.b16 	%rs313, %rs130, %rs131, %p33;
	selp.b64 	%rd179, %rd178, %rd172, %p32;
	selp.b64 	%rd349, %rd177, %rd179, %p33;
	add.s32 	%r702, %r702, 1024;
	add.s32 	%r697, %r697, 1024;
	add.s32 	%r700, %r700, 4;
	setp.ne.s32 	%p34, %r700, 0;
	@%p34 bra 	$L__BB8_82;
	add.s32 	%r704, %r702, -512;
$L__BB8_84:
	and.b32  	%r223, %r42, 3;
	setp.eq.s32 	%p35, %r223, 0;
	@%p35 bra 	$L__BB8_89;
	setp.eq.s32 	%p36, %r223, 1;
	@%p36 bra 	$L__BB8_87;
	add.s32 	%r224, %r704, %r699;
	cvt.u64.u32 	%rd181, %r224;
	mul.wide.u32 	%rd182, %r224, 4;
	add.s64 	%rd183, %rd1, %rd182;
	add.s64 	%rd184, %rd72, %rd182;
	add.s64 	%rd185, %rd107, %rd181;
	ld.global.u32 	%r225, [%rd183];
	ld.global.u32 	%r226, [%rd184];
	shr.u32 	%r227, %r225, 31;
	add.s32 	%r228, %r225, %r227;
	and.b32  	%r229, %r228, -2;
	sub.s32 	%r230, %r225, %r229;
	shr.u32 	%r231, %r226, 31;
	add.s32 	%r232, %r226, %r231;
	and.b32  	%r233, %r232, -2;
	sub.s32 	%r234, %r226, %r233;
	setp.ne.s32 	%p37, %r230, %r234;
	selp.u16 	%rs133, 1, 0, %p37;
	and.b16  	%rs134, %rs313, 255;
	setp.eq.s16 	%p38, %rs134, 0;
	min.s64 	%rd186, %rd185, %rd349;
	selp.b16 	%rs135, 1, %rs313, %p37;
	selp.b16 	%rs136, %rs133, %rs135, %p38;
	and.b16  	%rs137, %rs136, 255;
	selp.b64 	%rd187, %rd186, %rd349, %p37;
	selp.b64 	%rd188, %rd185, %rd187, %p38;
	add.s32 	%r235, %r224, 256;
	cvt.u64.u32 	%rd189, %r235;
	mul.wide.u32 	%rd190, %r235, 4;
	add.s64 	%rd191, %rd1, %rd190;
	add.s64 	%rd192, %rd72, %rd190;
	add.s64 	%rd193, %rd107, %rd189;
	ld.global.u32 	%r236, [%rd191];
	ld.global.u32 	%r237, [%rd192];
	shr.u32 	%r238, %r236, 31;
	add.s32 	%r239, %r236, %r238;
	and.b32  	%r240, %r239, -2;
	sub.s32 	%r241, %r236, %r240;
	shr.u32 	%r242, %r237, 31;
	add.s32 	%r243, %r237, %r242;
	and.b32  	%r244, %r243, -2;
	sub.s32 	%r245, %r237, %r244;
	setp.ne.s32 	%p39, %r241, %r245;
	selp.u16 	%rs138, 1, 0, %p39;
	setp.eq.s16 	%p40, %rs137, 0;
	min.s64 	%rd194, %rd193, %rd188;
	selp.b16 	%rs139, 1, %rs136, %p39;
	selp.b16 	%rs313, %rs138, %rs139, %p40;
	selp.b64 	%rd195, %rd194, %rd188, %p39;
	selp.b64 	%rd349, %rd193, %rd195, %p40;
	add.s32 	%r704, %r704, 512;
$L__BB8_87:
	and.b32  	%r246, %r41, 256;
	setp.ne.s32 	%p41, %r246, 0;
	@%p41 bra 	$L__BB8_89;
	add.s32 	%r247, %r704, %r699;
	cvt.u64.u32 	%rd196, %r247;
	mul.wide.u32 	%rd197, %r247, 4;
	add.s64 	%rd198, %rd1, %rd197;
	add.s64 	%rd199, %rd72, %rd197;
	add.s64 	%rd200, %rd107, %rd196;
	ld.global.u32 	%r248, [%rd198];
	ld.global.u32 	%r249, [%rd199];
	shr.u32 	%r250, %r248, 31;
	add.s32 	%r251, %r248, %r250;
	and.b32  	%r252, %r251, -2;
	sub.s32 	%r253, %r248, %r252;
	shr.u32 	%r254, %r249, 31;
	add.s32 	%r255, %r249, %r254;
	and.b32  	%r256, %r255, -2;
	sub.s32 	%r257, %r249, %r256;
	setp.ne.s32 	%p42, %r253, %r257;
	selp.u16 	%rs140, 1, 0, %p42;
	and.b16  	%rs141, %rs313, 255;
	setp.eq.s16 	%p43, %rs141, 0;
	min.s64 	%rd201, %rd200, %rd349;
	selp.b16 	%rs142, 1, %rs313, %p42;
	selp.b16 	%rs313, %rs140, %rs142, %p43;
	selp.b64 	%rd202, %rd201, %rd349, %p42;
	selp.b64 	%rd349, %rd200, %rd202, %p43;
$L__BB8_89:
	// begin inline asm
	mov.u32 %r258, %laneid;
	// end inline asm
	cvt.u32.u16 	%r279, %rs313;
	and.b32  	%r260, %r279, 255;
	mov.b32 	%r276, 1;
	mov.b32 	%r277, 31;
	mov.b32 	%r278, -1;
	// begin inline asm
	shfl.sync.down.b32 %r259, %r260, %r276, %r277, %r278;
	// end inline asm
	// begin inline asm
	shfl.sync.down.b32 %r264, %r265, %r276, %r277, %r278;
	// end inline asm
	mov.b64 	{%r270, %r275}, %rd349;
	// begin inline asm
	shfl.sync.down.b32 %r269, %r270, %r276, %r277, %r278;
	// end inline asm
	// begin inline asm
	shfl.sync.down.b32 %r274, %r275, %r276, %r277, %r278;
	// end inline asm
	mov.b64 	%rd83, {%r269, %r274};
	cvt.u16.u32 	%rs68, %r259;
	setp.gt.s32 	%p44, %r258, 30;
	@%p44 bra 	$L__BB8_93;
	and.b16  	%rs143, %rs313, 255;
	setp.eq.s16 	%p45, %rs143, 0;
	and.b16  	%rs144, %rs68, 255;
	setp.eq.s16 	%p46, %rs144, 0;
	or.pred  	%p47, %p45, %p46;
	@%p47 bra 	$L__BB8_92;
	min.s64 	%rd349, %rd83, %rd349;
	mov.b16 	%rs313, 1;
	bra.uni 	$L__BB8_93;
$L__BB8_92:
	setp.eq.s16 	%p48, %rs143, 0;
	selp.b16 	%rs313, %rs68, %rs313, %p48;
	selp.b64 	%rd349, %rd83, %rd349, %p48;
$L__BB8_93:
	cvt.u32.u16 	%r300, %rs313;
	and.b32  	%r281, %r300, 255;
	mov.b32 	%r297, 2;
	mov.b32 	%r298, 31;
	mov.b32 	%r299, -1;
	// begin inline asm
	shfl.sync.down.b32 %r280, %r281, %r297, %r298, %r299;
	// end inline asm
	// begin inline asm
	shfl.sync.down.b32 %r285, %r286, %r297, %r298, %r299;
	// end inline asm
	mov.b64 	{%r291, %r296}, %rd349;
	// begin inline asm
	shfl.sync.down.b32 %r290, %r291, %r297, %r298, %r299;
	// end inline asm
	// begin inline asm
	shfl.sync.down.b32 %r295, %r296, %r297, %r298, %r299;
	// end inline asm
	mov.b64 	%rd87, {%r290, %r295};
	cvt.u16.u32 	%rs71, %r280;
	setp.gt.s32 	%p49, %r258, 29;
	@%p49 bra 	$L__BB8_97;
	and.b16  	%rs147, %rs313, 255;
	setp.eq.s16 	%p50, %rs147, 0;
	and.b16  	%rs148, %rs71, 255;
	setp.eq.s16 	%p51, %rs148, 0;
	or.pred  	%p52, %p50, %p51;
	@%p52 bra 	$L__BB8_96;
	min.s64 	%rd349, %rd87, %rd349;
	mov.b16 	%rs313, 1;
	bra.uni 	$L__BB8_97;
$L__BB8_96:
	setp.eq.s16 	%p53, %rs147, 0;
	selp.b16 	%rs313, %rs71, %rs313, %p53;
	selp.b64 	%rd349, %rd87, %rd349, %p53;
$L__BB8_97:
	cvt.u32.u16 	%r321, %rs313;
	and.b32  	%r302, %r321, 255;
	mov.b32 	%r318, 4;
	mov.b32 	%r319, 31;
	mov.b32 	%r320, -1;
	// begin inline asm
	shfl.sync.down.b32 %r301, %r302, %r318, %r319, %r320;
	// end inline asm
	// begin inline asm
	shfl.sync.down.b32 %r306, %r307, %r318, %r319, %r320;
	// end inline asm
	mov.b64 	{%r312, %r317}, %rd349;
	// begin inline asm
	shfl.sync.down.b32 %r311, %r312, %r318, %r319, %r320;
	// end inline asm
	// begin inline asm
	shfl.sync.down.b32 %r316, %r317, %r318, %r319, %r320;
	// end inline asm
	mov.b64 	%rd91, {%r311, %r316};
	cvt.u16.u32 	%rs74, %r301;
	setp.gt.s32 	%p54, %r258, 27;
	@%p54 bra 	$L__BB8_101;
	and.b16  	%rs151, %rs313, 255;
	setp.eq.s16 	%p55, %rs151, 0;
	and.b16  	%rs152, %rs74, 255;
	setp.eq.s16 	%p56, %rs152, 0;
	or.pred  	%p57, %p55, %p56;
	@%p57 bra 	$L__BB8_100;
	min.s64 	%rd349, %rd91, %rd349;
	mov.b16 	%rs313, 1;
	bra.uni 	$L__BB8_101;
$L__BB8_100:
	setp.eq.s16 	%p58, %rs151, 0;
	selp.b16 	%rs313, %rs74, %rs313, %p58;
	selp.b64 	%rd349, %rd91, %rd349, %p58;
$L__BB8_101:
	cvt.u32.u16 	%r342, %rs313;
	and.b32  	%r323, %r342, 255;
	mov.b32 	%r339, 8;
	mov.b32 	%r340, 31;
	mov.b32 	%r341, -1;
	// begin inline asm
	shfl.sync.down.b32 %r322, %r323, %r339, %r340, %r341;
	// end inline asm
	// begin inline asm
	shfl.sync.down.b32 %r327, %r328, %r339, %r340, %r341;
	// end inline asm
	mov.b64 	{%r333, %r338}, %rd349;
	// begin inline asm
	shfl.sync.down.b32 %r332, %r333, %r339, %r340, %r341;
	// end inline asm
	// begin inline asm
	shfl.sync.down.b32 %r337, %r338, %r339, %r340, %r341;
	// end inline asm
	mov.b64 	%rd95, {%r332, %r337};
	cvt.u16.u32 	%rs77, %r322;
	setp.gt.s32 	%p59, %r258, 23;
	@%p59 bra 	$L__BB8_105;
	and.b16  	%rs155, %rs313, 255;
	setp.eq.s16 	%p60, %rs155, 0;
	and.b16  	%rs156, %rs77, 255;
	setp.eq.s16 	%p61, %rs156, 0;
	or.pred  	%p62, %p60, %p61;
	@%p62 bra 	$L__BB8_104;
	min.s64 	%rd349, %rd95, %rd349;
	mov.b16 	%rs313, 1;
	bra.uni 	$L__BB8_105;
$L__BB8_104:
	setp.eq.s16 	%p63, %rs155, 0;
	selp.b16 	%rs313, %rs77, %rs313, %p63;
	selp.b64 	%rd349, %rd95, %rd349, %p63;
$L__BB8_105:
	cvt.u32.u16 	%r363, %rs313;
	and.b32  	%r344, %r363, 255;
	mov.b32 	%r360, 16;
	mov.b32 	%r361, 31;
	mov.b32 	%r362, -1;
	// begin inline asm
	shfl.sync.down.b32 %r343, %r344, %r360, %r361, %r362;
	// end inline asm
	// begin inline asm
	shfl.sync.down.b32 %r348, %r349, %r360, %r361, %r362;
	// end inline asm
	mov.b64 	{%r354, %r359}, %rd349;
	// begin inline asm
	shfl.sync.down.b32 %r353, %r354, %r360, %r361, %r362;
	// end inline asm
	// begin inline asm
	shfl.sync.down.b32 %r358, %r359, %r360, %r361, %r362;
	// end inline asm
	mov.b64 	%rd99, {%r353, %r358};
	cvt.u16.u32 	%rs80, %r343;
	setp.gt.s32 	%p64, %r258, 15;
	@%p64 bra 	$L__BB8_109;
	and.b16  	%rs159, %rs313, 255;
	setp.eq.s16 	%p65, %rs159, 0;
	and.b16  	%rs160, %rs80, 255;
	setp.eq.s16 	%p66, %rs160, 0;
	or.pred  	%p67, %p65, %p66;
	@%p67 bra 	$L__BB8_108;
	min.s64 	%rd349, %rd99, %rd349;
	mov.b16 	%rs313, 1;
	bra.uni 	$L__BB8_109;
$L__BB8_108:
	setp.eq.s16 	%p68, %rs159, 0;
	selp.b16 	%rs313, %rs80, %rs313, %p68;
	selp.b64 	%rd349, %rd99, %rd349, %p68;
$L__BB8_109:
	setp.ne.s32 	%p69, %r258, 0;
	@%p69 bra 	$L__BB8_111;
	shr.u32 	%r364, %r27, 1;
	and.b32  	%r365, %r364, 496;
	mov.u32 	%r366, _ZZN3cub18CUB_300001_SM_10006detail6reduce18DeviceReduceKernelINS2_10policy_hubIN4cuda3std3__45tupleIJblEEEjN6thrust24THRUST_300001_SM_1000_NS8cuda_cub9__find_if7functorIS9_EEE10Policy1000ENSB_12zip_iteratorINS8_IJNSD_26transform_input_iterator_tIbNSC_6detail35transform_pair_of_input_iterators_tIbNSB_6detail15normal_iteratorINSB_10device_ptrIiEEEESQ_18compare_modulo_twoEENS7_10__not_fn_tINS7_10__identityEEEEENSB_17counting_iteratorIlNSB_11use_defaultESY_SY_EEEEEEEjSF_S9_SU_EEvT0_PT3_T1_NS0_13GridEvenShareIS15_EET2_T4_E12temp_storage;
	add.s32 	%r367, %r366, %r365;
	st.shared.u8 	[%r367+8], %rs313;
	st.shared.u64 	[%r367+16], %rd349;
$L__BB8_111:
	bar.sync 	0;
	setp.ne.s32 	%p70, %r27, 0;
	@%p70 bra 	$L__BB8_113;
	ld.shared.u8 	%rs163, [_ZZN3cub18CUB_300001_SM_10006detail6reduce18DeviceReduceKernelINS2_10policy_hubIN4cuda3std3__45tupleIJblEEEjN6thrust24THRUST_300001_SM_1000_NS8cuda_cub9__find_if7functorIS9_EEE10Policy1000ENSB_12zip_iteratorINS8_IJNSD_26transform_input_iterator_tIbNSC_6detail35transform_pair_of_input_iterators_tIbNSB_6detail15normal_iteratorINSB_10device_ptrIiEEEESQ_18compare_modulo_twoEENS7_10__not_fn_tINS7_10__identityEEEEENSB_17counting_iteratorIlNSB_11use_defaultESY_SY_EEEEEEEjSF_S9_SU_EEvT0_PT3_T1_NS0_13GridEvenShareIS15_EET2_T4_E12temp_storage+24];
	ld.shared.u64 	%rd203, [_ZZN3cub18CUB_300001_SM_10006detail6reduce18DeviceReduceKernelINS2_10policy_hubIN4cuda3std3__45tupleIJblEEEjN6thrust24THRUST_300001_SM_1000_NS8cuda_cub9__find_if7functorIS9_EEE10Policy1000ENSB_12zip_iteratorINS8_IJNSD_26transform_input_iterator_tIbNSC_6detail35transform_pair_of_input_iterators_tIbNSB_6detail15normal_iteratorINSB_10device_ptrIiEEEESQ_18compare_modulo_twoEENS7_10__not_fn_tINS7_10__identityEEEEENSB_17counting_iteratorIlNSB_11use_defaultESY_SY_EEEEEEEjSF_S9_SU_EEvT0_PT3_T1_NS0_13GridEvenShareIS15_EET2_T4_E12temp_storage+32];
	and.b16  	%rs164, %rs313, 255;
	setp.eq.s16 	%p71, %rs164, 0;
	setp.eq.s16 	%p72, %rs163, 0;
	min.s64 	%rd204, %rd203, %rd349;
	selp.b16 	%rs165, %rs313, 1, %p72;
	selp.b16 	%rs166, %rs163, %rs165, %p71;
	and.b16  	%rs167, %rs166, 255;
	selp.b64 	%rd205, %rd349, %rd204, %p72;
	selp.b64 	%rd206, %rd203, %rd205, %p71;
	ld.shared.u8 	%rs168, [_ZZN3cub18CUB_300001_SM_10006detail6reduce18DeviceReduceKernelINS2_10policy_hubIN4cuda3std3__45tupleIJblEEEjN6thrust24THRUST_300001_SM_1000_NS8cuda_cub9__find_if7functorIS9_EEE10Policy1000ENSB_12zip_iteratorINS8_IJNSD_26transform_input_iterator_tIbNSC_6detail35transform_pair_of_input_iterators_tIbNSB_6detail15normal_iteratorINSB_10device_ptrIiEEEESQ_18compare_modulo_twoEENS7_10__not_fn_tINS7_10__identityEEEEENSB_17counting_iteratorIlNSB_11use_defaultESY_SY_EEEEEEEjSF_S9_SU_EEvT0_PT3_T1_NS0_13GridEvenShareIS15_EET2_T4_E12temp_storage+40];
	ld.shared.u64 	%rd207, [_ZZN3cub18CUB_300001_SM_10006detail6reduce18DeviceReduceKernelINS2_10policy_hubIN4cuda3std3__45tupleIJblEEEjN6thrust24THRUST_300001_SM_1000_NS8cuda_cub9__find_if7functorIS9_EEE10Policy1000ENSB_12zip_iteratorINS8_IJNSD_26transform_input_iterator_tIbNSC_6detail35transform_pair_of_input_iterators_tIbNSB_6detail15normal_iteratorINSB_10device_ptrIiEEEESQ_18compare_modulo_twoEENS7_10__not_fn_tINS7_10__identityEEEEENSB_17counting_iteratorIlNSB_11use_defaultESY_SY_EEEEEEEjSF_S9_SU_EEvT0_PT3_T1_NS0_13GridEvenShareIS15_EET2_T4_E12temp_storage+48];
	setp.eq.s16 	%p73, %rs167, 0;
	setp.eq.s16 	%p74, %rs168, 0;
	min.s64 	%rd208, %rd207, %rd206;
	selp.b16 	%rs169, %rs166, 1, %p74;
	selp.b16 	%rs170, %rs168, %rs169, %p73;
	and.b16  	%rs171, %rs170, 255;
	selp.b64 	%rd209, %rd206, %rd208, %p74;
	selp.b64 	%rd210, %rd207, %rd209, %p73;
	ld.shared.u8 	%rs172, [_ZZN3cub18CUB_300001_SM_10006detail6reduce18DeviceReduceKernelINS2_10policy_hubIN4cuda3std3__45tupleIJblEEEjN6thrust24THRUST_300001_SM_1000_NS8cuda_cub9__find_if7functorIS9_EEE10Policy1000ENSB_12zip_iteratorINS8_IJNSD_26transform_input_iterator_tIbNSC_6detail35transform_pair_of_input_iterators_tIbNSB_6detail15normal_iteratorINSB_10device_ptrIiEEEESQ_18compare_modulo_twoEENS7_10__not_fn_tINS7_10__identityEEEEENSB_17counting_iteratorIlNSB_11use_defaultESY_SY_EEEEEEEjSF_S9_SU_EEvT0_PT3_T1_NS0_13GridEvenShareIS15_EET2_T4_E12temp_storage+56];
	ld.shared.u64 	%rd211, [_ZZN3cub18CUB_300001_SM_10006detail6reduce18DeviceReduceKernelINS2_10policy_hubIN4cuda3std3__45tupleIJblEEEjN6thrust24THRUST_300001_SM_1000_NS8cuda_cub9__find_if7functorIS9_EEE10Policy1000ENSB_12zip_iteratorINS8_IJNSD_26transform_input_iterator_tIbNSC_6detail35transform_pair_of_input_iterators_tIbNSB_6detail15normal_iteratorINSB_10device_ptrIiEEEESQ_18compare_modulo_twoEENS7_10__not_fn_tINS7_10__identityEEEEENSB_17counting_iteratorIlNSB_11use_defaultESY_SY_EEEEEEEjSF_S9_SU_EEvT0_PT3_T1_NS0_13GridEvenShareIS15_EET2_T4_E12temp_storage+64];
	setp.eq.s16 	%p75, %rs171, 0;
	setp.eq.s16 	%p76, %rs172, 0;
	min.s64 	%rd212, %rd211, %rd210;
	selp.b16 	%rs173, %rs170, 1, %p76;
	selp.b16 	%rs174, %rs172, %rs173, %p75;
	and.b16  	%rs175, %rs174, 255;
	selp.b64 	%rd213, %rd210, %rd212, %p76;
	selp.b64 	%rd214, %rd211, %rd213, %p75;
	ld.shared.u8 	%rs176, [_ZZN3cub18CUB_300001_SM_10006detail6reduce18DeviceReduceKernelINS2_10policy_hubIN4cuda3std3__45tupleIJblEEEjN6thrust24THRUST_300001_SM_1000_NS8cuda_cub9__find_if7functorIS9_EEE10Policy1000ENSB_12zip_iteratorINS8_IJNSD_26transform_input_iterator_tIbNSC_6detail35transform_pair_of_input_iterators_tIbNSB_6detail15normal_iteratorINSB_10device_ptrIiEEEESQ_18compare_modulo_twoEENS7_10__not_fn_tINS7_10__identityEEEEENSB_17counting_iteratorIlNSB_11use_defaultESY_SY_EEEEEEEjSF_S9_SU_EEvT0_PT3_T1_NS0_13GridEvenShareIS15_EET2_T4_E12temp_storage+72];
	ld.shared.u64 	%rd215, [_ZZN3cub18CUB_300001_SM_10006detail6reduce18DeviceReduceKernelINS2_10policy_hubIN4cuda3std3__45tupleIJblEEEjN6thrust24THRUST_300001_SM_1000_NS8cuda_cub9__find_if7functorIS9_EEE10Policy1000ENSB_12zip_iteratorINS8_IJNSD_26transform_input_iterator_tIbNSC_6detail35transform_pair_of_input_iterators_tIbNSB_6detail15normal_iteratorINSB_10device_ptrIiEEEESQ_18compare_modulo_twoEENS7_10__not_fn_tINS7_10__identityEEEEENSB_17counting_iteratorIlNSB_11use_defaultESY_SY_EEEEEEEjSF_S9_SU_EEvT0_PT3_T1_NS0_13GridEvenShareIS15_EET2_T4_E12temp_storage+80];
	setp.eq.s16 	%p77, %rs175, 0;
	setp.eq.s16 	%p78, %rs176, 0;
	min.s64 	%rd216, %rd215, %rd214;
	selp.b16 	%rs177, %rs174, 1, %p78;
	selp.b16 	%rs178, %rs176, %rs177, %p77;
	and.b16  	%rs179, %rs178, 255;
	selp.b64 	%rd217, %rd214, %rd216, %p78;
	selp.b64 	%rd218, %rd215, %rd217, %p77;
	ld.shared.u8 	%rs180, [_ZZN3cub18CUB_300001_SM_10006detail6reduce18DeviceReduceKernelINS2_10policy_hubIN4cuda3std3__45tupleIJblEEEjN6thrust24THRUST_300001_SM_1000_NS8cuda_cub9__find_if7functorIS9_EEE10Policy1000ENSB_12zip_iteratorINS8_IJNSD_26transform_input_iterator_tIbNSC_6detail35transform_pair_of_input_iterators_tIbNSB_6detail15normal_iteratorINSB_10device_ptrIiEEEESQ_18compare_modulo_twoEENS7_10__not_fn_tINS7_10__identityEEEEENSB_17counting_iteratorIlNSB_11use_defaultESY_SY_EEEEEEEjSF_S9_SU_EEvT0_PT3_T1_NS0_13GridEvenShareIS15_EET2_T4_E12temp_storage+88];
	ld.shared.u64 	%rd219, [_ZZN3cub18CUB_300001_SM_10006detail6reduce18DeviceReduceKernelINS2_10policy_hubIN4cuda3std3__45tupleIJblEEEjN6thrust24THRUST_300001_SM_1000_NS8cuda_cub9__find_if7functorIS9_EEE10Policy1000ENSB_12zip_iteratorINS8_IJNSD_26transform_input_iterator_tIbNSC_6detail35transform_pair_of_input_iterators_tIbNSB_6detail15normal_iteratorINSB_10device_ptrIiEEEESQ_18compare_modulo_twoEENS7_10__not_fn_tINS7_10__identityEEEEENSB_17counting_iteratorIlNSB_11use_defaultESY_SY_EEEEEEEjSF_S9_SU_EEvT0_PT3_T1_NS0_13GridEvenShareIS15_EET2_T4_E12temp_storage+96];
	setp.eq.s16 	%p79, %rs179, 0;
	setp.eq.s16 	%p80, %rs180, 0;
	min.s64 	%rd220, %rd219, %rd218;
	selp.b16 	%rs181, %rs178, 1, %p80;
	selp.b16 	%rs182, %rs180, %rs181, %p79;
	and.b16  	%rs183, %rs182, 255;
	selp.b64 	%rd221, %rd218, %rd220, %p80;
	selp.b64 	%rd222, %rd219, %rd221, %p79;
	ld.shared.u8 	%rs184, [_ZZN3cub18CUB_300001_SM_10006detail6reduce18DeviceReduceKernelINS2_10policy_hubIN4cuda3std3__45tupleIJblEEEjN6thrust24THRUST_300001_SM_1000_NS8cuda_cub9__find_if7functorIS9_EEE10Policy1000ENSB_12zip_iteratorINS8_IJNSD_26transform_input_iterator_tIbNSC_6detail35transform_pair_of_input_iterators_tIbNSB_6detail15normal_iteratorINSB_10device_ptrIiEEEESQ_18compare_modulo_twoEENS7_10__not_fn_tINS7_10__identityEEEEENSB_17counting_iteratorIlNSB_11use_defaultESY_SY_EEEEEEEjSF_S9_SU_EEvT0_PT3_T1_NS0_13GridEvenShareIS15_EET2_T4_E12temp_storage+104];
	ld.shared.u64 	%rd223, [_ZZN3cub18CUB_300001_SM_10006detail6reduce18DeviceReduceKernelINS2_10policy_hubIN4cuda3std3__45tupleIJblEEEjN6thrust24THRUST_300001_SM_1000_NS8cuda_cub9__find_if7functorIS9_EEE10Policy1000ENSB_12zip_iteratorINS8_IJNSD_26transform_input_iterator_tIbNSC_6detail35transform_pair_of_input_iterators_tIbNSB_6detail15normal_iteratorINSB_10device_ptrIiEEEESQ_18compare_modulo_twoEENS7_10__not_fn_tINS7_10__identityEEEEENSB_17counting_iteratorIlNSB_11use_defaultESY_SY_EEEEEEEjSF_S9_SU_EEvT0_PT3_T1_NS0_13GridEvenShareIS15_EET2_T4_E12temp_storage+112];
	setp.eq.s16 	%p81, %rs183, 0;
	setp.eq.s16 	%p82, %rs184, 0;
	min.s64 	%rd224, %rd223, %rd222;
	selp.b16 	%rs185, %rs182, 1, %p82;
	selp.b16 	%rs186, %rs184, %rs185, %p81;
	and.b16  	%rs187, %rs186, 255;
	selp.b64 	%rd225, %rd222, %rd224, %p82;
	selp.b64 	%rd226, %rd223, %rd225, %p81;
	ld.shared.u8 	%rs188, [_ZZN3cub18CUB_300001_SM_10006detail6reduce18DeviceReduceKernelINS2_10policy_hubIN4cuda3std3__45tupleIJblEEEjN6thrust24THRUST_300001_SM_1000_NS8cuda_cub9__find_if7functorIS9_EEE10Policy1000ENSB_12zip_iteratorINS8_IJNSD_26transform_input_iterator_tIbNSC_6detail35transform_pair_of_input_iterators_tIbNSB_6detail15normal_iteratorINSB_10device_ptrIiEEEESQ_18compare_modulo_twoEENS7_10__not_fn_tINS7_10__identityEEEEENSB_17counting_iteratorIlNSB_11use_defaultESY_SY_EEEEEEEjSF_S9_SU_EEvT0_PT3_T1_NS0_13GridEvenShareIS15_EET2_T4_E12temp_storage+120];
	ld.shared.u64 	%rd227, [_ZZN3cub18CUB_300001_SM_10006detail6reduce18DeviceReduceKernelINS2_10policy_hubIN4cuda3std3__45tupleIJblEEEjN6thrust24THRUST_300001_SM_1000_NS8cuda_cub9__find_if7functorIS9_EEE10Policy1000ENSB_12zip_iteratorINS8_IJNSD_26transform_input_iterator_tIbNSC_6detail35transform_pair_of_input_iterators_tIbNSB_6detail15normal_iteratorINSB_10device_ptrIiEEEESQ_18compare_modulo_twoEENS7_10__not_fn_tINS7_10__identityEEEEENSB_17counting_iteratorIlNSB_11use_defaultESY_SY_EEEEEEEjSF_S9_SU_EEvT0_PT3_T1_NS0_13GridEvenShareIS15_EET2_T4_E12temp_storage+128];
	setp.eq.s16 	%p83, %rs187, 0;
	setp.eq.s16 	%p84, %rs188, 0;
	min.s64 	%rd228, %rd227, %rd226;
	selp.b16 	%rs189, %rs186, 1, %p84;
	selp.b16 	%rs313, %rs188, %rs189, %p83;
	selp.b64 	%rd229, %rd226, %rd228, %p84;
	selp.b64 	%rd349, %rd227, %rd229, %p83;
$L__BB8_113:
	mov.u32 	%r689, %tid.x;
	setp.ne.s32 	%p198, %r689, 0;
	@%p198 bra 	$L__BB8_115;
	ld.param.u64 	%rd341, [_ZN3cub18CUB_300001_SM_10006detail6reduce18DeviceReduceKernelINS2_10policy_hubIN4cuda3std3__45tupleIJblEEEjN6thrust24THRUST_300001_SM_1000_NS8cuda_cub9__find_if7functorIS9_EEE10Policy1000ENSB_12zip_iteratorINS8_IJNSD_26transform_input_iterator_tIbNSC_6detail35transform_pair_of_input_iterators_tIbNSB_6detail15normal_iteratorINSB_10device_ptrIiEEEESQ_18compare_modulo_twoEENS7_10__not_fn_tINS7_10__identityEEEEENSB_17counting_iteratorIlNSB_11use_defaultESY_SY_EEEEEEEjSF_S9_SU_EEvT0_PT3_T1_NS0_13GridEvenShareIS15_EET2_T4__param_1];
	cvta.to.global.u64 	%rd338, %rd341;
	mul.wide.u32 	%rd339, %r3, 16;
	add.s64 	%rd340, %rd338, %rd339;
	st.global.u8 	[%rd340], %rs313;
	st.global.u64 	[%rd340+8], %rd349;
$L__BB8_115:
	ret;

}
	// .globl	_ZN3cub18CUB_300001_SM_10006detail6reduce28DeviceReduceSingleTileKernelINS2_10policy_hubIN4cuda3std3__45tupleIJblEEEyN6thrust24THRUST_300001_SM_1000_NS8cuda_cub9__find_if7functorIS9_EEE10Policy1000ENSB_12zip_iteratorINS8_IJNSD_26transform_input_iterator_tIbNSC_6detail35transform_pair_of_input_iterators_tIbNSB_6detail15normal_iteratorINSB_10device_ptrIiEEEESQ_18compare_modulo_twoEENS7_10__not_fn_tINS7_10__identityEEEEENSB_17counting_iteratorIlNSB_11use_defaultESY_SY_EEEEEEEPS9_ySF_S9_S9_SU_EEvT0_T1_T2_T3_T4_T6_
.visible .entry _ZN3cub18CUB_300001_SM_10006detail6reduce28DeviceReduceSingleTileKernelINS2_10policy_hubIN4cuda3std3__45tupleIJblEEEyN6thrust24THRUST_300001_SM_1000_NS8cuda_cub9__find_if7functorIS9_EEE10Policy1000ENSB_12zip_iteratorINS8_IJNSD_26transform_input_iterator_tIbNSC_6detail35transform_pair_of_input_iterators_tIbNSB_6detail15normal_iteratorINSB_10device_ptrIiEEEESQ_18compare_modulo_twoEENS7_10__not_fn_tINS7_10__identityEEEEENSB_17counting_iteratorIlNSB_11use_defaultESY_SY_EEEEEEEPS9_ySF_S9_S9_SU_EEvT0_T1_T2_T3_T4_T6_(
	.param .align 8 .b8 _ZN3cub18CUB_300001_SM_10006detail6reduce28DeviceReduceSingleTileKernelINS2_10policy_hubIN4cuda3std3__45tupleIJblEEEyN6thrust24THRUST_300001_SM_1000_NS8cuda_cub9__find_if7functorIS9_EEE10Policy1000ENSB_12zip_iteratorINS8_IJNSD_26transform_input_iterator_tIbNSC_6detail35transform_pair_of_input_iterators_tIbNSB_6detail15normal_iteratorINSB_10device_ptrIiEEEESQ_18compare_modulo_twoEENS7_10__not_fn_tINS7_10__identityEEEEENSB_17counting_iteratorIlNSB_11use_defaultESY_SY_EEEEEEEPS9_ySF_S9_S9_SU_EEvT0_T1_T2_T3_T4_T6__param_0[40],
	.param .u64 .ptr .align 1 _ZN3cub18CUB_300001_SM_10006detail6reduce28DeviceReduceSingleTileKernelINS2_10policy_hubIN4cuda3std3__45tupleIJblEEEyN6thrust24THRUST_300001_SM_1000_NS8cuda_cub9__find_if7functorIS9_EEE10Policy1000ENSB_12zip_iteratorINS8_IJNSD_26transform_input_iterator_tIbNSC_6detail35transform_pair_of_input_iterators_tIbNSB_6detail15normal_iteratorINSB_10device_ptrIiEEEESQ_18compare_modulo_twoEENS7_10__not_fn_tINS7_10__identityEEEEENSB_17counting_iteratorIlNSB_11use_defaultESY_SY_EEEEEEEPS9_ySF_S9_S9_SU_EEvT0_T1_T2_T3_T4_T6__param_1,
	.param .u64 _ZN3cub18CUB_300001_SM_10006detail6reduce28DeviceReduceSingleTileKernelINS2_10policy_hubIN4cuda3std3__45tupleIJblEEEyN6thrust24THRUST_300001_SM_1000_NS8cuda_cub9__find_if7functorIS9_EEE10Policy1000ENSB_12zip_iteratorINS8_IJNSD_26transform_input_iterator_tIbNSC_6detail35transform_pair_of_input_iterators_tIbNSB_6detail15normal_iteratorINSB_10device_ptrIiEEEESQ_18compare_modulo_twoEENS7_10__not_fn_tINS7_10__identityEEEEENSB_17counting_iteratorIlNSB_11use_defaultESY_SY_EEEEEEEPS9_ySF_S9_S9_SU_EEvT0_T1_T2_T3_T4_T6__param_2,
	.param .align 1 .b8 _ZN3cub18CUB_300001_SM_10006detail6reduce28DeviceReduceSingleTileKernelINS2_10policy_hubIN4cuda3std3__45tupleIJblEEEyN6thrust24THRUST_300001_SM_1000_NS8cuda_cub9__find_if7functorIS9_EEE10Policy1000ENSB_12zip_iteratorINS8_IJNSD_26transform_input_iterator_tIbNSC_6detail35transform_pair_of_input_iterators_tIbNSB_6detail15normal_iteratorINSB_10device_ptrIiEEEESQ_18compare_modulo_twoEENS7_10__not_fn_tINS7_10__identityEEEEENSB_17counting_iteratorIlNSB_11use_defaultESY_SY_EEEEEEEPS9_ySF_S9_S9_SU_EEvT0_T1_T2_T3_T4_T6__param_3[1],
	.param .align 8 .b8 _ZN3cub18CUB_300001_SM_10006detail6reduce28DeviceReduceSingleTileKernelINS2_10policy_hubIN4cuda3std3__45tupleIJblEEEyN6thrust24THRUST_300001_SM_1000_NS8cuda_cub9__find_if7functorIS9_EEE10Policy1000ENSB_12zip_iteratorINS8_IJNSD_26transform_input_iterator_tIbNSC_6detail35transform_pair_of_input_iterators_tIbNSB_6detail15normal_iteratorINSB_10device_ptrIiEEEESQ_18compare_modulo_twoEENS7_10__not_fn_tINS7_10__identityEEEEENSB_17counting_iteratorIlNSB_11use_defaultESY_SY_EEEEEEEPS9_ySF_S9_S9_SU_EEvT0_T1_T2_T3_T4_T6__param_4[16],
	.param .align 1 .b8 _ZN3cub18CUB_300001_SM_10006detail6reduce28DeviceReduceSingleTileKernelINS2_10policy_hubIN4cuda3std3__45tupleIJblEEEyN6thrust24THRUST_300001_SM_1000_NS8cuda_cub9__find_if7functorIS9_EEE10Policy1000ENSB_12zip_iteratorINS8_IJNSD_26transform_input_iterator_tIbNSC_6detail35transform_pair_of_input_iterators_tIbNSB_6detail15normal_iteratorINSB_10device_ptrIiEEEESQ_18compare_modulo_twoEENS7_10__not_fn_tINS7_10__identityEEEEENSB_17counting_iteratorIlNSB_11use_defaultESY_SY_EEEEEEEPS9_ySF_S9_S9_SU_EEvT0_T1_T2_T3_T4_T6__param_5[1]
)
.maxntid 256
.minnctapersm 1
{
	.reg .pred 	%p<203>;
	.reg .b16 	%rs<349>;
	.reg .b32 	%r<652>;
	.reg .b64 	%rd<358>;
	// demoted variable
	.shared .align 8 .b8 _ZZN3cub18CUB_300001_SM_10006detail6reduce28DeviceReduceSingleTileKernelINS2_10policy_hubIN4cuda3std3__45tupleIJblEEEyN6thrust24THRUST_300001_SM_1000_NS8cuda_cub9__find_if7functorIS9_EEE10Policy1000ENSB_12zip_iteratorINS8_IJNSD_26transform_input_iterator_tIbNSC_6detail35transform_pair_of_input_iterators_tIbNSB_6detail15normal_iteratorINSB_10device_ptrIiEEEESQ_18compare_modulo_twoEENS7_10__not_fn_tINS7_10__identityEEEEENSB_17counting_iteratorIlNSB_11use_defaultESY_SY_EEEEEEEPS9_ySF_S9_S9_SU_EEvT0_T1_T2_T3_T4_T6_E12temp_storage[152];
	ld.param.u64 	%rd116, [_ZN3cub18CUB_300001_SM_10006detail6reduce28DeviceReduceSingleTileKernelINS2_10policy_hubIN4cuda3std3__45tupleIJblEEEyN6thrust24THRUST_300001_SM_1000_NS8cuda_cub9__find_if7functorIS9_EEE10Policy1000ENSB_12zip_iteratorINS8_IJNSD_26transform_input_iterator_tIbNSC_6detail35transform_pair_of_input_iterators_tIbNSB_6detail15normal_iteratorINSB_10device_ptrIiEEEESQ_18compare_modulo_twoEENS7_10__not_fn_tINS7_10__identityEEEEENSB_17counting_iteratorIlNSB_11use_defaultESY_SY_EEEEEEEPS9_ySF_S9_S9_SU_EEvT0_T1_T2_T3_T4_T6__param_4+8];
	ld.param.u64 	%rd114, [_ZN3cub18CUB_300001_SM_10006detail6reduce28DeviceReduceSingleTileKernelINS2_10policy_hubIN4cuda3std3__45tupleIJblEEEyN6thrust24THRUST_300001_SM_1000_NS8cuda_cub9__find_if7functorIS9_EEE10Policy1000ENSB_12zip_iteratorINS8_IJNSD_26transform_input_iterator_tIbNSC_6detail35transform_pair_of_input_iterators_tIbNSB_6detail15normal_iteratorINSB_10device_ptrIiEEEESQ_18compare_modulo_twoEENS7_10__not_fn_tINS7_10__identityEEEEENSB_17counting_iteratorIlNSB_11use_defaultESY_SY_EEEEEEEPS9_ySF_S9_S9_SU_EEvT0_T1_T2_T3_T4_T6__param_0+32];
	ld.param.u64 	%rd113, [_ZN3cub18CUB_300001_SM_10006detail6reduce28DeviceReduceSingleTileKernelINS2_10policy_hubIN4cuda3std3__45tupleIJblEEEyN6thrust24THRUST_300001_SM_1000_NS8cuda_cub9__find_if7functorIS9_EEE10Policy1000ENSB_12zip_iteratorINS8_IJNSD_26transform_input_iterator_tIbNSC_6detail35transform_pair_of_input_iterators_tIbNSB_6detail15normal_iteratorINSB_10device_ptrIiEEEESQ_18compare_modulo_twoEENS7_10__not_fn_tINS7_10__identityEEEEENSB_17counting_iteratorIlNSB_11use_defaultESY_SY_EEEEEEEPS9_ySF_S9_S9_SU_EEvT0_T1_T2_T3_T4_T6__param_0+8];
	ld.param.u64 	%rd112, [_ZN3cub18CUB_300001_SM_10006detail6reduce28DeviceReduceSingleTileKernelINS2_10policy_hubIN4cuda3std3__45tupleIJblEEEyN6thrust24THRUST_300001_SM_1000_NS8cuda_cub9__find_if7functorIS9_EEE10Policy1000ENSB_12zip_iteratorINS8_IJNSD_26transform_input_iterator_tIbNSC_6detail35transform_pair_of_input_iterators_tIbNSB_6detail15normal_iteratorINSB_10device_ptrIiEEEESQ_18compare_modulo_twoEENS7_10__not_fn_tINS7_10__identityEEEEENSB_17counting_iteratorIlNSB_11use_defaultESY_SY_EEEEEEEPS9_ySF_S9_S9_SU_EEvT0_T1_T2_T3_T4_T6__param_0];
	ld.param.u64 	%rd117, [_ZN3cub18CUB_300001_SM_10006detail6reduce28DeviceReduceSingleTileKernelINS2_10policy_hubIN4cuda3std3__45tupleIJblEEEyN6thrust24THRUST_300001_SM_1000_NS8cuda_cub9__find_if7functorIS9_EEE10Policy1000ENSB_12zip_iteratorINS8_IJNSD_26transform_input_iterator_tIbNSC_6detail35transform_pair_of_input_iterators_tIbNSB_6detail15normal_iteratorINSB_10device_ptrIiEEEESQ_18compare_modulo_twoEENS7_10__not_fn_tINS7_10__identityEEEEENSB_17counting_iteratorIlNSB_11use_defaultESY_SY_EEEEEEEPS9_ySF_S9_S9_SU_EEvT0_T1_T2_T3_T4_T6__param_1];
	ld.param.u64 	%rd115, [_ZN3cub18CUB_300001_SM_10006detail6reduce28DeviceReduceSingleTileKernelINS2_10policy_hubIN4cuda3std3__45tupleIJblEEEyN6thrust24THRUST_300001_SM_1000_NS8cuda_cub9__find_if7functorIS9_EEE10Policy1000ENSB_12zip_iteratorINS8_IJNSD_26transform_input_iterator_tIbNSC_6detail35transform_pair_of_input_iterators_tIbNSB_6detail15normal_iteratorINSB_10device_ptrIiEEEESQ_18compare_modulo_twoEENS7_10__not_fn_tINS7_10__identityEEEEENSB_17counting_iteratorIlNSB_11use_defaultESY_SY_EEEEEEEPS9_ySF_S9_S9_SU_EEvT0_T1_T2_T3_T4_T6__param_2];
	ld.param.u8 	%rs102, [_ZN3cub18CUB_300001_SM_10006detail6reduce28DeviceReduceSingleTileKernelINS2_10policy_hubIN4cuda3std3__45tupleIJblEEEyN6thrust24THRUST_300001_SM_1000_NS8cuda_cub9__find_if7functorIS9_EEE10Policy1000ENSB_12zip_iteratorINS8_IJNSD_26transform_input_iterator_tIbNSC_6detail35transform_pair_of_input_iterators_tIbNSB_6detail15normal_iteratorINSB_10device_ptrIiEEEESQ_18compare_modulo_twoEENS7_10__not_fn_tINS7_10__identityEEEEENSB_17counting_iteratorIlNSB_11use_defaultESY_SY_EEEEEEEPS9_ySF_S9_S9_SU_EEvT0_T1_T2_T3_T4_T6__param_4];
	cvta.to.global.u64 	%rd1, %rd117;
	setp.ne.s64 	%p1, %rd115, 0;
	@%p1 bra 	$L__BB9_3;
	mov.u32 	%r642, %tid.x;
	setp.ne.s32 	%p202, %r642, 0;
	@%p202 bra 	$L__BB9_116;
	st.global.u8 	[%rd1], %rs102;
	st.global.u64 	[%rd1+8], %rd116;
	bra.uni 	$L__BB9_116;
$L__BB9_3:
	cvta.to.global.u64 	%rd2, %rd112;
	cvta.to.global.u64 	%rd3, %rd113;
	setp.gt.u64 	%p2, %rd115, 1023;
	@%p2 bra 	$L__BB9_77;
	cvt.u32.u64 	%r1, %rd115;
	mov.u32 	%r2, %tid.x;
	setp.ge.u32 	%p86, %r2, %r1;
	mov.b16 	%rs319, 0;
	mov.b64 	%rd326, 0;
	mov.u32 	%r646, %r2;
	@%p86 bra 	$L__BB9_6;
	cvt.u64.u32 	%rd224, %r2;
	mul.wide.u32 	%rd225, %r2, 4;
	add.s64 	%rd226, %rd2, %rd225;
	add.s64 	%rd227, %rd3, %rd225;
	add.s64 	%rd326, %rd114, %rd224;
	ld.global.u32 	%r327, [%rd226];
	ld.global.u32 	%r328, [%rd227];
	shr.u32 	%r329, %r327, 31;
	add.s32 	%r330, %r327, %r329;
	and.b32  	%r331, %r330, -2;
	sub.s32 	%r332, %r327, %r331;
	shr.u32 	%r333, %r328, 31;
	add.s32 	%r334, %r328, %r333;
	and.b32  	%r335, %r334, -2;
	sub.s32 	%r336, %r328, %r335;
	setp.ne.s32 	%p87, %r332, %r336;
	selp.u16 	%rs319, 1, 0, %p87;
	add.s32 	%r646, %r2, 256;
$L__BB9_6:
	setp.ge.u32 	%p88, %r646, %r1;
	@%p88 bra 	$L__BB9_15;
	not.b32 	%r337, %r646;
	add.s32 	%r5, %r337, %r1;
	shr.u32 	%r338, %r5, 8;
	add.s32 	%r6, %r338, 1;
	setp.lt.u32 	%p89, %r5, 768;
	@%p89 bra 	$L__BB9_10;
	and.b32  	%r339, %r6, 33554428;
	neg.s32 	%r644, %r339;
$L__BB9_9:
	.pragma "nounroll";
	cvt.u64.u32 	%rd229, %r646;
	mul.wide.u32 	%rd230, %r646, 4;
	add.s64 	%rd231, %rd2, %rd230;
	add.s64 	%rd232, %rd3, %rd230;
	add.s64 	%rd233, %rd114, %rd229;
	ld.global.u32 	%r340, [%rd231];
	ld.global.u32 	%r341, [%rd232];
	shr.u32 	%r342, %r340, 31;
	add.s32 	%r343, %r340, %r342;
	and.b32  	%r344, %r343, -2;
	sub.s32 	%r345, %r340, %r344;
	shr.u32 	%r346, %r341, 31;
	add.s32 	%r347, %r341, %r346;
	and.b32  	%r348, %r347, -2;
	sub.s32 	%r349, %r341, %r348;
	setp.ne.s32 	%p90, %r345, %r349;
	selp.u16 	%rs194, 1, 0, %p90;
	and.b16  	%rs195, %rs319, 255;
	setp.eq.s16 	%p91, %rs195, 0;
	min.s64 	%rd234, %rd233, %rd326;
	selp.b64 	%rd235, %rd234, %rd326, %p90;
	selp.b64 	%rd236, %rd233, %rd235, %p91;
	selp.b16 	%rs196, 1, %rs319, %p90;
	selp.b16 	%rs197, %rs194, %rs196, %p91;
	and.b16  	%rs198, %rs197, 255;
	add.s64 	%rd237, %rd233, 256;
	ld.global.u32 	%r350, [%rd231+1024];
	ld.global.u32 	%r351, [%rd232+1024];
	shr.u32 	%r352, %r350, 31;
	add.s32 	%r353, %r350, %r352;
	and.b32  	%r354, %r353, -2;
	sub.s32 	%r355, %r350, %r354;
	shr.u32 	%r356, %r351, 31;
	add.s32 	%r357, %r351, %r356;
	and.b32  	%r358, %r357, -2;
	sub.s32 	%r359, %r351, %r358;
	setp.ne.s32 	%p92, %r355, %r359;
	selp.u16 	%rs199, 1, 0, %p92;
	setp.eq.s16 	%p93, %rs198, 0;
	min.s64 	%rd238, %rd237, %rd236;
	selp.b64 	%rd239, %rd238, %rd236, %p92;
	selp.b64 	%rd240, %rd237, %rd239, %p93;
	selp.b16 	%rs200, 1, %rs197, %p92;
	selp.b16 	%rs201, %rs199, %rs200, %p93;
	and.b16  	%rs202, %rs201, 255;
	add.s64 	%rd241, %rd233, 512;
	ld.global.u32 	%r360, [%rd231+2048];
	ld.global.u32 	%r361, [%rd232+2048];
	shr.u32 	%r362, %r360, 31;
	add.s32 	%r363, %r360, %r362;
	and.b32  	%r364, %r363, -2;
	sub.s32 	%r365, %r360, %r364;
	shr.u32 	%r366, %r361, 31;
	add.s32 	%r367, %r361, %r366;
	and.b32  	%r368, %r367, -2;
	sub.s32 	%r369, %r361, %r368;
	setp.ne.s32 	%p94, %r365, %r369;
	selp.u16 	%rs203, 1, 0, %p94;
	setp.eq.s16 	%p95, %rs202, 0;
	min.s64 	%rd242, %rd241, %rd240;
	selp.b64 	%rd243, %rd242, %rd240, %p94;
	selp.b64 	%rd244, %rd241, %rd243, %p95;
	selp.b16 	%rs204, 1, %rs201, %p94;
	selp.b16 	%rs205, %rs203, %rs204, %p95;
	and.b16  	%rs206, %rs205, 255;
	add.s64 	%rd245, %rd233, 768;
	ld.global.u32 	%r370, [%rd231+3072];
	ld.global.u32 	%r371, [%rd232+3072];
	shr.u32 	%r372, %r370, 31;
	add.s32 	%r373, %r370, %r372;
	and.b32  	%r374, %r373, -2;
	sub.s32 	%r375, %r370, %r374;
	shr.u32 	%r376, %r371, 31;
	add.s32 	%r377, %r371, %r376;
	and.b32  	%r378, %r377, -2;
	sub.s32 	%r379, %r371, %r378;
	setp.ne.s32 	%p96, %r375, %r379;
	selp.u16 	%rs207, 1, 0, %p96;
	setp.eq.s16 	%p97, %rs206, 0;
	min.s64 	%rd246, %rd245, %rd244;
	selp.b64 	%rd247, %rd246, %rd244, %p96;
	selp.b64 	%rd326, %rd245, %rd247, %p97;
	selp.b16 	%rs208, 1, %rs205, %p96;
	selp.b16 	%rs319, %rs207, %rs208, %p97;
	add.s32 	%r646, %r646, 1024;
	add.s32 	%r644, %r644, 4;
	setp.ne.s32 	%p98, %r644, 0;
	@%p98 bra 	$L__BB9_9;
$L__BB9_10:
	and.b32  	%r380, %r6, 3;
	setp.eq.s32 	%p99, %r380, 0;
	@%p99 bra 	$L__BB9_15;
	setp.eq.s32 	%p100, %r380, 1;
	@%p100 bra 	$L__BB9_13;
	cvt.u64.u32 	%rd249, %r646;
	mul.wide.u32 	%rd250, %r646, 4;
	add.s64 	%rd251, %rd2, %rd250;
	add.s64 	%rd252, %rd3, %rd250;
	add.s64 	%rd253, %rd114, %rd249;
	ld.global.u32 	%r381, [%rd251];
	ld.global.u32 	%r382, [%rd252];
	shr.u32 	%r383, %r381, 31;
	add.s32 	%r384, %r381, %r383;
	and.b32  	%r385, %r384, -2;
	sub.s32 	%r386, %r381, %r385;
	shr.u32 	%r387, %r382, 31;
	add.s32 	%r388, %r382, %r387;
	and.b32  	%r389, %r388, -2;
	sub.s32 	%r390, %r382, %r389;
	setp.ne.s32 	%p101, %r386, %r390;
	selp.u16 	%rs210, 1, 0, %p101;
	and.b16  	%rs211, %rs319, 255;
	setp.eq.s16 	%p102, %rs211, 0;
	min.s64 	%rd254, %rd253, %rd326;
	selp.b64 	%rd255, %rd254, %rd326, %p101;
	selp.b64 	%rd256, %rd253, %rd255, %p102;
	selp.b16 	%rs212, 1, %rs319, %p101;
	selp.b16 	%rs213, %rs210, %rs212, %p102;
	and.b16  	%rs214, %rs213, 255;
	add.s32 	%r391, %r646, 256;
	cvt.u64.u32 	%rd257, %r391;
	add.s64 	%rd258, %rd114, %rd257;
	ld.global.u32 	%r392, [%rd251+1024];
	ld.global.u32 	%r393, [%rd252+1024];
	shr.u32 	%r394, %r392, 31;
	add.s32 	%r395, %r392, %r394;
	and.b32  	%r396, %r395, -2;
	sub.s32 	%r397, %r392, %r396;
	shr.u32 	%r398, %r393, 31;
	add.s32 	%r399, %r393, %r398;
	and.b32  	%r400, %r399, -2;
	sub.s32 	%r401, %r393, %r400;
	setp.ne.s32 	%p103, %r397, %r401;
	selp.u16 	%rs215, 1, 0, %p103;
	setp.eq.s16 	%p104, %rs214, 0;
	min.s64 	%rd259, %rd258, %rd256;
	selp.b64 	%rd260, %rd259, %rd256, %p103;
	selp.b64 	%rd326, %rd258, %rd260, %p104;
	selp.b16 	%rs216, 1, %rs213, %p103;
	selp.b16 	%rs319, %rs215, %rs216, %p104;
	add.s32 	%r646, %r646, 512;
$L__BB9_13:
	and.b32  	%r402, %r5, 256;
	setp.ne.s32 	%p105, %r402, 0;
	@%p105 bra 	$L__BB9_15;
	cvt.u64.u32 	%rd261, %r646;
	mul.wide.u32 	%rd262, %r646, 4;
	add.s64 	%rd263, %rd2, %rd262;
	add.s64 	%rd264, %rd3, %rd262;
	add.s64 	%rd265, %rd114, %rd261;
	ld.global.u32 	%r403, [%rd263];
	ld.global.u32 	%r404, [%rd264];
	shr.u32 	%r405, %r403, 31;
	add.s32 	%r406, %r403, %r405;
	and.b32  	%r407, %r406, -2;
	sub.s32 	%r408, %r403, %r407;
	shr.u32 	%r409, %r404, 31;
	add.s32 	%r410, %r404, %r409;
	and.b32  	%r411, %r410, -2;
	sub.s32 	%r412, %r404, %r411;
	setp.ne.s32 	%p106, %r408, %r412;
	selp.u16 	%rs217, 1, 0, %p106;
	and.b16  	%rs218, %rs319, 255;
	setp.eq.s16 	%p107, %rs218, 0;
	min.s64 	%rd266, %rd265, %rd326;
	selp.b64 	%rd267, %rd266, %rd326, %p106;
	selp.b64 	%rd326, %rd265, %rd267, %p107;
	selp.b16 	%rs219, 1, %rs319, %p106;
	selp.b16 	%rs319, %rs217, %rs219, %p107;
$L__BB9_15:
	setp.lt.u64 	%p108, %rd115, 256;
	@%p108 bra 	$L__BB9_40;
	// begin inline asm
	mov.u32 %r531, %laneid;
	// end inline asm
	cvt.u32.u16 	%r552, %rs319;
	and.b32  	%r533, %r552, 255;
	mov.b32 	%r549, 1;
	mov.b32 	%r550, 31;
	mov.b32 	%r551, -1;
	// begin inline asm
	shfl.sync.down.b32 %r532, %r533, %r549, %r550, %r551;
	// end inline asm
	// begin inline asm
	shfl.sync.down.b32 %r537, %r538, %r549, %r550, %r551;
	// end inline asm
	mov.b64 	{%r543, %r548}, %rd326;
	// begin inline asm
	shfl.sync.down.b32 %r542, %r543, %r549, %r550, %r551;
	// end inline asm
	// begin inline asm
	shfl.sync.down.b32 %r547, %r548, %r549, %r550, %r551;
	// end inline asm
	mov.b64 	%rd16, {%r542, %r547};
	cvt.u16.u32 	%rs12, %r532;
	setp.gt.s32 	%p158, %r531, 30;
	@%p158 bra 	$L__BB9_20;
	and.b16  	%rs261, %rs319, 255;
	setp.eq.s16 	%p159, %rs261, 0;
	and.b16  	%rs262, %rs12, 255;
	setp.eq.s16 	%p160, %rs262, 0;
	or.pred  	%p161, %p159, %p160;
	@%p161 bra 	$L__BB9_19;
	min.s64 	%rd326, %rd16, %rd326;
	mov.b16 	%rs319, 1;
	bra.uni 	$L__BB9_20;
$L__BB9_19:
	setp.eq.s16 	%p162, %rs261, 0;
	selp.b64 	%rd326, %rd16, %rd326, %p162;
	selp.b16 	%rs319, %rs12, %rs319, %p162;
$L__BB9_20:
	cvt.u32.u16 	%r573, %rs319;
	and.b32  	%r554, %r573, 255;
	mov.b32 	%r570, 2;
	mov.b32 	%r571, 31;
	mov.b32 	%r572, -1;
	// begin inline asm
	shfl.sync.down.b32 %r553, %r554, %r570, %r571, %r572;
	// end inline asm
	// begin inline asm
	shfl.sync.down.b32 %r558, %r559, %r570, %r571, %r572;
	// end inline asm
	mov.b64 	{%r564, %r569}, %rd326;
	// begin inline asm
	shfl.sync.down.b32 %r563, %r564, %r570, %r571, %r572;
	// end inline asm
	// begin inline asm
	shfl.sync.down.b32 %r568, %r569, %r570, %r571, %r572;
	// end inline asm
	mov.b64 	%rd20, {%r563, %r568};
	cvt.u16.u32 	%rs15, %r553;
	setp.gt.s32 	%p163, %r531, 29;
	@%p163 bra 	$L__BB9_24;
	and.b16  	%rs265, %rs319, 255;
	setp.eq.s16 	%p164, %rs265, 0;
	and.b16  	%rs266, %rs15, 255;
	setp.eq.s16 	%p165, %rs266, 0;
	or.pred  	%p166, %p164, %p165;
	@%p166 bra 	$L__BB9_23;
	min.s64 	%rd326, %rd20, %rd326;
	mov.b16 	%rs319, 1;
	bra.uni 	$L__BB9_24;
$L__BB9_23:
	setp.eq.s16 	%p167, %rs265, 0;
	selp.b64 	%rd326, %rd20, %rd326, %p167;
	selp.b16 	%rs319, %rs15, %rs319, %p167;
$L__BB9_24:
	cvt.u32.u16 	%r594, %rs319;
	and.b32  	%r575, %r594, 255;
	mov.b32 	%r591, 4;
	mov.b32 	%r592, 31;
	mov.b32 	%r593, -1;
	// begin inline asm
	shfl.sync.down.b32 %r574, %r575, %r591, %r592, %r593;
	// end inline asm
	// begin inline asm
	shfl.sync.down.b32 %r579, %r580, %r591, %r592, %r593;
	// end inline asm
	mov.b64 	{%r585, %r590}, %rd326;
	// begin inline asm
	shfl.sync.down.b32 %r584, %r585, %r591, %r592, %r593;
	// end inline asm
	// begin inline asm
	shfl.sync.down.b32 %r589, %r590, %r591, %r592, %r593;
	// end inline asm
	mov.b64 	%rd24, {%r584, %r589};
	cvt.u16.u32 	%rs18, %r574;
	setp.gt.s32 	%p168, %r531, 27;
	@%p168 bra 	$L__BB9_28;
	and.b16  	%rs269, %rs319, 255;
	setp.eq.s16 	%p169, %rs269, 0;
	and.b16  	%rs270, %rs18, 255;
	setp.eq.s16 	%p170, %rs270, 0;
	or.pred  	%p171, %p169, %p170;
	@%p171 bra 	$L__BB9_27;
	min.s64 	%rd326, %rd24, %rd326;
	mov.b16 	%rs319, 1;
	bra.uni 	$L__BB9_28;
$L__BB9_27:
	setp.eq.s16 	%p172, %rs269, 0;
	selp.b16 	%rs319, %rs18, %rs319, %p172;
	selp.b64 	%rd326, %rd24, %rd326, %p172;
$L__BB9_28:
	cvt.u32.u16 	%r615, %rs319;
	and.b32  	%r596, %r615, 255;
	mov.b32 	%r612, 8;
	mov.b32 	%r613, 31;
	mov.b32 	%r614, -1;
	// begin inline asm
	shfl.sync.down.b32 %r595, %r596, %r612, %r613, %r614;
	// end inline asm
	// begin inline asm
	shfl.sync.down.b32 %r600, %r601, %r612, %r613, %r614;
	// end inline asm
	mov.b64 	{%r606, %r611}, %rd326;
	// begin inline asm
	shfl.sync.down.b32 %r605, %r606, %r612, %r613, %r614;
	// end inline asm
	// begin inline asm
	shfl.sync.down.b32 %r610, %r611, %r612, %r613, %r614;
	// end inline asm
	mov.b64 	%rd28, {%r605, %r610};
	cvt.u16.u32 	%rs21, %r595;
	setp.gt.s32 	%p173, %r531, 23;
	@%p173 bra 	$L__BB9_32;
	and.b16  	%rs273, %rs319, 255;
	setp.eq.s16 	%p174, %rs273, 0;
	and.b16  	%rs274, %rs21, 255;
	setp.eq.s16 	%p175, %rs274, 0;
	or.pred  	%p176, %p174, %p175;
	@%p176 bra 	$L__BB9_31;
	min.s64 	%rd326, %rd28, %rd326;
	mov.b16 	%rs319, 1;
	bra.uni 	$L__BB9_32;
$L__BB9_31:
	setp.eq.s16 	%p177, %rs273, 0;
	selp.b16 	%rs319, %rs21, %rs319, %p177;
	selp.b64 	%rd326, %rd28, %rd326, %p177;
$L__BB9_32:
	cvt.u32.u16 	%r636, %rs319;
	and.b32  	%r617, %r636, 255;
	mov.b32 	%r633, 16;
	mov.b32 	%r634, 31;
	mov.b32 	%r635, -1;
	// begin inline asm
	shfl.sync.down.b32 %r616, %r617, %r633, %r634, %r635;
	// end inline asm
	// begin inline asm
	shfl.sync.down.b32 %r621, %r622, %r633, %r634, %r635;
	// end inline asm
	mov.b64 	{%r627, %r632}, %rd326;
	// begin inline asm
	shfl.sync.down.b32 %r626, %r627, %r633, %r634, %r635;
	// end inline asm
	// begin inline asm
	shfl.sync.down.b32 %r631, %r632, %r633, %r634, %r635;
	// end inline asm
	mov.b64 	%rd32, {%r626, %r631};
	cvt.u16.u32 	%rs24, %r616;
	setp.gt.s32 	%p178, %r531, 15;
	@%p178 bra 	$L__BB9_36;
	and.b16  	%rs277, %rs319, 255;
	setp.eq.s16 	%p179, %rs277, 0;
	and.b16  	%rs278, %rs24, 255;
	setp.eq.s16 	%p180, %rs278, 0;
	or.pred  	%p181, %p179, %p180;
	@%p181 bra 	$L__BB9_35;
	min.s64 	%rd326, %rd32, %rd326;
	mov.b16 	%rs319, 1;
	bra.uni 	$L__BB9_36;
$L__BB9_35:
	setp.eq.s16 	%p182, %rs277, 0;
	selp.b16 	%rs319, %rs24, %rs319, %p182;
	selp.b64 	%rd326, %rd32, %rd326, %p182;
$L__BB9_36:
	setp.ne.s32 	%p183, %r531, 0;
	@%p183 bra 	$L__BB9_38;
	shr.u32 	%r637, %r2, 1;
	and.b32  	%r638, %r637, 496;
	mov.u32 	%r639, _ZZN3cub18CUB_300001_SM_10006detail6reduce28DeviceReduceSingleTileKernelINS2_10policy_hubIN4cuda3std3__45tupleIJblEEEyN6thrust24THRUST_300001_SM_1000_NS8cuda_cub9__find_if7functorIS9_EEE10Policy1000ENSB_12zip_iteratorINS8_IJNSD_26transform_input_iterator_tIbNSC_6detail35transform_pair_of_input_iterators_tIbNSB_6detail15normal_iteratorINSB_10device_ptrIiEEEESQ_18compare_modulo_twoEENS7_10__not_fn_tINS7_10__identityEEEEENSB_17counting_iteratorIlNSB_11use_defaultESY_SY_EEEEEEEPS9_ySF_S9_S9_SU_EEvT0_T1_T2_T3_T4_T6_E12temp_storage;
	add.s32 	%r640, %r639, %r638;
	st.shared.u8 	[%r640+8], %rs319;
	st.shared.u64 	[%r640+16], %rd326;
$L__BB9_38:
	bar.sync 	0;
	setp.ne.s32 	%p184, %r2, 0;
	@%p184 bra 	$L__BB9_114;
	ld.shared.u8 	%rs281, [_ZZN3cub18CUB_300001_SM_10006detail6reduce28DeviceReduceSingleTileKernelINS2_10policy_hubIN4cuda3std3__45tupleIJblEEEyN6thrust24THRUST_300001_SM_1000_NS8cuda_cub9__find_if7functorIS9_EEE10Policy1000ENSB_12zip_iteratorINS8_IJNSD_26transform_input_iterator_tIbNSC_6detail35transform_pair_of_input_iterators_tIbNSB_6detail15normal_iteratorINSB_10device_ptrIiEEEESQ_18compare_modulo_twoEENS7_10__not_fn_tINS7_10__identityEEEEENSB_17counting_iteratorIlNSB_11use_defaultESY_SY_EEEEEEEPS9_ySF_S9_S9_SU_EEvT0_T1_T2_T3_T4_T6_E12temp_storage+24];
	ld.shared.u64 	%rd289, [_ZZN3cub18CUB_300001_SM_10006detail6reduce28DeviceReduceSingleTileKernelINS2_10policy_hubIN4cuda3std3__45tupleIJblEEEyN6thrust24THRUST_300001_SM_1000_NS8cuda_cub9__find_if7functorIS9_EEE10Policy1000ENSB_12zip_iteratorINS8_IJNSD_26transform_input_iterator_tIbNSC_6detail35transform_pair_of_input_iterators_tIbNSB_6detail15normal_iteratorINSB_10device_ptrIiEEEESQ_18compare_modulo_twoEENS7_10__not_fn_tINS7_10__identityEEEEENSB_17counting_iteratorIlNSB_11use_defaultESY_SY_EEEEEEEPS9_ySF_S9_S9_SU_EEvT0_T1_T2_T3_T4_T6_E12temp_storage+32];
	and.b16  	%rs282, %rs319, 255;
	setp.eq.s16 	%p185, %rs282, 0;
	setp.eq.s16 	%p186, %rs281, 0;
	min.s64 	%rd290, %rd289, %rd326;
	selp.b16 	%rs283, %rs319, 1, %p186;
	selp.b16 	%rs284, %rs281, %rs283, %p185;
	and.b16  	%rs285, %rs284, 255;
	selp.b64 	%rd291, %rd326, %rd290, %p186;
	selp.b64 	%rd292, %rd289, %rd291, %p185;
	ld.shared.u8 	%rs286, [_ZZN3cub18CUB_300001_SM_10006detail6reduce28DeviceReduceSingleTileKernelINS2_10policy_hubIN4cuda3std3__45tupleIJblEEEyN6thrust24THRUST_300001_SM_1000_NS8cuda_cub9__find_if7functorIS9_EEE10Policy1000ENSB_12zip_iteratorINS8_IJNSD_26transform_input_iterator_tIbNSC_6detail35transform_pair_of_input_iterators_tIbNSB_6detail15normal_iteratorINSB_10device_ptrIiEEEESQ_18compare_modulo_twoEENS7_10__not_fn_tINS7_10__identityEEEEENSB_17counting_iteratorIlNSB_11use_defaultESY_SY_EEEEEEEPS9_ySF_S9_S9_SU_EEvT0_T1_T2_T3_T4_T6_E12temp_storage+40];
	ld.shared.u64 	%rd293, [_ZZN3cub18CUB_300001_SM_10006detail6reduce28DeviceReduceSingleTileKernelINS2_10policy_hubIN4cuda3std3__45tupleIJblEEEyN6thrust24THRUST_300001_SM_1000_NS8cuda_cub9__find_if7functorIS9_EEE10Policy1000ENSB_12zip_iteratorINS8_IJNSD_26transform_input_iterator_tIbNSC_6detail35transform_pair_of_input_iterators_tIbNSB_6detail15normal_iteratorINSB_10device_ptrIiEEEESQ_18compare_modulo_twoEENS7_10__not_fn_tINS7_10__identityEEEEENSB_17counting_iteratorIlNSB_11use_defaultESY_SY_EEEEEEEPS9_ySF_S9_S9_SU_EEvT0_T1_T2_T3_T4_T6_E12temp_storage+48];
	setp.eq.s16 	%p187, %rs285, 0;
	setp.eq.s16 	%p188, %rs286, 0;
	min.s64 	%rd294, %rd293, %rd292;
	selp.b16 	%rs287, %rs284, 1, %p188;
	selp.b16 	%rs288, %rs286, %rs287, %p187;
	and.b16  	%rs289, %rs288, 255;
	selp.b64 	%rd295, %rd292, %rd294, %p188;
	selp.b64 	%rd296, %rd293, %rd295, %p187;
	ld.shared.u8 	%rs290, [_ZZN3cub18CUB_300001_SM_10006detail6reduce28DeviceReduceSingleTileKernelINS2_10policy_hubIN4cuda3std3__45tupleIJblEEEyN6thrust24THRUST_300001_SM_1000_NS8cuda_cub9__find_if7functorIS9_EEE10Policy1000ENSB_12zip_iteratorINS8_IJNSD_26transform_input_iterator_tIbNSC_6detail35transform_pair_of_input_iterators_tIbNSB_6detail15normal_iteratorINSB_10device_ptrIiEEEESQ_18compare_modulo_twoEENS7_10__not_fn_tINS7_10__identityEEEEENSB_17counting_iteratorIlNSB_11use_defaultESY_SY_EEEEEEEPS9_ySF_S9_S9_SU_EEvT0_T1_T2_T3_T4_T6_E12temp_storage+56];
	ld.shared.u64 	%rd297, [_ZZN3cub18CUB_300001_SM_10006detail6reduce28DeviceReduceSingleTileKernelINS2_10policy_hubIN4cuda3std3__45tupleIJblEEEyN6thrust24THRUST_300001_SM_1000_NS8cuda_cub9__find_if7functorIS9_EEE10Policy1000ENSB_12zip_iteratorINS8_IJNSD_26transform_input_iterator_tIbNSC_6detail35transform_pair_of_input_iterators_tIbNSB_6detail15normal_iteratorINSB_10device_ptrIiEEEESQ_18compare_modulo_twoEENS7_10__not_fn_tINS7_10__identityEEEEENSB_17counting_iteratorIlNSB_11use_defaultESY_SY_EEEEEEEPS9_ySF_S9_S9_SU_EEvT0_T1_T2_T3_T4_T6_E12temp_storage+64];
	setp.eq.s16 	%p189, %rs289, 0;
	setp.eq.s16 	%p190, %rs290, 0;
	min.s64 	%rd298, %rd297, %rd296;
	selp.b16 	%rs291, %rs288, 1, %p190;
	selp.b16 	%rs292, %rs290, %rs291, %p189;
	and.b16  	%rs293, %rs292, 255;
	selp.b64 	%rd299, %rd296, %rd298, %p190;
	selp.b64 	%rd300, %rd297, %rd299, %p189;
	ld.shared.u8 	%rs294, [_ZZN3cub18CUB_300001_SM_10006detail6reduce28DeviceReduceSingleTileKernelINS2_10policy_hubIN4cuda3std3__45tupleIJblEEEyN6thrust24THRUST_300001_SM_1000_NS8cuda_cub9__find_if7functorIS9_EEE10Policy1000ENSB_12zip_iteratorINS8_IJNSD_26transform_input_iterator_tIbNSC_6detail35transform_pair_of_input_iterators_tIbNSB_6detail15normal_iteratorINSB_10device_ptrIiEEEESQ_18compare_modulo_twoEENS7_10__not_fn_tINS7_10__identityEEEEENSB_17counting_iteratorIlNSB_11use_defaultESY_SY_EEEEEEEPS9_ySF_S9_S9_SU_EEvT0_T1_T2_T3_T4_T6_E12temp_storage+72];
	ld.shared.u64 	%rd301, [_ZZN3cub18CUB_300001_SM_10006detail6reduce28DeviceReduceSingleTileKernelINS2_10policy_hubIN4cuda3std3__45tupleIJblEEEyN6thrust24THRUST_300001_SM_1000_NS8cuda_cub9__find_if7functorIS9_EEE10Policy1000ENSB_12zip_iteratorINS8_IJNSD_26transform_input_iterator_tIbNSC_6detail35transform_pair_of_input_iterators_tIbNSB_6detail15normal_iteratorINSB_10device_ptrIiEEEESQ_18compare_modulo_twoEENS7_10__not_fn_tINS7_10__identityEEEEENSB_17counting_iteratorIlNSB_11use_defaultESY_SY_EEEEEEEPS9_ySF_S9_S9_SU_EEvT0_T1_T2_T3_T4_T6_E12temp_storage+80];
	setp.eq.s16 	%p191, %rs293, 0;
	setp.eq.s16 	%p192, %rs294, 0;
	min.s64 	%rd302, %rd301, %rd300;
	selp.b16 	%rs295, %rs292, 1, %p192;
	selp.b16 	%rs296, %rs294, %rs295, %p191;
	and.b16  	%rs297, %rs296, 255;
	selp.b64 	%rd303, %rd300, %rd302, %p192;
	selp.b64 	%rd304, %rd301, %rd303, %p191;
	ld.shared.u8 	%rs298, [_ZZN3cub18CUB_300001_SM_10006detail6reduce28DeviceReduceSingleTileKernelINS2_10policy_hubIN4cuda3std3__45tupleIJblEEEyN6thrust24THRUST_300001_SM_1000_NS8cuda_cub9__find_if7functorIS9_EEE10Policy1000ENSB_12zip_iteratorINS8_IJNSD_26transform_input_iterator_tIbNSC_6detail35transform_pair_of_input_iterators_tIbNSB_6detail15normal_iteratorINSB_10device_ptrIiEEEESQ_18compare_modulo_twoEENS7_10__not_fn_tINS7_10__identityEEEEENSB_17counting_iteratorIlNSB_11use_defaultESY_SY_EEEEEEEPS9_ySF_S9_S9_SU_EEvT0_T1_T2_T3_T4_T6_E12temp_storage+88];
	ld.shared.u64 	%rd305, [_ZZN3cub18CUB_300001_SM_10006detail6reduce28DeviceReduceSingleTileKernelINS2_10policy_hubIN4cuda3std3__45tupleIJblEEEyN6thrust24THRUST_300001_SM_1000_NS8cuda_cub9__find_if7functorIS9_EEE10Policy1000ENSB_12zip_iteratorINS8_IJNSD_26transform_input_iterator_tIbNSC_6detail35transform_pair_of_input_iterators_tIbNSB_6detail15normal_iteratorINSB_10device_ptrIiEEEESQ_18compare_modulo_twoEENS7_10__not_fn_tINS7_10__identityEEEEENSB_17counting_iteratorIlNSB_11use_defaultESY_SY_EEEEEEEPS9_ySF_S9_S9_SU_EEvT0_T1_T2_T3_T4_T6_E12temp_storage+96];
	setp.eq.s16 	%p193, %rs297, 0;
	setp.eq.s16 	%p194, %rs298, 0;
	min.s64 	%rd306, %rd305, %rd304;
	selp.b16 	%rs299, %rs296, 1, %p194;
	selp.b16 	%rs300, %rs298, %rs299, %p193;
	and.b16  	%rs301, %rs300, 255;
	selp.b64 	%rd307, %rd304, %rd306, %p194;
	selp.b64 	%rd308, %rd305, %rd307, %p193;
	ld.shared.u8 	%rs302, [_ZZN3cub18CUB_300001_SM_10006detail6reduce28DeviceReduceSingleTileKernelINS2_10policy_hubIN4cuda3std3__45tupleIJblEEEyN6thrust24THRUST_300001_SM_1000_NS8cuda_cub9__find_if7functorIS9_EEE10Policy1000ENSB_12zip_iteratorINS8_IJNSD_26transform_input_iterator_tIbNSC_6detail35transform_pair_of_input_iterators_tIbNSB_6detail15normal_iteratorINSB_10device_ptrIiEEEESQ_18compare_modulo_twoEENS7_10__not_fn_tINS7_10__identityEEEEENSB_17counting_iteratorIlNSB_11use_defaultESY_SY_EEEEEEEPS9_ySF_S9_S9_SU_EEvT0_T1_T2_T3_T4_T6_E12temp_storage+104];
	ld.shared.u64 	%rd309, [_ZZN3cub18CUB_300001_SM_10006detail6reduce28DeviceReduceSingleTileKernelINS2_10policy_hubIN4cuda3std3__45tupleIJblEEEyN6thrust24THRUST_300001_SM_1000_NS8cuda_cub9__find_if7functorIS9_EEE10Policy1000ENSB_12zip_iteratorINS8_IJNSD_26transform_input_iterator_tIbNSC_6detail35transform_pair_of_input_iterators_tIbNSB_6detail15normal_iteratorINSB_10device_ptrIiEEEESQ_18compare_modulo_twoEENS7_10__not_fn_tINS7_10__identityEEEEENSB_17counting_iteratorIlNSB_11use_defaultESY_SY_EEEEEEEPS9_ySF_S9_S9_SU_EEvT0_T1_T2_T3_T4_T6_E12temp_storage+112];
	setp.eq.s16 	%p195, %rs301, 0;
	setp.eq.s16 	%p196, %rs302, 0;
	min.s64 	%rd310, %rd309, %rd308;
	selp.b16 	%rs303, %rs300, 1, %p196;
	selp.b16 	%rs304, %rs302, %rs303, %p195;
	and.b16  	%rs305, %rs304, 255;
	selp.b64 	%rd311, %rd308, %rd310, %p196;
	selp.b64 	%rd312, %rd309, %rd311, %p195;
	ld.shared.u8 	%rs306, [_ZZN3cub18CUB_300001_SM_10006detail6reduce28DeviceReduceSingleTileKernelINS2_10policy_hubIN4cuda3std3__45tupleIJblEEEyN6thrust24THRUST_300001_SM_1000_NS8cuda_cub9__find_if7functorIS9_EEE10Policy1000ENSB_12zip_iteratorINS8_IJNSD_26transform_input_iterator_tIbNSC_6detail35transform_pair_of_input_iterators_tIbNSB_6detail15normal_iteratorINSB_10device_ptrIiEEEESQ_18compare_modulo_twoEENS7_10__not_fn_tINS7_10__identityEEEEENSB_17counting_iteratorIlNSB_11use_defaultESY_SY_EEEEEEEPS9_ySF_S9_S9_SU_EEvT0_T1_T2_T3_T4_T6_E12temp_storage+120];
	ld.shared.u64 	%rd313, [_ZZN3cub18CUB_300001_SM_10006detail6reduce28DeviceReduceSingleTileKernelINS2_10policy_hubIN4cuda3std3__45tupleIJblEEEyN6thrust24THRUST_300001_SM_1000_NS8cuda_cub9__find_if7functorIS9_EEE10Policy1000ENSB_12zip_iteratorINS8_IJNSD_26transform_input_iterator_tIbNSC_6detail35transform_pair_of_input_iterators_tIbNSB_6detail15normal_iteratorINSB_10device_ptrIiEEEESQ_18compare_modulo_twoEENS7_10__not_fn_tINS7_10__identityEEEEENSB_17counting_iteratorIlNSB_11use_defaultESY_SY_EEEEEEEPS9_ySF_S9_S9_SU_EEvT0_T1_T2_T3_T4_T6_E12temp_storage+128];
	setp.eq.s16 	%p197, %rs305, 0;
	setp.eq.s16 	%p198, %rs306, 0;
	min.s64 	%rd314, %rd313, %rd312;
	selp.b16 	%rs307, %rs304, 1, %p198;
	selp.b16 	%rs319, %rs306, %rs307, %p197;
	selp.b64 	%rd315, %rd312, %rd314, %p198;
	selp.b64 	%rd326, %rd313, %rd315, %p197;
	bra.uni 	$L__BB9_114;
$L__BB9_40:
	// begin inline asm
	mov.u32 %r413, %laneid;
	// end inline asm
	and.b32  	%r434, %r2, 992;
	add.s32 	%r435, %r434, 32;
	setp.gt.u32 	%p109, %r435, %r1;
	not.b32 	%r436, %r434;
	add.s32 	%r437, %r1, %r436;
	selp.b32 	%r432, %r437, 31, %p109;
	cvt.u32.u16 	%r438, %rs319;
	and.b32  	%r415, %r438, 255;
	mov.b32 	%r431, 1;
	mov.b32 	%r433, -1;
	// begin inline asm
	shfl.sync.down.b32 %r414, %r415, %r431, %r432, %r433;
	// end inline asm
	// begin inline asm
	shfl.sync.down.b32 %r419, %r420, %r431, %r432, %r433;
	// end inline asm
	mov.b64 	{%r425, %r430}, %rd326;
	// begin inline asm
	shfl.sync.down.b32 %r424, %r425, %r431, %r432, %r433;
	// end inline asm
	// begin inline asm
	shfl.sync.down.b32 %r429, %r430, %r431, %r432, %r433;
	// end inline asm
	mov.b64 	%rd37, {%r424, %r429};
	cvt.u16.u32 	%rs28, %r414;
	setp.ge.s32 	%p110, %r413, %r432;
	@%p110 bra 	$L__BB9_44;
	and.b16  	%rs220, %rs319, 255;
	setp.eq.s16 	%p111, %rs220, 0;
	and.b16  	%rs221, %rs28, 255;
	setp.eq.s16 	%p112, %rs221, 0;
	or.pred  	%p113, %p111, %p112;
	@%p113 bra 	$L__BB9_43;
	min.s64 	%rd326, %rd37, %rd326;
	mov.b16 	%rs319, 1;
	bra.uni 	$L__BB9_44;
$L__BB9_43:
	setp.eq.s16 	%p114, %rs220, 0;
	selp.b16 	%rs319, %rs28, %rs319, %p114;
	selp.b64 	%rd326, %rd37, %rd326, %p114;
$L__BB9_44:
	cvt.u32.u16 	%r459, %rs319;
	and.b32  	%r440, %r459, 255;
	mov.b32 	%r456, 2;
	mov.b32 	%r458, -1;
	// begin inline asm
	shfl.sync.down.b32 %r439, %r440, %r456, %r432, %r458;
	// end inline asm
	// begin inline asm
	shfl.sync.down.b32 %r444, %r445, %r456, %r432, %r458;
	// end inline asm
	mov.b64 	{%r450, %r455}, %rd326;
	// begin inline asm
	shfl.sync.down.b32 %r449, %r450, %r456, %r432, %r458;
	// end inline asm
	// begin inline asm
	shfl.sync.down.b32 %r454, %r455, %r456, %r432, %r458;
	// end inline asm
	mov.b64 	%rd41, {%r449, %r454};
	cvt.u16.u32 	%rs31, %r439;
	add.s32 	%r460, %r413, 2;
	setp.gt.s32 	%p115, %r460, %r432;
	@%p115 bra 	$L__BB9_48;
	and.b16  	%rs224, %rs319, 255;
	setp.eq.s16 	%p116, %rs224, 0;
	and.b16  	%rs225, %rs31, 255;
	setp.eq.s16 	%p117, %rs225, 0;
	or.pred  	%p118, %p116, %p117;
	@%p118 bra 	$L__BB9_47;
	min.s64 	%rd326, %rd41, %rd326;
	mov.b16 	%rs319, 1;
	bra.uni 	$L__BB9_48;
$L__BB9_47:
	setp.eq.s16 	%p119, %rs224, 0;
	selp.b16 	%rs319, %rs31, %rs319, %p119;
	selp.b64 	%rd326, %rd41, %rd326, %p119;
$L__BB9_48:
	cvt.u32.u16 	%r481, %rs319;
	and.b32  	%r462, %r481, 255;
	mov.b32 	%r478, 4;
	mov.b32 	%r480, -1;
	// begin inline asm
	shfl.sync.down.b32 %r461, %r462, %r478, %r432, %r480;
	// end inline asm
	// begin inline asm
	shfl.sync.down.b32 %r466, %r467, %r478, %r432, %r480;
	// end inline asm
	mov.b64 	{%r472, %r477}, %rd326;
	// begin inline asm
	shfl.sync.down.b32 %r471, %r472, %r478, %r432, %r480;
	// end inline asm
	// begin inline asm
	shfl.sync.down.b32 %r476, %r477, %r478, %r432, %r480;
	// end inline asm
	mov.b64 	%rd45, {%r471, %r476};
	cvt.u16.u32 	%rs34, %r461;
	add.s32 	%r482, %r413, 4;
	setp.gt.s32 	%p120, %r482, %r432;
	@%p120 bra 	$L__BB9_52;
	and.b16  	%rs228, %rs319, 255;
	setp.eq.s16 	%p121, %rs228, 0;
	and.b16  	%rs229, %rs34, 255;
	setp.eq.s16 	%p122, %rs229, 0;
	or.pred  	%p123, %p121, %p122;
	@%p123 bra 	$L__BB9_51;
	min.s64 	%rd326, %rd45, %rd326;
	mov.b16 	%rs319, 1;
	bra.uni 	$L__BB9_52;
$L__BB9_51:
	setp.eq.s16 	%p124, %rs228, 0;
	selp.b16 	%rs319, %rs34, %rs319, %p124;
	selp.b64 	%rd326, %rd45, %rd326, %p124;
$L__BB9_52:
	cvt.u32.u16 	%r503, %rs319;
	and.b32  	%r484, %r503, 255;
	mov.b32 	%r500, 8;
	mov.b32 	%r502, -1;
	// begin inline asm
	shfl.sync.down.b32 %r483, %r484, %r500, %r432, %r502;
	// end inline asm
	// begin inline asm
	shfl.sync.down.b32 %r488, %r489, %r500, %r432, %r502;
	// end inline asm
	mov.b64 	{%r494, %r499}, %rd326;
	// begin inline asm
	shfl.sync.down.b32 %r493, %r494, %r500, %r432, %r502;
	// end inline asm
	// begin inline asm
	shfl.sync.down.b32 %r498, %r499, %r500, %r432, %r502;
	// end inline asm
	mov.b64 	%rd49, {%r493, %r498};
	cvt.u16.u32 	%rs37, %r483;
	add.s32 	%r504, %r413, 8;
	setp.gt.s32 	%p125, %r504, %r432;
	@%p125 bra 	$L__BB9_56;
	and.b16  	%rs232, %rs319, 255;
	setp.eq.s16 	%p126, %rs232, 0;
	and.b16  	%rs233, %rs37, 255;
	setp.eq.s16 	%p127, %rs233, 0;
	or.pred  	%p128, %p126, %p127;
	@%p128 bra 	$L__BB9_55;
	min.s64 	%rd326, %rd49, %rd326;
	mov.b16 	%rs319, 1;
	bra.uni 	$L__BB9_56;
$L__BB9_55:
	setp.eq.s16 	%p129, %rs232, 0;
	selp.b16 	%rs319, %rs37, %rs319, %p129;
	selp.b64 	%rd326, %rd49, %rd326, %p129;
$L__BB9_56:
	cvt.u32.u16 	%r525, %rs319;
	and.b32  	%r506, %r525, 255;
	mov.b32 	%r522, 16;
	mov.b32 	%r524, -1;
	// begin inline asm
	shfl.sync.down.b32 %r505, %r506, %r522, %r432, %r524;
	// end inline asm
	// begin inline asm
	shfl.sync.down.b32 %r510, %r511, %r522, %r432, %r524;
	// end inline asm
	mov.b64 	{%r516, %r521}, %rd326;
	// begin inline asm
	shfl.sync.down.b32 %r515, %r516, %r522, %r432, %r524;
	// end inline asm
	// begin inline asm
	shfl.sync.down.b32 %r520, %r521, %r522, %r432, %r524;
	// end inline asm
	mov.b64 	%rd53, {%r515, %r520};
	cvt.u16.u32 	%rs40, %r505;
	add.s32 	%r526, %r413, 16;
	setp.gt.s32 	%p130, %r526, %r432;
	@%p130 bra 	$L__BB9_60;
	and.b16  	%rs236, %rs319, 255;
	setp.eq.s16 	%p131, %rs236, 0;
	and.b16  	%rs237, %rs40, 255;
	setp.eq.s16 	%p132, %rs237, 0;
	or.pred  	%p133, %p131, %p132;
	@%p133 bra 	$L__BB9_59;
	min.s64 	%rd326, %rd53, %rd326;
	mov.b16 	%rs319, 1;
	bra.uni 	$L__BB9_60;
$L__BB9_59:
	setp.eq.s16 	%p134, %rs236, 0;
	selp.b16 	%rs319, %rs40, %rs319, %p134;
	selp.b64 	%rd326, %rd53, %rd326, %p134;
$L__BB9_60:
	setp.ne.s32 	%p135, %r413, 0;
	@%p135 bra 	$L__BB9_62;
	shr.u32 	%r527, %r2, 1;
	and.b32  	%r528, %r527, 496;
	mov.u32 	%r529, _ZZN3cub18CUB_300001_SM_10006detail6reduce28DeviceReduceSingleTileKernelINS2_10policy_hubIN4cuda3std3__45tupleIJblEEEyN6thrust24THRUST_300001_SM_1000_NS8cuda_cub9__find_if7functorIS9_EEE10Policy1000ENSB_12zip_iteratorINS8_IJNSD_26transform_input_iterator_tIbNSC_6detail35transform_pair_of_input_iterators_tIbNSB_6detail15normal_iteratorINSB_10device_ptrIiEEEESQ_18compare_modulo_twoEENS7_10__not_fn_tINS7_10__identityEEEEENSB_17counting_iteratorIlNSB_11use_defaultESY_SY_EEEEEEEPS9_ySF_S9_S9_SU_EEvT0_T1_T2_T3_T4_T6_E12temp_storage;
	add.s32 	%r530, %r529, %r528;
	st.shared.u8 	[%r530+8], %rs319;
	st.shared.u64 	[%r530+16], %rd326;
$L__BB9_62:
	bar.sync 	0;
	setp.ne.s32 	%p136, %r2, 0;
	@%p136 bra 	$L__BB9_114;
	setp.lt.u64 	%p137, %rd115, 33;
	@%p137 bra 	$L__BB9_65;
	ld.shared.u8 	%rs240, [_ZZN3cub18CUB_300001_SM_10006detail6reduce28DeviceReduceSingleTileKernelINS2_10policy_hubIN4cuda3std3__45tupleIJblEEEyN6thrust24THRUST_300001_SM_1000_NS8cuda_cub9__find_if7functorIS9_EEE10Policy1000ENSB_12zip_iteratorINS8_IJNSD_26transform_input_iterator_tIbNSC_6detail35transform_pair_of_input_iterators_tIbNSB_6detail15normal_iteratorINSB_10device_ptrIiEEEESQ_18compare_modulo_twoEENS7_10__not_fn_tINS7_10__identityEEEEENSB_17counting_iteratorIlNSB_11use_defaultESY_SY_EEEEEEEPS9_ySF_S9_S9_SU_EEvT0_T1_T2_T3_T4_T6_E12temp_storage+24];
	ld.shared.u64 	%rd268, [_ZZN3cub18CUB_300001_SM_10006detail6reduce28DeviceReduceSingleTileKernelINS2_10policy_hubIN4cuda3std3__45tupleIJblEEEyN6thrust24THRUST_300001_SM_1000_NS8cuda_cub9__find_if7functorIS9_EEE10Policy1000ENSB_12zip_iteratorINS8_IJNSD_26transform_input_iterator_tIbNSC_6detail35transform_pair_of_input_iterators_tIbNSB_6detail15normal_iteratorINSB_10device_ptrIiEEEESQ_18compare_modulo_twoEENS7_10__not_fn_tINS7_10__identityEEEEENSB_17counting_iteratorIlNSB_11use_defaultESY_SY_EEEEEEEPS9_ySF_S9_S9_SU_EEvT0_T1_T2_T3_T4_T6_E12temp_storage+32];
	and.b16  	%rs241, %rs319, 255;
	setp.eq.s16 	%p138, %rs241, 0;
	setp.eq.s16 	%p139, %rs240, 0;
	min.s64 	%rd269, %rd268, %rd326;
	selp.b16 	%rs242, %rs319, 1, %p139;
	selp.b16 	%rs319, %rs240, %rs242, %p138;
	selp.b64 	%rd270, %rd326, %rd269, %p139;
	selp.b64 	%rd326, %rd268, %rd270, %p138;
$L__BB9_65:
	setp.lt.u64 	%p140, %rd115, 65;
	@%p140 bra 	$L__BB9_67;
	ld.shared.u8 	%rs243, [_ZZN3cub18CUB_300001_SM_10006detail6reduce28DeviceReduceSingleTileKernelINS2_10policy_hubIN4cuda3std3__45tupleIJblEEEyN6thrust24THRUST_300001_SM_1000_NS8cuda_cub9__find_if7functorIS9_EEE10Policy1000ENSB_12zip_iteratorINS8_IJNSD_26transform_input_iterator_tIbNSC_6detail35transform_pair_of_input_iterators_tIbNSB_6detail15normal_iteratorINSB_10device_ptrIiEEEESQ_18compare_modulo_twoEENS7_10__not_fn_tINS7_10__identityEEEEENSB_17counting_iteratorIlNSB_11use_defaultESY_SY_EEEEEEEPS9_ySF_S9_S9_SU_EEvT0_T1_T2_T3_T4_T6_E12temp_storage+40];
	ld.shared.u64 	%rd271, [_ZZN3cub18CUB_300001_SM_10006detail6reduce28DeviceReduceSingleTileKernelINS2_10policy_hubIN4cuda3std3__45tupleIJblEEEyN6thrust24THRUST_300001_SM_1000_NS8cuda_cub9__find_if7functorIS9_EEE10Policy1000ENSB_12zip_iteratorINS8_IJNSD_26transform_input_iterator_tIbNSC_6detail35transform_pair_of_input_iterators_tIbNSB_6detail15normal_iteratorINSB_10device_ptrIiEEEESQ_18compare_modulo_twoEENS7_10__not_fn_tINS7_10__identityEEEEENSB_17counting_iteratorIlNSB_11use_defaultESY_SY_EEEEEEEPS9_ySF_S9_S9_SU_EEvT0_T1_T2_T3_T4_T6_E12temp_storage+48];
	and.b16  	%rs244, %rs319, 255;
	setp.eq.s16 	%p141, %rs244, 0;
	setp.eq.s16 	%p142, %rs243, 0;
	min.s64 	%rd272, %rd271, %rd326;
	selp.b16 	%rs245, %rs319, 1, %p142;
	selp.b16 	%rs319, %rs243, %rs245, %p141;
	selp.b64 	%rd273, %rd326, %rd272, %p142;
	selp.b64 	%rd326, %rd271, %rd273, %p141;
$L__BB9_67:
	setp.lt.u64 	%p143, %rd115, 97;
	@%p143 bra 	$L__BB9_69;
	ld.shared.u8 	%rs246, [_ZZN3cub18CUB_300001_SM_10006detail6reduce28DeviceReduceSingleTileKernelINS2_10policy_hubIN4cuda3std3__45tupleIJblEEEyN6thrust24THRUST_300001_SM_1000_NS8cuda_cub9__find_if7functorIS9_EEE10Policy1000ENSB_12zip_iteratorINS8_IJNSD_26transform_input_iterator_tIbNSC_6detail35transform_pair_of_input_iterators_tIbNSB_6detail15normal_iteratorINSB_10device_ptrIiEEEESQ_18compare_modulo_twoEENS7_10__not_fn_tINS7_10__identityEEEEENSB_17counting_iteratorIlNSB_11use_defaultESY_SY_EEEEEEEPS9_ySF_S9_S9_SU_EEvT0_T1_T2_T3_T4_T6_E12temp_storage+56];
	ld.shared.u64 	%rd274, [_ZZN3cub18CUB_300001_SM_10006detail6reduce28DeviceReduceSingleTileKernelINS2_10policy_hubIN4cuda3std3__45tupleIJblEEEyN6thrust24THRUST_300001_SM_1000_NS8cuda_cub9__find_if7functorIS9_EEE10Policy1000ENSB_12zip_iteratorINS8_IJNSD_26transform_input_iterator_tIbNSC_6detail35transform_pair_of_input_iterators_tIbNSB_6detail15normal_iteratorINSB_10device_ptrIiEEEESQ_18compare_modulo_twoEENS7_10__not_fn_tINS7_10__identityEEEEENSB_17counting_iteratorIlNSB_11use_defaultESY_SY_EEEEEEEPS9_ySF_S9_S9_SU_EEvT0_T1_T2_T3_T4_T6_E12temp_storage+64];
	and.b16  	%rs247, %rs319, 255;
	setp.eq.s16 	%p144, %rs247, 0;
	setp.eq.s16 	%p145, %rs246, 0;
	min.s64 	%rd275, %rd274, %rd326;
	selp.b16 	%rs248, %rs319, 1, %p145;
	selp.b16 	%rs319, %rs246, %rs248, %p144;
	selp.b64 	%rd276, %rd326, %rd275, %p145;
	selp.b64 	%rd326, %rd274, %rd276, %p144;
$L__BB9_69:
	setp.lt.u64 	%p146, %rd115, 129;
	@%p146 bra 	$L__BB9_71;
	ld.shared.u8 	%rs249, [_ZZN3cub18CUB_300001_SM_10006detail6reduce28DeviceReduceSingleTileKernelINS2_10policy_hubIN4cuda3std3__45tupleIJblEEEyN6thrust24THRUST_300001_SM_1000_NS8cuda_cub9__find_if7functorIS9_EEE10Policy1000ENSB_12zip_iteratorINS8_IJNSD_26transform_input_iterator_tIbNSC_6detail35transform_pair_of_input_iterators_tIbNSB_6detail15normal_iteratorINSB_10device_ptrIiEEEESQ_18compare_modulo_twoEENS7_10__not_fn_tINS7_10__identityEEEEENSB_17counting_iteratorIlNSB_11use_defaultESY_SY_EEEEEEEPS9_ySF_S9_S9_SU_EEvT0_T1_T2_T3_T4_T6_E12temp_storage+72];
	ld.shared.u64 	%rd277, [_ZZN3cub18CUB_300001_SM_10006detail6reduce28DeviceReduceSingleTileKernelINS2_10policy_hubIN4cuda3std3__45tupleIJblEEEyN6thrust24THRUST_300001_SM_1000_NS8cuda_cub9__find_if7functorIS9_EEE10Policy1000ENSB_12zip_iteratorINS8_IJNSD_26transform_input_iterator_tIbNSC_6detail35transform_pair_of_input_iterators_tIbNSB_6detail15normal_iteratorINSB_10device_ptrIiEEEESQ_18compare_modulo_twoEENS7_10__not_fn_tINS7_10__identityEEEEENSB_17counting_iteratorIlNSB_11use_defaultESY_SY_EEEEEEEPS9_ySF_S9_S9_SU_EEvT0_T1_T2_T3_T4_T6_E12temp_storage+80];
	and.b16  	%rs250, %rs319, 255;
	setp.eq.s16 	%p147, %rs250, 0;
	setp.eq.s16 	%p148, %rs249, 0;
	min.s64 	%rd278, %rd277, %rd326;
	selp.b16 	%rs251, %rs319, 1, %p148;
	selp.b16 	%rs319, %rs249, %rs251, %p147;
	selp.b64 	%rd279, %rd326, %rd278, %p148;
	selp.b64 	%rd326, %rd277, %rd279, %p147;
$L__BB9_71:
	setp.lt.u64 	%p149, %rd115, 161;
	@%p149 bra 	$L__BB9_73;
	ld.shared.u8 	%rs252, [_ZZN3cub18CUB_300001_SM_10006detail6reduce28DeviceReduceSingleTileKernelINS2_10policy_hubIN4cuda3std3__45tupleIJblEEEyN6thrust24THRUST_300001_SM_1000_NS8cuda_cub9__find_if7functorIS9_EEE10Policy1000ENSB_12zip_iteratorINS8_IJNSD_26transform_input_iterator_tIbNSC_6detail35transform_pair_of_input_iterators_tIbNSB_6detail15normal_iteratorINSB_10device_ptrIiEEEESQ_18compare_modulo_twoEENS7_10__not_fn_tINS7_10__identityEEEEENSB_17counting_iteratorIlNSB_11use_defaultESY_SY_EEEEEEEPS9_ySF_S9_S9_SU_EEvT0_T1_T2_T3_T4_T6_E12temp_storage+88];
	ld.shared.u64 	%rd280, [_ZZN3cub18CUB_300001_SM_10006detail6reduce28DeviceReduceSingleTileKernelINS2_10policy_hubIN4cuda3std3__45tupleIJblEEEyN6thrust24THRUST_300001_SM_1000_NS8cuda_cub9__find_if7functorIS9_EEE10Policy1000ENSB_12zip_iteratorINS8_IJNSD_26transform_input_iterator_tIbNSC_6detail35transform_pair_of_input_iterators_tIbNSB_6detail15normal_iteratorINSB_10device_ptrIiEEEESQ_18compare_modulo_twoEENS7_10__not_fn_tINS7_10__identityEEEEENSB_17counting_iteratorIlNSB_11use_defaultESY_SY_EEEEEEEPS9_ySF_S9_S9_SU_EEvT0_T1_T2_T3_T4_T6_E12temp_storage+96];
	and.b16  	%rs253, %rs319, 255;
	setp.eq.s16 	%p150, %rs253, 0;
	setp.eq.s16 	%p151, %rs252, 0;
	min.s64 	%rd281, %rd280, %rd326;
	selp.b16 	%rs254, %rs319, 1, %p151;
	selp.b16 	%rs319, %rs252, %rs254, %p150;
	selp.b64 	%rd282, %rd326, %rd281, %p151;
	selp.b64 	%rd326, %rd280, %rd282, %p150;
$L__BB9_73:
	setp.lt.u64 	%p152, %rd115, 193;
	@%p152 bra 	$L__BB9_75;
	ld.shared.u8 	%rs255, [_ZZN3cub18CUB_300001_SM_10006detail6reduce28DeviceReduceSingleTileKernelINS2_10policy_hubIN4cuda3std3__45tupleIJblEEEyN6thrust24THRUST_300001_SM_1000_NS8cuda_cub9__find_if7functorIS9_EEE10Policy1000ENSB_12zip_iteratorINS8_IJNSD_26transform_input_iterator_tIbNSC_6detail35transform_pair_of_input_iterators_tIbNSB_6detail15normal_iteratorINSB_10device_ptrIiEEEESQ_18compare_modulo_twoEENS7_10__not_fn_tINS7_10__identityEEEEENSB_17counting_iteratorIlNSB_11use_defaultESY_SY_EEEEEEEPS9_ySF_S9_S9_SU_EEvT0_T1_T2_T3_T4_T6_E12temp_storage+104];
	ld.shared.u64 	%rd283, [_ZZN3cub18CUB_300001_SM_10006detail6reduce28DeviceReduceSingleTileKernelINS2_10policy_hubIN4cuda3std3__45tupleIJblEEEyN6thrust24THRUST_300001_SM_1000_NS8cuda_cub9__find_if7functorIS9_EEE10Policy1000ENSB_12zip_iteratorINS8_IJNSD_26transform_input_iterator_tIbNSC_6detail35transform_pair_of_input_iterators_tIbNSB_6detail15normal_iteratorINSB_10device_ptrIiEEEESQ_18compare_modulo_twoEENS7_10__not_fn_tINS7_10__identityEEEEENSB_17counting_iteratorIlNSB_11use_defaultESY_SY_EEEEEEEPS9_ySF_S9_S9_SU_EEvT0_T1_T2_T3_T4_T6_E12temp_storage+112];
	and.b16  	%rs256, %rs319, 255;
	setp.eq.s16 	%p153, %rs256, 0;
	setp.eq.s16 	%p154, %rs255, 0;
	min.s64 	%rd284, %rd283, %rd326;
	selp.b16 	%rs257, %rs319, 1, %p154;
	selp.b16 	%rs319, %rs255, %rs257, %p153;
	selp.b64 	%rd285, %rd326, %rd284, %p154;
	selp.b64 	%rd326, %rd283, %rd285, %p153;
$L__BB9_75:
	setp.lt.u64 	%p155, %rd115, 225;
	@%p155 bra 	$L__BB9_114;
	ld.shared.u8 	%rs258, [_ZZN3cub18CUB_300001_SM_10006detail6reduce28DeviceReduceSingleTileKernelINS2_10policy_hubIN4cuda3std3__45tupleIJblEEEyN6thrust24THRUST_300001_SM_1000_NS8cuda_cub9__find_if7functorIS9_EEE10Policy1000ENSB_12zip_iteratorINS8_IJNSD_26transform_input_iterator_tIbNSC_6detail35transform_pair_of_input_iterators_tIbNSB_6detail15normal_iteratorINSB_10device_ptrIiEEEESQ_18compare_modulo_twoEENS7_10__not_fn_tINS7_10__identityEEEEENSB_17counting_iteratorIlNSB_11use_defaultESY_SY_EEEEEEEPS9_ySF_S9_S9_SU_EEvT0_T1_T2_T3_T4_T6_E12temp_storage+120];
	ld.shared.u64 	%rd286, [_ZZN3cub18CUB_300001_SM_10006detail6reduce28DeviceReduceSingleTileKernelINS2_10policy_hubIN4cuda3std3__45tupleIJblEEEyN6thrust24THRUST_300001_SM_1000_NS8cuda_cub9__find_if7functorIS9_EEE10Policy1000ENSB_12zip_iteratorINS8_IJNSD_26transform_input_iterator_tIbNSC_6detail35transform_pair_of_input_iterators_tIbNSB_6detail15normal_iteratorINSB_10device_ptrIiEEEESQ_18compare_modulo_twoEENS7_10__not_fn_tINS7_10__identityEEEEENSB_17counting_iteratorIlNSB_11use_defaultESY_SY_EEEEEEEPS9_ySF_S9_S9_SU_EEvT0_T1_T2_T3_T4_T6_E12temp_storage+128];
	and.b16  	%rs259, %rs319, 255;
	setp.eq.s16 	%p156, %rs259, 0;
	setp.eq.s16 	%p157, %rs258, 0;
	min.s64 	%rd287, %rd286, %rd326;
	selp.b16 	%rs260, %rs319, 1, %p157;
	selp.b16 	%rs319, %rs258, %rs260, %p156;
	selp.b64 	%rd288, %rd326, %rd287, %p157;
	selp.b64 	%rd326, %rd286, %rd288, %p156;
	bra.uni 	$L__BB9_114;
$L__BB9_77:
	mov.u32 	%r18, %tid.x;
	cvt.u64.u32 	%rd70, %r18;
	mul.wide.u32 	%rd119, %r18, 4;
	add.s64 	%rd71, %rd2, %rd119;
	add.s64 	%rd72, %rd3, %rd119;
	ld.global.u32 	%r50, [%rd71];
	ld.global.u32 	%r51, [%rd72];
	shr.u32 	%r52, %r50, 31;
	add.s32 	%r53, %r50, %r52;
	and.b32  	%r54, %r53, -2;
	sub.s32 	%r55, %r50, %r54;
	shr.u32 	%r56, %r51, 31;
	add.s32 	%r57, %r51, %r56;
	and.b32  	%r58, %r57, -2;
	sub.s32 	%r59, %r51, %r58;
	setp.ne.s32 	%p3, %r55, %r59;
	add.s32 	%r60, %r18, 256;
	cvt.u64.u32 	%rd120, %r60;
	ld.global.u32 	%r61, [%rd71+1024];
	ld.global.u32 	%r62, [%rd72+1024];
	shr.u32 	%r63, %r61, 31;
	add.s32 	%r64, %r61, %r63;
	and.b32  	%r65, %r64, -2;
	sub.s32 	%r66, %r61, %r65;
	shr.u32 	%r68, %r62, 31;
	add.s32 	%r69, %r62, %r68;
	and.b32  	%r70, %r69, -2;
	sub.s32 	%r71, %r62, %r70;
	setp.ne.s32 	%p4, %r66, %r71;
	add.s32 	%r73, %r18, 512;
	cvt.u64.u32 	%rd121, %r73;
	add.s64 	%rd122, %rd114, %rd121;
	ld.global.u32 	%r74, [%rd71+2048];
	ld.global.u32 	%r75, [%rd72+2048];
	shr.u32 	%r76, %r74, 31;
	add.s32 	%r77, %r74, %r76;
	and.b32  	%r78, %r77, -2;
	sub.s32 	%r79, %r74, %r78;
	shr.u32 	%r80, %r75, 31;
	add.s32 	%r81, %r75, %r80;
	and.b32  	%r82, %r81, -2;
	sub.s32 	%r83, %r75, %r82;
	setp.ne.s32 	%p5, %r79, %r83;
	add.s64 	%rd123, %rd122, 256;
	ld.global.u32 	%r84, [%rd71+3072];
	ld.global.u32 	%r85, [%rd72+3072];
	shr.u32 	%r86, %r84, 31;
	add.s32 	%r87, %r84, %r86;
	and.b32  	%r88, %r87, -2;
	sub.s32 	%r89, %r84, %r88;
	shr.u32 	%r90, %r85, 31;
	add.s32 	%r91, %r85, %r90;
	and.b32  	%r92, %r91, -2;
	sub.s32 	%r93, %r85, %r92;
	setp.ne.s32 	%p7, %r89, %r93;
	or.pred  	%p9, %p3, %p4;
	selp.b64 	%rd124, %rd70, %rd120, %p3;
	add.s64 	%rd125, %rd114, %rd124;
	min.s64 	%rd126, %rd122, %rd125;
	selp.b64 	%rd127, %rd126, %rd125, %p5;
	or.pred  	%p10, %p9, %p5;
	selp.b64 	%rd128, %rd127, %rd122, %p9;
	min.s64 	%rd129, %rd123, %rd128;
	selp.b64 	%rd130, %rd129, %rd128, %p7;
	or.pred  	%p11, %p10, %p7;
	selp.u16 	%rs319, 1, 0, %p11;
	selp.b64 	%rd326, %rd130, %rd123, %p10;
	add.s64 	%rd74, %rd115, -1024;
	setp.lt.u64 	%p12, %rd74, 1024;
	mov.b64 	%rd345, 1024;
	@%p12 bra 	$L__BB9_81;
	mov.b64 	%rd345, 1024;
$L__BB9_79:
	add.s64 	%rd132, %rd345, %rd70;
	shl.b64 	%rd133, %rd345, 2;
	add.s64 	%rd134, %rd71, %rd133;
	add.s64 	%rd135, %rd72, %rd133;
	add.s64 	%rd136, %rd132, %rd114;
	ld.global.u32 	%r94, [%rd134];
	ld.global.u32 	%r95, [%rd135];
	shr.u32 	%r96, %r94, 31;
	add.s32 	%r97, %r94, %r96;
	and.b32  	%r98, %r97, -2;
	sub.s32 	%r99, %r94, %r98;
	shr.u32 	%r100, %r95, 31;
	add.s32 	%r101, %r95, %r100;
	and.b32  	%r102, %r101, -2;
	sub.s32 	%r103, %r95, %r102;
	setp.ne.s32 	%p13, %r99, %r103;
	add.s64 	%rd137, %rd136, 256;
	ld.global.u32 	%r104, [%rd134+1024];
	ld.global.u32 	%r105, [%rd135+1024];
	shr.u32 	%r106, %r104, 31;
	add.s32 	%r107, %r104, %r106;
	and.b32  	%r108, %r107, -2;
	sub.s32 	%r109, %r104, %r108;
	shr.u32 	%r110, %r105, 31;
	add.s32 	%r111, %r105, %r110;
	and.b32  	%r112, %r111, -2;
	sub.s32 	%r113, %r105, %r112;
	setp.ne.s32 	%p14, %r109, %r113;
	selp.u16 	%rs103, 1, 0, %p14;
	add.s64 	%rd138, %rd136, 512;
	ld.global.u32 	%r114, [%rd134+2048];
	ld.global.u32 	%r115, [%rd135+2048];
	shr.u32 	%r116, %r114, 31;
	add.s32 	%r117, %r114, %r116;
	and.b32  	%r118, %r117, -2;
	sub.s32 	%r119, %r114, %r118;
	shr.u32 	%r120, %r115, 31;
	add.s32 	%r121, %r115, %r120;
	and.b32  	%r122, %r121, -2;
	sub.s32 	%r123, %r115, %r122;
	setp.ne.s32 	%p15, %r119, %r123;
	selp.u16 	%rs104, 1, 0, %p15;
	add.s64 	%rd139, %rd136, 768;
	ld.global.u32 	%r124, [%rd134+3072];
	ld.global.u32 	%r125, [%rd135+3072];
	shr.u32 	%r126, %r124, 31;
	add.s32 	%r127, %r124, %r126;
	and.b32  	%r128, %r127, -2;
	sub.s32 	%r129, %r124, %r128;
	shr.u32 	%r130, %r125, 31;
	add.s32 	%r131, %r125, %r130;
	and.b32  	%r132, %r131, -2;
	sub.s32 	%r133, %r125, %r132;
	setp.ne.s32 	%p16, %r129, %r133;
	selp.u16 	%rs105, 1, 0, %p16;
	and.b16  	%rs106, %rs319, 255;
	setp.eq.s16 	%p17, %rs106, 0;
	selp.u16 	%rs107, 1, 0, %p13;
	min.s64 	%rd140, %rd136, %rd326;
	selp.b16 	%rs108, 1, %rs319, %p13;
	selp.b64 	%rd141, %rd140, %rd326, %p13;
	selp.b16 	%rs109, %rs107, %rs108, %p17;
	and.b16  	%rs110, %rs109, 255;
	selp.b64 	%rd142, %rd136, %rd141, %p17;
	setp.eq.s16 	%p18, %rs110, 0;
	min.s64 	%rd143, %rd137, %rd142;
	selp.b16 	%rs111, 1, %rs109, %p14;
	selp.b64 	%rd144, %rd143, %rd142, %p14;
	selp.b16 	%rs112, %rs103, %rs111, %p18;
	and.b16  	%rs113, %rs112, 255;
	selp.b64 	%rd145, %rd137, %rd144, %p18;
	setp.eq.s16 	%p19, %rs113, 0;
	min.s64 	%rd146, %rd138, %rd145;
	selp.b16 	%rs114, 1, %rs112, %p15;
	selp.b64 	%rd147, %rd146, %rd145, %p15;
	selp.b16 	%rs115, %rs104, %rs114, %p19;
	and.b16  	%rs116, %rs115, 255;
	selp.b64 	%rd148, %rd138, %rd147, %p19;
	setp.eq.s16 	%p20, %rs116, 0;
	min.s64 	%rd149, %rd139, %rd148;
	selp.b16 	%rs117, 1, %rs115, %p16;
	selp.b64 	%rd150, %rd149, %rd148, %p16;
	selp.b16 	%rs319, %rs105, %rs117, %p20;
	selp.b64 	%rd326, %rd139, %rd150, %p20;
	sub.s64 	%rd151, %rd115, %rd345;
	setp.lt.u64 	%p21, %rd151, 1024;
	@%p21 bra 	$L__BB9_90;
	add.s64 	%rd345, %rd345, 1024;
	setp.le.u64 	%p22, %rd345, %rd74;
	@%p22 bra 	$L__BB9_79;
$L__BB9_81:
	setp.le.u64 	%p23, %rd115, %rd345;
	cvt.u32.u64 	%r134, %rd345;
	cvt.u32.u64 	%r135, %rd115;
	sub.s32 	%r136, %r135, %r134;
	setp.ge.s32 	%p24, %r18, %r136;
	or.pred  	%p25, %p23, %p24;
	@%p25 bra 	$L__BB9_90;
	not.b32 	%r139, %r18;
	add.s32 	%r140, %r139, %r135;
	sub.s32 	%r19, %r140, %r134;
	shr.u32 	%r142, %r19, 8;
	add.s32 	%r20, %r142, 1;
	setp.lt.u32 	%p26, %r19, 768;
	mov.u32 	%r650, %r18;
	@%p26 bra 	$L__BB9_85;
	and.b32  	%r143, %r20, 33554428;
	neg.s32 	%r648, %r143;
	mov.u32 	%r650, %r18;
$L__BB9_84:
	.pragma "nounroll";
	cvt.u64.u32 	%rd153, %r650;
	add.s64 	%rd154, %rd345, %rd153;
	shl.b64 	%rd155, %rd154, 2;
	add.s64 	%rd156, %rd2, %rd155;
	add.s64 	%rd157, %rd3, %rd155;
	add.s64 	%rd158, %rd154, %rd114;
	ld.global.u32 	%r144, [%rd156];
	ld.global.u32 	%r145, [%rd157];
	shr.u32 	%r146, %r144, 31;
	add.s32 	%r147, %r144, %r146;
	and.b32  	%r148, %r147, -2;
	sub.s32 	%r149, %r144, %r148;
	shr.u32 	%r150, %r145, 31;
	add.s32 	%r151, %r145, %r150;
	and.b32  	%r152, %r151, -2;
	sub.s32 	%r153, %r145, %r152;
	setp.ne.s32 	%p27, %r149, %r153;
	selp.u16 	%rs119, 1, 0, %p27;
	and.b16  	%rs120, %rs319, 255;
	setp.eq.s16 	%p28, %rs120, 0;
	min.s64 	%rd159, %rd158, %rd326;
	selp.b16 	%rs121, 1, %rs319, %p27;
	selp.b16 	%rs122, %rs119, %rs121, %p28;
	and.b16  	%rs123, %rs122, 255;
	selp.b64 	%rd160, %rd159, %rd326, %p27;
	selp.b64 	%rd161, %rd158, %rd160, %p28;
	add.s64 	%rd162, %rd158, 256;
	ld.global.u32 	%r154, [%rd156+1024];
	ld.global.u32 	%r155, [%rd157+1024];
	shr.u32 	%r156, %r154, 31;
	add.s32 	%r157, %r154, %r156;
	and.b32  	%r158, %r157, -2;
	sub.s32 	%r159, %r154, %r158;
	shr.u32 	%r160, %r155, 31;
	add.s32 	%r161, %r155, %r160;
	and.b32  	%r162, %r161, -2;
	sub.s32 	%r163, %r155, %r162;
	setp.ne.s32 	%p29, %r159, %r163;
	selp.u16 	%rs124, 1, 0, %p29;
	setp.eq.s16 	%p30, %rs123, 0;
	min.s64 	%rd163, %rd162, %rd161;
	selp.b16 	%rs125, 1, %rs122, %p29;
	selp.b16 	%rs126, %rs124, %rs125, %p30;
	and.b16  	%rs127, %rs126, 255;
	selp.b64 	%rd164, %rd163, %rd161, %p29;
	selp.b64 	%rd165, %rd162, %rd164, %p30;
	add.s64 	%rd166, %rd158, 512;
	ld.global.u32 	%r164, [%rd156+2048];
	ld.global.u32 	%r165, [%rd157+2048];
	shr.u32 	%r166, %r164, 31;
	add.s32 	%r167, %r164, %r166;
	and.b32  	%r168, %r167, -2;
	sub.s32 	%r169, %r164, %r168;
	shr.u32 	%r170, %r165, 31;
	add.s32 	%r171, %r165, %r170;
	and.b32  	%r172, %r171, -2;
	sub.s32 	%r173, %r165, %r172;
	setp.ne.s32 	%p31, %r169, %r173;
	selp.u16 	%rs128, 1, 0, %p31;
	setp.eq.s16 	%p32, %rs127, 0;
	min.s64 	%rd167, %rd166, %rd165;
	selp.b16 	%rs129, 1, %rs126, %p31;
	selp.b16 	%rs130, %rs128, %rs129, %p32;
	and.b16  	%rs131, %rs130, 255;
	selp.b64 	%rd168, %rd167, %rd165, %p31;
	selp.b64 	%rd169, %rd166, %rd168, %p32;
	add.s64 	%rd170, %rd158, 768;
	ld.global.u32 	%r174, [%rd156+3072];
	ld.global.u32 	%r175, [%rd157+3072];
	shr.u32 	%r176, %r174, 31;
	add.s32 	%r177, %r174, %r176;
	and.b32  	%r178, %r177, -2;
	sub.s32 	%r179, %r174, %r178;
	shr.u32 	%r180, %r175, 31;
	add.s32 	%r181, %r175, %r180;
	and.b32  	%r182, %r181, -2;
	sub.s32 	%r183, %r175, %r182;
	setp.ne.s32 	%p33, %r179, %r183;
	selp.u16 	%rs132, 1, 0, %p33;
	setp.eq.s16 	%p34, %rs131, 0;
	min.s64 	%rd171, %rd170, %rd169;
	selp.b16 	%rs133, 1, %rs130, %p33;
	selp.b16 	%rs319, %rs132, %rs133, %p34;
	selp.b64 	%rd172, %rd171, %rd169, %p33;
	selp.b64 	%rd326, %rd170, %rd172, %p34;
	add.s32 	%r650, %r650, 1024;
	add.s32 	%r648, %r648, 4;
	setp.ne.s32 	%p35, %r648, 0;
	@%p35 bra 	$L__BB9_84;
$L__BB9_85:
	and.b32  	%r184, %r20, 3;
	setp.eq.s32 	%p36, %r184, 0;
	@%p36 bra 	$L__BB9_90;
	setp.eq.s32 	%p37, %r184, 1;
	@%p37 bra 	$L__BB9_88;
	cvt.u64.u32 	%rd174, %r650;
	add.s64 	%rd175, %rd345, %rd174;
	shl.b64 	%rd176, %rd175, 2;
	add.s64 	%rd177, %rd2, %rd176;
	add.s64 	%rd178, %rd3, %rd176;
	add.s64 	%rd179, %rd175, %rd114;
	ld.global.u32 	%r185, [%rd177];
	ld.global.u32 	%r186, [%rd178];
	shr.u32 	%r187, %r185, 31;
	add.s32 	%r188, %r185, %r187;
	and.b32  	%r189, %r188, -2;
	sub.s32 	%r190, %r185, %r189;
	shr.u32 	%r191, %r186, 31;
	add.s32 	%r192, %r186, %r191;
	and.b32  	%r193, %r192, -2;
	sub.s32 	%r194, %r186, %r193;
	setp.ne.s32 	%p38, %r190, %r194;
	selp.u16 	%rs135, 1, 0, %p38;
	and.b16  	%rs136, %rs319, 255;
	setp.eq.s16 	%p39, %rs136, 0;
	min.s64 	%rd180, %rd179, %rd326;
	selp.b16 	%rs137, 1, %rs319, %p38;
	selp.b16 	%rs138, %rs135, %rs137, %p39;
	and.b16  	%rs139, %rs138, 255;
	selp.b64 	%rd181, %rd180, %rd326, %p38;
	selp.b64 	%rd182, %rd179, %rd181, %p39;
	add.s32 	%r195, %r650, 256;
	cvt.u64.u32 	%rd183, %r195;
	add.s64 	%rd184, %rd345, %rd183;
	add.s64 	%rd185, %rd184, %rd114;
	ld.global.u32 	%r196, [%rd177+1024];
	ld.global.u32 	%r197, [%rd178+1024];
	shr.u32 	%r198, %r196, 31;
	add.s32 	%r199, %r196, %r198;
	and.b32  	%r200, %r199, -2;
	sub.s32 	%r201, %r196, %r200;
	shr.u32 	%r202, %r197, 31;
	add.s32 	%r203, %r197, %r202;
	and.b32  	%r204, %r203, -2;
	sub.s32 	%r205, %r197, %r204;
	setp.ne.s32 	%p40, %r201, %r205;
	selp.u16 	%rs140, 1, 0, %p40;
	setp.eq.s16 	%p41, %rs139, 0;
	min.s64 	%rd186, %rd185, %rd182;
	selp.b16 	%rs141, 1, %rs138, %p40;
	selp.b16 	%rs319, %rs140, %rs141, %p41;
	selp.b64 	%rd187, %rd186, %rd182, %p40;
	selp.b64 	%rd326, %rd185, %rd187, %p41;
	add.s32 	%r650, %r650, 512;
$L__BB9_88:
	and.b32  	%r206, %r19, 256;
	setp.ne.s32 	%p42, %r206, 0;
	@%p42 bra 	$L__BB9_90;
	cvt.u64.u32 	%rd188, %r650;
	add.s64 	%rd189, %rd345, %rd188;
	shl.b64 	%rd190, %rd189, 2;
	add.s64 	%rd191, %rd2, %rd190;
	add.s64 	%rd192, %rd3, %rd190;
	add.s64 	%rd193, %rd189, %rd114;
	ld.global.u32 	%r207, [%rd191];
	ld.global.u32 	%r208, [%rd192];
	shr.u32 	%r209, %r207, 31;
	add.s32 	%r210, %r207, %r209;
	and.b32  	%r211, %r210, -2;
	sub.s32 	%r212, %r207, %r211;
	shr.u32 	%r213, %r208, 31;
	add.s32 	%r214, %r208, %r213;
	and.b32  	%r215, %r214, -2;
	sub.s32 	%r216, %r208, %r215;
	setp.ne.s32 	%p43, %r212, %r216;
	selp.u16 	%rs142, 1, 0, %p43;
	and.b16  	%rs143, %rs319, 255;
	setp.eq.s16 	%p44, %rs143, 0;
	min.s64 	%rd194, %rd193, %rd326;
	selp.b16 	%rs144, 1, %rs319, %p43;
	selp.b16 	%rs319, %rs142, %rs144, %p44;
	selp.b64 	%rd195, %rd194, %rd326, %p43;
	selp.b64 	%rd326, %rd193, %rd195, %p44;
$L__BB9_90:
	// begin inline asm
	mov.u32 %r217, %laneid;
	// end inline asm
	cvt.u32.u16 	%r238, %rs319;
	and.b32  	%r219, %r238, 255;
	mov.b32 	%r235, 1;
	mov.b32 	%r236, 31;
	mov.b32 	%r237, -1;
	// begin inline asm
	shfl.sync.down.b32 %r218, %r219, %r235, %r236, %r237;
	// end inline asm
	// begin inline asm
	shfl.sync.down.b32 %r223, %r224, %r235, %r236, %r237;
	// end inline asm
	mov.b64 	{%r229, %r234}, %rd326;
	// begin inline asm
	shfl.sync.down.b32 %r228, %r229, %r235, %r236, %r237;
	// end inline asm
	// begin inline asm
	shfl.sync.down.b32 %r233, %r234, %r235, %r236, %r237;
	// end inline asm
	mov.b64 	%rd90, {%r228, %r233};
	cvt.u16.u32 	%rs69, %r218;
	setp.gt.s32 	%p45, %r217, 30;
	@%p45 bra 	$L__BB9_94;
	and.b16  	%rs145, %rs319, 255;
	setp.eq.s16 	%p46, %rs145, 0;
	and.b16  	%rs146, %rs69, 255;
	setp.eq.s16 	%p47, %rs146, 0;
	or.pred  	%p48, %p46, %p47;
	@%p48 bra 	$L__BB9_93;
	min.s64 	%rd326, %rd90, %rd326;
	mov.b16 	%rs319, 1;
	bra.uni 	$L__BB9_94;
$L__BB9_93:
	setp.eq.s16 	%p49, %rs145, 0;
	selp.b16 	%rs319, %rs69, %rs319, %p49;
	selp.b64 	%rd326, %rd90, %rd326, %p49;
$L__BB9_94:
	cvt.u32.u16 	%r259, %rs319;
	and.b32  	%r240, %r259, 255;
	mov.b32 	%r256, 2;
	mov.b32 	%r257, 31;
	mov.b32 	%r258, -1;
	// begin inline asm
	shfl.sync.down.b32 %r239, %r240, %r256, %r257, %r258;
	// end inline asm
	// begin inline asm
	shfl.sync.down.b32 %r244, %r245, %r256, %r257, %r258;
	// end inline asm
	mov.b64 	{%r250, %r255}, %rd326;
	// begin inline asm
	shfl.sync.down.b32 %r249, %r250, %r256, %r257, %r258;
	// end inline asm
	// begin inline asm
	shfl.sync.down.b32 %r254, %r255, %r256, %r257, %r258;
	// end inline asm
	mov.b64 	%rd94, {%r249, %r254};
	cvt.u16.u32 	%rs72, %r239;
	setp.gt.s32 	%p50, %r217, 29;
	@%p50 bra 	$L__BB9_98;
	and.b16  	%rs149, %rs319, 255;
	setp.eq.s16 	%p51, %rs149, 0;
	and.b16  	%rs150, %rs72, 255;
	setp.eq.s16 	%p52, %rs150, 0;
	or.pred  	%p53, %p51, %p52;
	@%p53 bra 	$L__BB9_97;
	min.s64 	%rd326, %rd94, %rd326;
	mov.b16 	%rs319, 1;
	bra.uni 	$L__BB9_98;
$L__BB9_97:
	setp.eq.s16 	%p54, %rs149, 0;
	selp.b16 	%rs319, %rs72, %rs319, %p54;
	selp.b64 	%rd326, %rd94, %rd326, %p54;
$L__BB9_98:
	cvt.u32.u16 	%r280, %rs319;
	and.b32  	%r261, %r280, 255;
	mov.b32 	%r277, 4;
	mov.b32 	%r278, 31;
	mov.b32 	%r279, -1;
	// begin inline asm
	shfl.sync.down.b32 %r260, %r261, %r277, %r278, %r279;
	// end inline asm
	// begin inline asm
	shfl.sync.down.b32 %r265, %r266, %r277, %r278, %r279;
	// end inline asm
	mov.b64 	{%r271, %r276}, %rd326;
	// begin inline asm
	shfl.sync.down.b32 %r270, %r271, %r277, %r278, %r279;
	// end inline asm
	// begin inline asm
	shfl.sync.down.b32 %r275, %r276, %r277, %r278, %r279;
	// end inline asm
	mov.b64 	%rd98, {%r270, %r275};
	cvt.u16.u32 	%rs75, %r260;
	setp.gt.s32 	%p55, %r217, 27;
	@%p55 bra 	$L__BB9_102;
	and.b16  	%rs153, %rs319, 255;
	setp.eq.s16 	%p56, %rs153, 0;
	and.b16  	%rs154, %rs75, 255;
	setp.eq.s16 	%p57, %rs154, 0;
	or.pred  	%p58, %p56, %p57;
	@%p58 bra 	$L__BB9_101;
	min.s64 	%rd326, %rd98, %rd326;
	mov.b16 	%rs319, 1;
	bra.uni 	$L__BB9_102;
$L__BB9_101:
	setp.eq.s16 	%p59, %rs153, 0;
	selp.b16 	%rs319, %rs75, %rs319, %p59;
	selp.b64 	%rd326, %rd98, %rd326, %p59;
$L__BB9_102:
	cvt.u32.u16 	%r301, %rs319;
	and.b32  	%r282, %r301, 255;
	mov.b32 	%r298, 8;
	mov.b32 	%r299, 31;
	mov.b32 	%r300, -1;
	// begin inline asm
	shfl.sync.down.b32 %r281, %r282, %r298, %r299, %r300;
	// end inline asm
	// begin inline asm
	shfl.sync.down.b32 %r286, %r287, %r298, %r299, %r300;
	// end inline asm
	mov.b64 	{%r292, %r297}, %rd326;
	// begin inline asm
	shfl.sync.down.b32 %r291, %r292, %r298, %r299, %r300;
	// end inline asm
	// begin inline asm
	shfl.sync.down.b32 %r296, %r297, %r298, %r299, %r300;
	// end inline asm
	mov.b64 	%rd102, {%r291, %r296};
	cvt.u16.u32 	%rs78, %r281;
	setp.gt.s32 	%p60, %r217, 23;
	@%p60 bra 	$L__BB9_106;
	and.b16  	%rs157, %rs319, 255;
	setp.eq.s16 	%p61, %rs157, 0;
	and.b16  	%rs158, %rs78, 255;
	setp.eq.s16 	%p62, %rs158, 0;
	or.pred  	%p63, %p61, %p62;
	@%p63 bra 	$L__BB9_105;
	min.s64 	%rd326, %rd102, %rd326;
	mov.b16 	%rs319, 1;
	bra.uni 	$L__BB9_106;
$L__BB9_105:
	setp.eq.s16 	%p64, %rs157, 0;
	selp.b16 	%rs319, %rs78, %rs319, %p64;
	selp.b64 	%rd326, %rd102, %rd326, %p64;
$L__BB9_106:
	cvt.u32.u16 	%r322, %rs319;
	and.b32  	%r303, %r322, 255;
	mov.b32 	%r319, 16;
	mov.b32 	%r320, 31;
	mov.b32 	%r321, -1;
	// begin inline asm
	shfl.sync.down.b32 %r302, %r303, %r319, %r320, %r321;
	// end inline asm
	// begin inline asm
	shfl.sync.down.b32 %r307, %r308, %r319, %r320, %r321;
	// end inline asm
	mov.b64 	{%r313, %r318}, %rd326;
	// begin inline asm
	shfl.sync.down.b32 %r312, %r313, %r319, %r320, %r321;
	// end inline asm
	// begin inline asm
	shfl.sync.down.b32 %r317, %r318, %r319, %r320, %r321;
	// end inline asm
	mov.b64 	%rd106, {%r312, %r317};
	cvt.u16.u32 	%rs81, %r302;
	setp.gt.s32 	%p65, %r217, 15;
	@%p65 bra 	$L__BB9_110;
	and.b16  	%rs161, %rs319, 255;
	setp.eq.s16 	%p66, %rs161, 0;
	and.b16  	%rs162, %rs81, 255;
	setp.eq.s16 	%p67, %rs162, 0;
	or.pred  	%p68, %p66, %p67;
	@%p68 bra 	$L__BB9_109;
	min.s64 	%rd326, %rd106, %rd326;
	mov.b16 	%rs319, 1;
	bra.uni 	$L__BB9_110;
$L__BB9_109:
	setp.eq.s16 	%p69, %rs161, 0;
	selp.b16 	%rs319, %rs81, %rs319, %p69;
	selp.b64 	%rd326, %rd106, %rd326, %p69;
$L__BB9_110:
	setp.ne.s32 	%p70, %r217, 0;
	@%p70 bra 	$L__BB9_112;
	shr.u32 	%r323, %r18, 1;
	and.b32  	%r324, %r323, 496;
	mov.u32 	%r325, _ZZN3cub18CUB_300001_SM_10006detail6reduce28DeviceReduceSingleTileKernelINS2_10policy_hubIN4cuda3std3__45tupleIJblEEEyN6thrust24THRUST_300001_SM_1000_NS8cuda_cub9__find_if7functorIS9_EEE10Policy1000ENSB_12zip_iteratorINS8_IJNSD_26transform_input_iterator_tIbNSC_6detail35transform_pair_of_input_iterators_tIbNSB_6detail15normal_iteratorINSB_10device_ptrIiEEEESQ_18compare_modulo_twoEENS7_10__not_fn_tINS7_10__identityEEEEENSB_17counting_iteratorIlNSB_11use_defaultESY_SY_EEEEEEEPS9_ySF_S9_S9_SU_EEvT0_T1_T2_T3_T4_T6_E12temp_storage;
	add.s32 	%r326, %r325, %r324;
	st.shared.u8 	[%r326+8], %rs319;
	st.shared.u64 	[%r326+16], %rd326;
$L__BB9_112:
	bar.sync 	0;
	setp.ne.s32 	%p71, %r18, 0;
	@%p71 bra 	$L__BB9_114;
	ld.shared.u8 	%rs165, [_ZZN3cub18CUB_300001_SM_10006detail6reduce28DeviceReduceSingleTileKernelINS2_10policy_hubIN4cuda3std3__45tupleIJblEEEyN6thrust24THRUST_300001_SM_1000_NS8cuda_cub9__find_if7functorIS9_EEE10Policy1000ENSB_12zip_iteratorINS8_IJNSD_26transform_input_iterator_tIbNSC_6detail35transform_pair_of_input_iterators_tIbNSB_6detail15normal_iteratorINSB_10device_ptrIiEEEESQ_18compare_modulo_twoEENS7_10__not_fn_tINS7_10__identityEEEEENSB_17counting_iteratorIlNSB_11use_defaultESY_SY_EEEEEEEPS9_ySF_S9_S9_SU_EEvT0_T1_T2_T3_T4_T6_E12temp_storage+24];
	ld.shared.u64 	%rd196, [_ZZN3cub18CUB_300001_SM_10006detail6reduce28DeviceReduceSingleTileKernelINS2_10policy_hubIN4cuda3std3__45tupleIJblEEEyN6thrust24THRUST_300001_SM_1000_NS8cuda_cub9__find_if7functorIS9_EEE10Policy1000ENSB_12zip_iteratorINS8_IJNSD_26transform_input_iterator_tIbNSC_6detail35transform_pair_of_input_iterators_tIbNSB_6detail15normal_iteratorINSB_10device_ptrIiEEEESQ_18compare_modulo_twoEENS7_10__not_fn_tINS7_10__identityEEEEENSB_17counting_iteratorIlNSB_11use_defaultESY_SY_EEEEEEEPS9_ySF_S9_S9_SU_EEvT0_T1_T2_T3_T4_T6_E12temp_storage+32];
	and.b16  	%rs166, %rs319, 255;
	setp.eq.s16 	%p72, %rs166, 0;
	setp.eq.s16 	%p73, %rs165, 0;
	min.s64 	%rd197, %rd196, %rd326;
	selp.b16 	%rs167, %rs319, 1, %p73;
	selp.b16 	%rs168, %rs165, %rs167, %p72;
	and.b16  	%rs169, %rs168, 255;
	selp.b64 	%rd198, %rd326, %rd197, %p73;
	selp.b64 	%rd199, %rd196, %rd198, %p72;
	ld.shared.u8 	%rs170, [_ZZN3cub18CUB_300001_SM_10006detail6reduce28DeviceReduceSingleTileKernelINS2_10policy_hubIN4cuda3std3__45tupleIJblEEEyN6thrust24THRUST_300001_SM_1000_NS8cuda_cub9__find_if7functorIS9_EEE10Policy1000ENSB_12zip_iteratorINS8_IJNSD_26transform_input_iterator_tIbNSC_6detail35transform_pair_of_input_iterators_tIbNSB_6detail15normal_iteratorINSB_10device_ptrIiEEEESQ_18compare_modulo_twoEENS7_10__not_fn_tINS7_10__identityEEEEENSB_17counting_iteratorIlNSB_11use_defaultESY_SY_EEEEEEEPS9_ySF_S9_S9_SU_EEvT0_T1_T2_T3_T4_T6_E12temp_storage+40];
	ld.shared.u64 	%rd200, [_ZZN3cub18CUB_300001_SM_10006detail6reduce28DeviceReduceSingleTileKernelINS2_10policy_hubIN4cuda3std3__45tupleIJblEEEyN6thrust24THRUST_300001_SM_1000_NS8cuda_cub9__find_if7functorIS9_EEE10Policy1000ENSB_12zip_iteratorINS8_IJNSD_26transform_input_iterator_tIbNSC_6detail35transform_pair_of_input_iterators_tIbNSB_6detail15normal_iteratorINSB_10device_ptrIiEEEESQ_18compare_modulo_twoEENS7_10__not_fn_tINS7_10__identityEEEEENSB_17counting_iteratorIlNSB_11use_defaultESY_SY_EEEEEEEPS9_ySF_S9_S9_SU_EEvT0_T1_T2_T3_T4_T6_E12temp_storage+48];
	setp.eq.s16 	%p74, %rs169, 0;
	setp.eq.s16 	%p75, %rs170, 0;
	min.s64 	%rd201, %rd200, %rd199;
	selp.b16 	%rs171, %rs168, 1, %p75;
	selp.b16 	%rs172, %rs170, %rs171, %p74;
	and.b16  	%rs173, %rs172, 255;
	selp.b64 	%rd202, %rd199, %rd201, %p75;
	selp.b64 	%rd203, %rd200, %rd202, %p74;
	ld.shared.u8 	%rs174, [_ZZN3cub18CUB_300001_SM_10006detail6reduce28DeviceReduceSingleTileKernelINS2_10policy_hubIN4cuda3std3__45tupleIJblEEEyN6thrust24THRUST_300001_SM_1000_NS8cuda_cub9__find_if7functorIS9_EEE10Policy1000ENSB_12zip_iteratorINS8_IJNSD_26transform_input_iterator_tIbNSC_6detail35transform_pair_of_input_iterators_tIbNSB_6detail15normal_iteratorINSB_10device_ptrIiEEEESQ_18compare_modulo_twoEENS7_10__not_fn_tINS7_10__identityEEEEENSB_17counting_iteratorIlNSB_11use_defaultESY_SY_EEEEEEEPS9_ySF_S9_S9_SU_EEvT0_T1_T2_T3_T4_T6_E12temp_storage+56];
	ld.shared.u64 	%rd204, [_ZZN3cub18CUB_300001_SM_10006detail6reduce28DeviceReduceSingleTileKernelINS2_10policy_hubIN4cuda3std3__45tupleIJblEEEyN6thrust24THRUST_300001_SM_1000_NS8cuda_cub9__find_if7functorIS9_EEE10Policy1000ENSB_12zip_iteratorINS8_IJNSD_26transform_input_iterator_tIbNSC_6detail35transform_pair_of_input_iterators_tIbNSB_6detail15normal_iteratorINSB_10device_ptrIiEEEESQ_18compare_modulo_twoEENS7_10__not_fn_tINS7_10__identityEEEEENSB_17counting_iteratorIlNSB_11use_defaultESY_SY_EEEEEEEPS9_ySF_S9_S9_SU_EEvT0_T1_T2_T3_T4_T6_E12temp_storage+64];
	setp.eq.s16 	%p76, %rs173, 0;
	setp.eq.s16 	%p77, %rs174, 0;
	min.s64 	%rd205, %rd204, %rd203;
	selp.b16 	%rs175, %rs172, 1, %p77;
	selp.b16 	%rs176, %rs174, %rs175, %p76;
	and.b16  	%rs177, %rs176, 255;
	selp.b64 	%rd206, %rd203, %rd205, %p77;
	selp.b64 	%rd207, %rd204, %rd206, %p76;
	ld.shared.u8 	%rs178, [_ZZN3cub18CUB_300001_SM_10006detail6reduce28DeviceReduceSingleTileKernelINS2_10policy_hubIN4cuda3std3__45tupleIJblEEEyN6thrust24THRUST_300001_SM_1000_NS8cuda_cub9__find_if7functorIS9_EEE10Policy1000ENSB_12zip_iteratorINS8_IJNSD_26transform_input_iterator_tIbNSC_6detail35transform_pair_of_input_iterators_tIbNSB_6detail15normal_iteratorINSB_10device_ptrIiEEEESQ_18compare_modulo_twoEENS7_10__not_fn_tINS7_10__identityEEEEENSB_17counting_iteratorIlNSB_11use_defaultESY_SY_EEEEEEEPS9_ySF_S9_S9_SU_EEvT0_T1_T2_T3_T4_T6_E12temp_storage+72];
	ld.shared.u64 	%rd208, [_ZZN3cub18CUB_300001_SM_10006detail6reduce28DeviceReduceSingleTileKernelINS2_10policy_hubIN4cuda3std3__45tupleIJblEEEyN6thrust24THRUST_300001_SM_1000_NS8cuda_cub9__find_if7functorIS9_EEE10Policy1000ENSB_12zip_iteratorINS8_IJNSD_26transform_input_iterator_tIbNSC_6detail35transform_pair_of_input_iterators_tIbNSB_6detail15normal_iteratorINSB_10device_ptrIiEEEESQ_18compare_modulo_twoEENS7_10__not_fn_tINS7_10__identityEEEEENSB_17counting_iteratorIlNSB_11use_defaultESY_SY_EEEEEEEPS9_ySF_S9_S9_SU_EEvT0_T1_T2_T3_T4_T6_E12temp_storage+80];
	setp.eq.s16 	%p78, %rs177, 0;
	setp.eq.s16 	%p79, %rs178, 0;
	min.s64 	%rd209, %rd208, %rd207;
	selp.b16 	%rs179, %rs176, 1, %p79;
	selp.b16 	%rs180, %rs178, %rs179, %p78;
	and.b16  	%rs181, %rs180, 255;
	selp.b64 	%rd210, %rd207, %rd209, %p79;
	selp.b64 	%rd211, %rd208, %rd210, %p78;
	ld.shared.u8 	%rs182, [_ZZN3cub18CUB_300001_SM_10006detail6reduce28DeviceReduceSingleTileKernelINS2_10policy_hubIN4cuda3std3__45tupleIJblEEEyN6thrust24THRUST_300001_SM_1000_NS8cuda_cub9__find_if7functorIS9_EEE10Policy1000ENSB_12zip_iteratorINS8_IJNSD_26transform_input_iterator_tIbNSC_6detail35transform_pair_of_input_iterators_tIbNSB_6detail15normal_iteratorINSB_10device_ptrIiEEEESQ_18compare_modulo_twoEENS7_10__not_fn_tINS7_10__identityEEEEENSB_17counting_iteratorIlNSB_11use_defaultESY_SY_EEEEEEEPS9_ySF_S9_S9_SU_EEvT0_T1_T2_T3_T4_T6_E12temp_storage+88];
	ld.shared.u64 	%rd212, [_ZZN3cub18CUB_300001_SM_10006detail6reduce28DeviceReduceSingleTileKernelINS2_10policy_hubIN4cuda3std3__45tupleIJblEEEyN6thrust24THRUST_300001_SM_1000_NS8cuda_cub9__find_if7functorIS9_EEE10Policy1000ENSB_12zip_iteratorINS8_IJNSD_26transform_input_iterator_tIbNSC_6detail35transform_pair_of_input_iterators_tIbNSB_6detail15normal_iteratorINSB_10device_ptrIiEEEESQ_18compare_modulo_twoEENS7_10__not_fn_tINS7_10__identityEEEEENSB_17counting_iteratorIlNSB_11use_defaultESY_SY_EEEEEEEPS9_ySF_S9_S9_SU_EEvT0_T1_T2_T3_T4_T6_E12temp_storage+96];
	setp.eq.s16 	%p80, %rs181, 0;
	setp.eq.s16 	%p81, %rs182, 0;
	min.s64 	%rd213, %rd212, %rd211;
	selp.b16 	%rs183, %rs180, 1, %p81;
	selp.b16 	%rs184, %rs182, %rs183, %p80;
	and.b16  	%rs185, %rs184, 255;
	selp.b64 	%rd214, %rd211, %rd213, %p81;
	selp.b64 	%rd215, %rd212, %rd214, %p80;
	ld.shared.u8 	%rs186, [_ZZN3cub18CUB_300001_SM_10006detail6reduce28DeviceReduceSingleTileKernelINS2_10policy_hubIN4cuda3std3__45tupleIJblEEEyN6thrust24THRUST_300001_SM_1000_NS8cuda_cub9__find_if7functorIS9_EEE10Policy1000ENSB_12zip_iteratorINS8_IJNSD_26transform_input_iterator_tIbNSC_6detail35transform_pair_of_input_iterators_tIbNSB_6detail15normal_iteratorINSB_10device_ptrIiEEEESQ_18compare_modulo_twoEENS7_10__not_fn_tINS7_10__identityEEEEENSB_17counting_iteratorIlNSB_11use_defaultESY_SY_EEEEEEEPS9_ySF_S9_S9_SU_EEvT0_T1_T2_T3_T4_T6_E12temp_storage+104];
	ld.shared.u64 	%rd216, [_ZZN3cub18CUB_300001_SM_10006detail6reduce28DeviceReduceSingleTileKernelINS2_10policy_hubIN4cuda3std3__45tupleIJblEEEyN6thrust24THRUST_300001_SM_1000_NS8cuda_cub9__find_if7functorIS9_EEE10Policy1000ENSB_12zip_iteratorINS8_IJNSD_26transform_input_iterator_tIbNSC_6detail35transform_pair_of_input_iterators_tIbNSB_6detail15normal_iteratorINSB_10device_ptrIiEEEESQ_18compare_modulo_twoEENS7_10__not_fn_tINS7_10__identityEEEEENSB_17counting_iteratorIlNSB_11use_defaultESY_SY_EEEEEEEPS9_ySF_S9_S9_SU_EEvT0_T1_T2_T3_T4_T6_E12temp_storage+112];
	setp.eq.s16 	%p82, %rs185, 0;
	setp.eq.s16 	%p83, %rs186, 0;
	min.s64 	%rd217, %rd216, %rd215;
	selp.b16 	%rs187, %rs184, 1, %p83;
	selp.b16 	%rs188, %rs186, %rs187, %p82;
	and.b16  	%rs189, %rs188, 255;
	selp.b64 	%rd218, %rd215, %rd217, %p83;
	selp.b64 	%rd219, %rd216, %rd218, %p82;
	ld.shared.u8 	%rs190, [_ZZN3cub18CUB_300001_SM_10006detail6reduce28DeviceReduceSingleTileKernelINS2_10policy_hubIN4cuda3std3__45tupleIJblEEEyN6thrust24THRUST_300001_SM_1000_NS8cuda_cub9__find_if7functorIS9_EEE10Policy1000ENSB_12zip_iteratorINS8_IJNSD_26transform_input_iterator_tIbNSC_6detail35transform_pair_of_input_iterators_tIbNSB_6detail15normal_iteratorINSB_10device_ptrIiEEEESQ_18compare_modulo_twoEENS7_10__not_fn_tINS7_10__identityEEEEENSB_17counting_iteratorIlNSB_11use_defaultESY_SY_EEEEEEEPS9_ySF_S9_S9_SU_EEvT0_T1_T2_T3_T4_T6_E12temp_storage+120];
	ld.shared.u64 	%rd220, [_ZZN3cub18CUB_300001_SM_10006detail6reduce28DeviceReduceSingleTileKernelINS2_10policy_hubIN4cuda3std3__45tupleIJblEEEyN6thrust24THRUST_300001_SM_1000_NS8cuda_cub9__find_if7functorIS9_EEE10Policy1000ENSB_12zip_iteratorINS8_IJNSD_26transform_input_iterator_tIbNSC_6detail35transform_pair_of_input_iterators_tIbNSB_6detail15normal_iteratorINSB_10device_ptrIiEEEESQ_18compare_modulo_twoEENS7_10__not_fn_tINS7_10__identityEEEEENSB_17counting_iteratorIlNSB_11use_defaultESY_SY_EEEEEEEPS9_ySF_S9_S9_SU_EEvT0_T1_T2_T3_T4_T6_E12temp_storage+128];
	setp.eq.s16 	%p84, %rs189, 0;
	setp.eq.s16 	%p85, %rs190, 0;
	min.s64 	%rd221, %rd220, %rd219;
	selp.b16 	%rs191, %rs188, 1, %p85;
	selp.b16 	%rs319, %rs190, %rs191, %p84;
	selp.b64 	%rd222, %rd219, %rd221, %p85;
	selp.b64 	%rd326, %rd220, %rd222, %p84;
$L__BB9_114:
	mov.u32 	%r641, %tid.x;
	setp.ne.s32 	%p199, %r641, 0;
	@%p199 bra 	$L__BB9_116;
	setp.eq.s16 	%p200, %rs102, 0;
	and.b16  	%rs309, %rs319, 255;
	setp.eq.s16 	%p201, %rs309, 0;
	min.s64 	%rd316, %rd326, %rd116;
	selp.b16 	%rs310, %rs102, 1, %p201;
	selp.b16 	%rs311, %rs319, %rs310, %p200;
	selp.b64 	%rd317, %rd116, %rd316, %p201;
	selp.b64 	%rd318, %rd326, %rd317, %p200;
	st.global.u8 	[%rd1], %rs311;
	st.global.u64 	[%rd1+8], %rd318;
$L__BB9_116:
	ret;

}
	// .globl	_ZN3cub18CUB_300001_SM_10006detail6reduce18DeviceReduceKernelINS2_10policy_hubIN4cuda3std3__45tupleIJblEEEyN6thrust24THRUST_300001_SM_1000_NS8cuda_cub9__find_if7functorIS9_EEE10Policy1000ENSB_12zip_iteratorINS8_IJNSD_26transform_input_iterator_tIbNSC_6detail35transform_pair_of_input_iterators_tIbNSB_6detail15normal_iteratorINSB_10device_ptrIiEEEESQ_18compare_modulo_twoEENS7_10__not_fn_tINS7_10__identityEEEEENSB_17counting_iteratorIlNSB_11use_defaultESY_SY_EEEEEEEySF_S9_SU_EEvT0_PT3_T1_NS0_13GridEvenShareIS15_EET2_T4_
.visible .entry _ZN3cub18CUB_300001_SM_10006detail6reduce18DeviceReduceKernelINS2_10policy_hubIN4cuda3std3__45tupleIJblEEEyN6thrust24THRUST_300001_SM_1000_NS8cuda_cub9__find_if7functorIS9_EEE10Policy1000ENSB_12zip_iteratorINS8_IJNSD_26transform_input_iterator_tIbNSC_6detail35transform_pair_of_input_iterators_tIbNSB_6detail15normal_iteratorINSB_10device_ptrIiEEEESQ_18compare_modulo_twoEENS7_10__not_fn_tINS7_10__identityEEEEENSB_17counting_iteratorIlNSB_11use_defaultESY_SY_EEEEEEEySF_S9_SU_EEvT0_PT3_T1_NS0_13GridEvenShareIS15_EET2_T4_(
	.param .align 8 .b8 _ZN3cub18CUB_300001_SM_10006detail6reduce18DeviceReduceKernelINS2_10policy_hubIN4cuda3std3__45tupleIJblEEEyN6thrust24THRUST_300001_SM_1000_NS8cuda_cub9__find_if7functorIS9_EEE10Policy1000ENSB_12zip_iteratorINS8_IJNSD_26transform_input_iterator_tIbNSC_6detail35transform_pair_of_input_iterators_tIbNSB_6detail15normal_iteratorINSB_10device_ptrIiEEEESQ_18compare_modulo_twoEENS7_10__not_fn_tINS7_10__identityEEEEENSB_17counting_iteratorIlNSB_11use_defaultESY_SY_EEEEEEEySF_S9_SU_EEvT0_PT3_T1_NS0_13GridEvenShareIS15_EET2_T4__param_0[40],
	.param .u64 .ptr .align 1 _ZN3cub18CUB_300001_SM_10006detail6reduce18DeviceReduceKernelINS2_10policy_hubIN4cuda3std3__45tupleIJblEEEyN6thrust24THRUST_300001_SM_1000_NS8cuda_cub9__find_if7functorIS9_EEE10Policy1000ENSB_12zip_iteratorINS8_IJNSD_26transform_input_iterator_tIbNSC_6detail35transform_pair_of_input_iterators_tIbNSB_6detail15normal_iteratorINSB_10device_ptrIiEEEESQ_18compare_modulo_twoEENS7_10__not_fn_tINS7_10__identityEEEEENSB_17counting_iteratorIlNSB_11use_defaultESY_SY_EEEEEEEySF_S9_SU_EEvT0_PT3_T1_NS0_13GridEvenShareIS15_EET2_T4__param_1,
	.param .u64 _ZN3cub18CUB_300001_SM_10006detail6reduce18DeviceReduceKernelINS2_10policy_hubIN4cuda3std3__45tupleIJblEEEyN6thrust24THRUST_300001_SM_1000_NS8cuda_cub9__find_if7functorIS9_EEE10Policy1000ENSB_12zip_iteratorINS8_IJNSD_26transform_input_iterator_tIbNSC_6detail35transform_pair_of_input_iterators_tIbNSB_6detail15normal_iteratorINSB_10device_ptrIiEEEESQ_18compare_modulo_twoEENS7_10__not_fn_tINS7_10__identityEEEEENSB_17counting_iteratorIlNSB_11use_defaultESY_SY_EEEEEEEySF_S9_SU_EEvT0_PT3_T1_NS0_13GridEvenShareIS15_EET2_T4__param_2,
	.param .align 8 .b8 _ZN3cub18CUB_300001_SM_10006detail6reduce18DeviceReduceKernelINS2_10policy_hubIN4cuda3std3__45tupleIJblEEEyN6thrust24THRUST_300001_SM_1000_NS8cuda_cub9__find_if7functorIS9_EEE10Policy1000ENSB_12zip_iteratorINS8_IJNSD_26transform_input_iterator_tIbNSC_6detail35transform_pair_of_input_iterators_tIbNSB_6detail15normal_iteratorINSB_10device_ptrIiEEEESQ_18compare_modulo_twoEENS7_10__not_fn_tINS7_10__identityEEEEENSB_17counting_iteratorIlNSB_11use_defaultESY_SY_EEEEEEEySF_S9_SU_EEvT0_PT3_T1_NS0_13GridEvenShareIS15_EET2_T4__param_3[72],
	.param .align 1 .b8 _ZN3cub18CUB_300001_SM_10006detail6reduce18DeviceReduceKernelINS2_10policy_hubIN4cuda3std3__45tupleIJblEEEyN6thrust24THRUST_300001_SM_1000_NS8cuda_cub9__find_if7functorIS9_EEE10Policy1000ENSB_12zip_iteratorINS8_IJNSD_26transform_input_iterator_tIbNSC_6detail35transform_pair_of_input_iterators_tIbNSB_6detail15normal_iteratorINSB_10device_ptrIiEEEESQ_18compare_modulo_twoEENS7_10__not_fn_tINS7_10__identityEEEEENSB_17counting_iteratorIlNSB_11use_defaultESY_SY_EEEEEEEySF_S9_SU_EEvT0_PT3_T1_NS0_13GridEvenShareIS15_EET2_T4__param_4[1],
	.param .align 1 .b8 _ZN3cub18CUB_300001_SM_10006detail6reduce18DeviceReduceKernelINS2_10policy_hubIN4cuda3std3__45tupleIJblEEEyN6thrust24THRUST_300001_SM_1000_NS8cuda_cub9__find_if7functorIS9_EEE10Policy1000ENSB_12zip_iteratorINS8_IJNSD_26transform_input_iterator_tIbNSC_6detail35transform_pair_of_input_iterators_tIbNSB_6detail15normal_iteratorINSB_10device_ptrIiEEEESQ_18compare_modulo_twoEENS7_10__not_fn_tINS7_10__identityEEEEENSB_17counting_iteratorIlNSB_11use_defaultESY_SY_EEEEEEEySF_S9_SU_EEvT0_PT3_T1_NS0_13GridEvenShareIS15_EET2_T4__param_5[1]
)
.maxntid 256
{
	.reg .pred 	%p<199>;
	.reg .b16 	%rs<342>;
	.reg .b32 	%r<687>;
	.reg .b64 	%rd<367>;
	// demoted variable
	.shared .align 8 .b8 _ZZN3cub18CUB_300001_SM_10006detail6reduce18DeviceReduceKernelINS2_10policy_hubIN4cuda3std3__45tupleIJblEEEyN6thrust24THRUST_300001_SM_1000_NS8cuda_cub9__find_if7functorIS9_EEE10Policy1000ENSB_12zip_iteratorINS8_IJNSD_26transform_input_iterator_tIbNSC_6detail35transform_pair_of_input_iterators_tIbNSB_6detail15normal_iteratorINSB_10device_ptrIiEEEESQ_18compare_modulo_twoEENS7_10__not_fn_tINS7_10__identityEEEEENSB_17counting_iteratorIlNSB_11use_defaultESY_SY_EEEEEEEySF_S9_SU_EEvT0_PT3_T1_NS0_13GridEvenShareIS15_EET2_T4_E12temp_storage[152];
	ld.param.u64 	%rd113, [_ZN3cub18CUB_300001_SM_10006detail6reduce18DeviceReduceKernelINS2_10policy_hubIN4cuda3std3__45tupleIJblEEEyN6thrust24THRUST_300001_SM_1000_NS8cuda_cub9__find_if7functorIS9_EEE10Policy1000ENSB_12zip_iteratorINS8_IJNSD_26transform_input_iterator_tIbNSC_6detail35transform_pair_of_input_iterators_tIbNSB_6detail15normal_iteratorINSB_10device_ptrIiEEEESQ_18compare_modulo_twoEENS7_10__not_fn_tINS7_10__identityEEEEENSB_17counting_iteratorIlNSB_11use_defaultESY_SY_EEEEEEEySF_S9_SU_EEvT0_PT3_T1_NS0_13GridEvenShareIS15_EET2_T4__param_0+32];
	ld.param.u64 	%rd1, [_ZN3cub18CUB_300001_SM_10006detail6reduce18DeviceReduceKernelINS2_10policy_hubIN4cuda3std3__45tupleIJblEEEyN6thrust24THRUST_300001_SM_1000_NS8cuda_cub9__find_if7functorIS9_EEE10Policy1000ENSB_12zip_iteratorINS8_IJNSD_26transform_input_iterator_tIbNSC_6detail35transform_pair_of_input_iterators_tIbNSB_6detail15normal_iteratorINSB_10device_ptrIiEEEESQ_18compare_modulo_twoEENS7_10__not_fn_tINS7_10__identityEEEEENSB_17counting_iteratorIlNSB_11use_defaultESY_SY_EEEEEEEySF_S9_SU_EEvT0_PT3_T1_NS0_13GridEvenShareIS15_EET2_T4__param_3+32];
	ld.param.u32 	%r1, [_ZN3cub18CUB_300001_SM_10006detail6reduce18DeviceReduceKernelINS2_10policy_hubIN4cuda3std3__45tupleIJblEEEyN6thrust24THRUST_300001_SM_1000_NS8cuda_cub9__find_if7functorIS9_EEE10Policy1000ENSB_12zip_iteratorINS8_IJNSD_26transform_input_iterator_tIbNSC_6detail35transform_pair_of_input_iterators_tIbNSB_6detail15normal_iteratorINSB_10device_ptrIiEEEESQ_18compare_modulo_twoEENS7_10__not_fn_tINS7_10__identityEEEEENSB_17counting_iteratorIlNSB_11use_defaultESY_SY_EEEEEEEySF_S9_SU_EEvT0_PT3_T1_NS0_13GridEvenShareIS15_EET2_T4__param_3+40];
	ld.param.u64 	%rd112, [_ZN3cub18CUB_300001_SM_10006detail6reduce18DeviceReduceKernelINS2_10policy_hubIN4cuda3std3__45tupleIJblEEEyN6thrust24THRUST_300001_SM_1000_NS8cuda_cub9__find_if7functorIS9_EEE10Policy1000ENSB_12zip_iteratorINS8_IJNSD_26transform_input_iterator_tIbNSC_6detail35transform_pair_of_input_iterators_tIbNSB_6detail15normal_iteratorINSB_10device_ptrIiEEEESQ_18compare_modulo_twoEENS7_10__not_fn_tINS7_10__identityEEEEENSB_17counting_iteratorIlNSB_11use_defaultESY_SY_EEEEEEEySF_S9_SU_EEvT0_PT3_T1_NS0_13GridEvenShareIS15_EET2_T4__param_0+8];
	ld.param.u64 	%rd111, [_ZN3cub18CUB_300001_SM_10006detail6reduce18DeviceReduceKernelINS2_10policy_hubIN4cuda3std3__45tupleIJblEEEyN6thrust24THRUST_300001_SM_1000_NS8cuda_cub9__find_if7functorIS9_EEE10Policy1000ENSB_12zip_iteratorINS8_IJNSD_26transform_input_iterator_tIbNSC_6detail35transform_pair_of_input_iterators_tIbNSB_6detail15normal_iteratorINSB_10device_ptrIiEEEESQ_18compare_modulo_twoEENS7_10__not_fn_tINS7_10__identityEEEEENSB_17counting_iteratorIlNSB_11use_defaultESY_SY_EEEEEEEySF_S9_SU_EEvT0_PT3_T1_NS0_13GridEvenShareIS15_EET2_T4__param_0];
	cvta.to.global.u64 	%rd2, %rd111;
	cvta.to.global.u64 	%rd3, %rd112;
	mov.u32 	%r2, %ctaid.x;
	shl.b32 	%r61, %r1, 10;
	cvt.s64.s32 	%rd5, %r61;
	shl.b32 	%r62, %r2, 10;
	cvt.u64.u32 	%rd6, %r62;
	sub.s64 	%rd7, %rd1, %rd6;
	setp.gt.u64 	%p1, %rd7, 1023;
	@%p1 bra 	$L__BB10_75;
	cvt.u32.u64 	%r353, %rd6;
	cvt.u32.u64 	%r3, %rd1;
	sub.s32 	%r4, %r3, %r353;
	mov.u32 	%r5, %tid.x;
	setp.ge.s32 	%p85, %r5, %r4;
	mov.b16 	%rs313, 0;
	mov.b64 	%rd337, 0;
	mov.u32 	%r679, %r5;
	@%p85 bra 	$L__BB10_3;
	add.s32 	%r355, %r353, %r5;
	cvt.u64.u32 	%rd224, %r355;
	mul.wide.u32 	%rd225, %r355, 4;
	add.s64 	%rd226, %rd2, %rd225;
	add.s64 	%rd227, %rd3, %rd225;
	add.s64 	%rd337, %rd113, %rd224;
	ld.global.u32 	%r356, [%rd226];
	ld.global.u32 	%r357, [%rd227];
	shr.u32 	%r358, %r356, 31;
	add.s32 	%r359, %r356, %r358;
	and.b32  	%r360, %r359, -2;
	sub.s32 	%r361, %r356, %r360;
	shr.u32 	%r362, %r357, 31;
	add.s32 	%r363, %r357, %r362;
	and.b32  	%r364, %r363, -2;
	sub.s32 	%r365, %r357, %r364;
	setp.ne.s32 	%p86, %r361, %r365;
	selp.u16 	%rs313, 1, 0, %p86;
	add.s32 	%r679, %r5, 256;
$L__BB10_3:
	setp.ge.s32 	%p87, %r679, %r4;
	@%p87 bra 	$L__BB10_13;
	not.b32 	%r367, %r679;
	add.s32 	%r8, %r367, %r3;
	sub.s32 	%r368, %r8, %r353;
	shr.u32 	%r369, %r368, 8;
	add.s32 	%r9, %r369, 1;
	setp.lt.u32 	%p88, %r368, 768;
	@%p88 bra 	$L__BB10_8;
	add.s32 	%r678, %r679, 512;
	and.b32  	%r370, %r9, 33554428;
	neg.s32 	%r677, %r370;
$L__BB10_6:
	.pragma "nounroll";
	add.s32 	%r371, %r678, -512;
	cvt.s64.s32 	%rd229, %r371;
	add.s64 	%rd230, %rd229, %rd6;
	shl.b64 	%rd231, %rd230, 2;
	add.s64 	%rd232, %rd2, %rd231;
	add.s64 	%rd233, %rd3, %rd231;
	add.s64 	%rd234, %rd230, %rd113;
	ld.global.u32 	%r372, [%rd232];
	ld.global.u32 	%r373, [%rd233];
	shr.u32 	%r374, %r372, 31;
	add.s32 	%r375, %r372, %r374;
	and.b32  	%r376, %r375, -2;
	sub.s32 	%r377, %r372, %r376;
	shr.u32 	%r378, %r373, 31;
	add.s32 	%r379, %r373, %r378;
	and.b32  	%r380, %r379, -2;
	sub.s32 	%r381, %r373, %r380;
	setp.ne.s32 	%p89, %r377, %r381;
	selp.u16 	%rs192, 1, 0, %p89;
	and.b16  	%rs193, %rs313, 255;
	setp.eq.s16 	%p90, %rs193, 0;
	min.s64 	%rd235, %rd234, %rd337;
	selp.b64 	%rd236, %rd235, %rd337, %p89;
	selp.b64 	%rd237, %rd234, %rd236, %p90;
	selp.b16 	%rs194, 1, %rs313, %p89;
	selp.b16 	%rs195, %rs192, %rs194, %p90;
	and.b16  	%rs196, %rs195, 255;
	add.s32 	%r382, %r678, -256;
	cvt.s64.s32 	%rd238, %r382;
	add.s64 	%rd239, %rd238, %rd6;
	add.s64 	%rd240, %rd239, %rd113;
	ld.global.u32 	%r383, [%rd232+1024];
	ld.global.u32 	%r384, [%rd233+1024];
	shr.u32 	%r385, %r383, 31;
	add.s32 	%r386, %r383, %r385;
	and.b32  	%r387, %r386, -2;
	sub.s32 	%r388, %r383, %r387;
	shr.u32 	%r389, %r384, 31;
	add.s32 	%r390, %r384, %r389;
	and.b32  	%r391, %r390, -2;
	sub.s32 	%r392, %r384, %r391;
	setp.ne.s32 	%p91, %r388, %r392;
	selp.u16 	%rs197, 1, 0, %p91;
	setp.eq.s16 	%p92, %rs196, 0;
	min.s64 	%rd241, %rd240, %rd237;
	selp.b64 	%rd242, %rd241, %rd237, %p91;
	selp.b64 	%rd243, %rd240, %rd242, %p92;
	selp.b16 	%rs198, 1, %rs195, %p91;
	selp.b16 	%rs199, %rs197, %rs198, %p92;
	and.b16  	%rs200, %rs199, 255;
	add.s32 	%r393, %r678, 256;
	cvt.s64.s32 	%rd244, %r678;
	add.s64 	%rd245, %rd244, %rd6;
	add.s64 	%rd246, %rd245, %rd113;
	ld.global.u32 	%r394, [%rd232+2048];
	ld.global.u32 	%r395, [%rd233+2048];
	shr.u32 	%r396, %r394, 31;
	add.s32 	%r397, %r394, %r396;
	and.b32  	%r398, %r397, -2;
	sub.s32 	%r399, %r394, %r398;
	shr.u32 	%r400, %r395, 31;
	add.s32 	%r401, %r395, %r400;
	and.b32  	%r402, %r401, -2;
	sub.s32 	%r403, %r395, %r402;
	setp.ne.s32 	%p93, %r399, %r403;
	selp.u16 	%rs201, 1, 0, %p93;
	setp.eq.s16 	%p94, %rs200, 0;
	min.s64 	%rd247, %rd246, %rd243;
	selp.b64 	%rd248, %rd247, %rd243, %p93;
	selp.b64 	%rd249, %rd246, %rd248, %p94;
	selp.b16 	%rs202, 1, %rs199, %p93;
	selp.b16 	%rs203, %rs201, %rs202, %p94;
	and.b16  	%rs204, %rs203, 255;
	cvt.s64.s32 	%rd250, %r393;
	add.s64 	%rd251, %rd250, %rd6;
	add.s64 	%rd252, %rd251, %rd113;
	ld.global.u32 	%r404, [%rd232+3072];
	ld.global.u32 	%r405, [%rd233+3072];
	shr.u32 	%r406, %r404, 31;
	add.s32 	%r407, %r404, %r406;
	and.b32  	%r408, %r407, -2;
	sub.s32 	%r409, %r404, %r408;
	shr.u32 	%r410, %r405, 31;
	add.s32 	%r411, %r405, %r410;
	and.b32  	%r412, %r411, -2;
	sub.s32 	%r413, %r405, %r412;
	setp.ne.s32 	%p95, %r409, %r413;
	selp.u16 	%rs205, 1, 0, %p95;
	setp.eq.s16 	%p96, %rs204, 0;
	min.s64 	%rd253, %rd252, %rd249;
	selp.b64 	%rd254, %rd253, %rd249, %p95;
	selp.b64 	%rd337, %rd252, %rd254, %p96;
	selp.b16 	%rs206, 1, %rs203, %p95;
	selp.b16 	%rs313, %rs205, %rs206, %p96;
	add.s32 	%r678, %r678, 1024;
	add.s32 	%r677, %r677, 4;
	setp.ne.s32 	%p97, %r677, 0;
	@%p97 bra 	$L__BB10_6;
	add.s32 	%r679, %r678, -512;
$L__BB10_8:
	and.b32  	%r414, %r9, 3;
	setp.eq.s32 	%p98, %r414, 0;
	@%p98 bra 	$L__BB10_13;
	setp.eq.s32 	%p99, %r414, 1;
	@%p99 bra 	$L__BB10_11;
	cvt.s64.s32 	%rd256, %r679;
	add.s64 	%rd257, %rd256, %rd6;
	shl.b64 	%rd258, %rd257, 2;
	add.s64 	%rd259, %rd2, %rd258;
	add.s64 	%rd260, %rd3, %rd258;
	add.s64 	%rd261, %rd257, %rd113;
	ld.global.u32 	%r415, [%rd259];
	ld.global.u32 	%r416, [%rd260];
	shr.u32 	%r417, %r415, 31;
	add.s32 	%r418, %r415, %r417;
	and.b32  	%r419, %r418, -2;
	sub.s32 	%r420, %r415, %r419;
	shr.u32 	%r421, %r416, 31;
	add.s32 	%r422, %r416, %r421;
	and.b32  	%r423, %r422, -2;
	sub.s32 	%r424, %r416, %r423;
	setp.ne.s32 	%p100, %r420, %r424;
	selp.u16 	%rs208, 1, 0, %p100;
	and.b16  	%rs209, %rs313, 255;
	setp.eq.s16 	%p101, %rs209, 0;
	min.s64 	%rd262, %rd261, %rd337;
	selp.b64 	%rd263, %rd262, %rd337, %p100;
	selp.b64 	%rd264, %rd261, %rd263, %p101;
	selp.b16 	%rs210, 1, %rs313, %p100;
	selp.b16 	%rs211, %rs208, %rs210, %p101;
	and.b16  	%rs212, %rs211, 255;
	add.s32 	%r425, %r679, 256;
	cvt.s64.s32 	%rd265, %r425;
	add.s64 	%rd266, %rd265, %rd6;
	add.s64 	%rd267, %rd266, %rd113;
	ld.global.u32 	%r426, [%rd259+1024];
	ld.global.u32 	%r427, [%rd260+1024];
	shr.u32 	%r428, %r426, 31;
	add.s32 	%r429, %r426, %r428;
	and.b32  	%r430, %r429, -2;
	sub.s32 	%r431, %r426, %r430;
	shr.u32 	%r432, %r427, 31;
	add.s32 	%r433, %r427, %r432;
	and.b32  	%r434, %r433, -2;
	sub.s32 	%r435, %r427, %r434;
	setp.ne.s32 	%p102, %r431, %r435;
	selp.u16 	%rs213, 1, 0, %p102;
	setp.eq.s16 	%p103, %rs212, 0;
	min.s64 	%rd268, %rd267, %rd264;
	selp.b64 	%rd269, %rd268, %rd264, %p102;
	selp.b64 	%rd337, %rd267, %rd269, %p103;
	selp.b16 	%rs214, 1, %rs211, %p102;
	selp.b16 	%rs313, %rs213, %rs214, %p103;
	add.s32 	%r679, %r679, 512;
$L__BB10_11:
	and.b32  	%r436, %r8, 256;
	setp.ne.s32 	%p104, %r436, 0;
	@%p104 bra 	$L__BB10_13;
	cvt.s64.s32 	%rd270, %r679;
	add.s64 	%rd271, %rd270, %rd6;
	shl.b64 	%rd272, %rd271, 2;
	add.s64 	%rd273, %rd2, %rd272;
	add.s64 	%rd274, %rd3, %rd272;
	add.s64 	%rd275, %rd271, %rd113;
	ld.global.u32 	%r437, [%rd273];
	ld.global.u32 	%r438, [%rd274];
	shr.u32 	%r439, %r437, 31;
	add.s32 	%r440, %r437, %r439;
	and.b32  	%r441, %r440, -2;
	sub.s32 	%r442, %r437, %r441;
	shr.u32 	%r443, %r438, 31;
	add.s32 	%r444, %r438, %r443;
	and.b32  	%r445, %r444, -2;
	sub.s32 	%r446, %r438, %r445;
	setp.ne.s32 	%p105, %r442, %r446;
	selp.u16 	%rs215, 1, 0, %p105;
	and.b16  	%rs216, %rs313, 255;
	setp.eq.s16 	%p106, %rs216, 0;
	min.s64 	%rd276, %rd275, %rd337;
	selp.b64 	%rd277, %rd276, %rd337, %p105;
	selp.b64 	%rd337, %rd275, %rd277, %p106;
	selp.b16 	%rs217, 1, %rs313, %p105;
	selp.b16 	%rs313, %rs215, %rs217, %p106;
$L__BB10_13:
	setp.lt.s32 	%p107, %r4, 256;
	@%p107 bra 	$L__BB10_38;
	// begin inline asm
	mov.u32 %r565, %laneid;
	// end inline asm
	cvt.u32.u16 	%r586, %rs313;
	and.b32  	%r567, %r586, 255;
	mov.b32 	%r583, 1;
	mov.b32 	%r584, 31;
	mov.b32 	%r585, -1;
	// begin inline asm
	shfl.sync.down.b32 %r566, %r567, %r583, %r584, %r585;
	// end inline asm
	// begin inline asm
	shfl.sync.down.b32 %r571, %r572, %r583, %r584, %r585;
	// end inline asm
	mov.b64 	{%r577, %r582}, %rd337;
	// begin inline asm
	shfl.sync.down.b32 %r576, %r577, %r583, %r584, %r585;
	// end inline asm
	// begin inline asm
	shfl.sync.down.b32 %r581, %r582, %r583, %r584, %r585;
	// end inline asm
	mov.b64 	%rd19, {%r576, %r581};
	cvt.u16.u32 	%rs12, %r566;
	setp.gt.s32 	%p157, %r565, 30;
	@%p157 bra 	$L__BB10_18;
	and.b16  	%rs259, %rs313, 255;
	setp.eq.s16 	%p158, %rs259, 0;
	and.b16  	%rs260, %rs12, 255;
	setp.eq.s16 	%p159, %rs260, 0;
	or.pred  	%p160, %p158, %p159;
	@%p160 bra 	$L__BB10_17;
	min.s64 	%rd337, %rd19, %rd337;
	mov.b16 	%rs313, 1;
	bra.uni 	$L__BB10_18;
$L__BB10_17:
	setp.eq.s16 	%p161, %rs259, 0;
	selp.b64 	%rd337, %rd19, %rd337, %p161;
	selp.b16 	%rs313, %rs12, %rs313, %p161;
$L__BB10_18:
	cvt.u32.u16 	%r607, %rs313;
	and.b32  	%r588, %r607, 255;
	mov.b32 	%r604, 2;
	mov.b32 	%r605, 31;
	mov.b32 	%r606, -1;
	// begin inline asm
	shfl.sync.down.b32 %r587, %r588, %r604, %r605, %r606;
	// end inline asm
	// begin inline asm
	shfl.sync.down.b32 %r592, %r593, %r604, %r605, %r606;
	// end inline asm
	mov.b64 	{%r598, %r603}, %rd337;
	// begin inline asm
	shfl.sync.down.b32 %r597, %r598, %r604, %r605, %r606;
	// end inline asm
	// begin inline asm
	shfl.sync.down.b32 %r602, %r603, %r604, %r605, %r606;
	// end inline asm
	mov.b64 	%rd23, {%r597, %r602};
	cvt.u16.u32 	%rs15, %r587;
	setp.gt.s32 	%p162, %r565, 29;
	@%p162 bra 	$L__BB10_22;
	and.b16  	%rs263, %rs313, 255;
	setp.eq.s16 	%p163, %rs263, 0;
	and.b16  	%rs264, %rs15, 255;
	setp.eq.s16 	%p164, %rs264, 0;
	or.pred  	%p165, %p163, %p164;
	@%p165 bra 	$L__BB10_21;
	min.s64 	%rd337, %rd23, %rd337;
	mov.b16 	%rs313, 1;
	bra.uni 	$L__BB10_22;
$L__BB10_21:
	setp.eq.s16 	%p166, %rs263, 0;
	selp.b64 	%rd337, %rd23, %rd337, %p166;
	selp.b16 	%rs313, %rs15, %rs313, %p166;
$L__BB10_22:
	cvt.u32.u16 	%r628, %rs313;
	and.b32  	%r609, %r628, 255;
	mov.b32 	%r625, 4;
	mov.b32 	%r626, 31;
	mov.b32 	%r627, -1;
	// begin inline asm
	shfl.sync.down.b32 %r608, %r609, %r625, %r626, %r627;
	// end inline asm
	// begin inline asm
	shfl.sync.down.b32 %r613, %r614, %r625, %r626, %r627;
	// end inline asm
	mov.b64 	{%r619, %r624}, %rd337;
	// begin inline asm
	shfl.sync.down.b32 %r618, %r619, %r625, %r626, %r627;
	// end inline asm
	// begin inline asm
	shfl.sync.down.b32 %r623, %r624, %r625, %r626, %r627;
	// end inline asm
	mov.b64 	%rd27, {%r618, %r623};
	cvt.u16.u32 	%rs18, %r608;
	setp.gt.s32 	%p167, %r565, 27;
	@%p167 bra 	$L__BB10_26;
	and.b16  	%rs267, %rs313, 255;
	setp.eq.s16 	%p168, %rs267, 0;
	and.b16  	%rs268, %rs18, 255;
	setp.eq.s16 	%p169, %rs268, 0;
	or.pred  	%p170, %p168, %p169;
	@%p170 bra 	$L__BB10_25;
	min.s64 	%rd337, %rd27, %rd337;
	mov.b16 	%rs313, 1;
	bra.uni 	$L__BB10_26;
$L__BB10_25:
	setp.eq.s16 	%p171, %rs267, 0;
	selp.b16 	%rs313, %rs18, %rs313, %p171;
	selp.b64 	%rd337, %rd27, %rd337, %p171;
$L__BB10_26:
	cvt.u32.u16 	%r649, %rs313;
	and.b32  	%r630, %r649, 255;
	mov.b32 	%r646, 8;
	mov.b32 	%r647, 31;
	mov.b32 	%r648, -1;
	// begin inline asm
	shfl.sync.down.b32 %r629, %r630, %r646, %r647, %r648;
	// end inline asm
	// begin inline asm
	shfl.sync.down.b32 %r634, %r635, %r646, %r647, %r648;
	// end inline asm
	mov.b64 	{%r640, %r645}, %rd337;
	// begin inline asm
	shfl.sync.down.b32 %r639, %r640, %r646, %r647, %r648;
	// end inline asm
	// begin inline asm
	shfl.sync.down.b32 %r644, %r645, %r646, %r647, %r648;
	// end inline asm
	mov.b64 	%rd31, {%r639, %r644};
	cvt.u16.u32 	%rs21, %r629;
	setp.gt.s32 	%p172, %r565, 23;
	@%p172 bra 	$L__BB10_30;
	and.b16  	%rs271, %rs313, 255;
	setp.eq.s16 	%p173, %rs271, 0;
	and.b16  	%rs272, %rs21, 255;
	setp.eq.s16 	%p174, %rs272, 0;
	or.pred  	%p175, %p173, %p174;
	@%p175 bra 	$L__BB10_29;
	min.s64 	%rd337, %rd31, %rd337;
	mov.b16 	%rs313, 1;
	bra.uni 	$L__BB10_30;
$L__BB10_29:
	setp.eq.s16 	%p176, %rs271, 0;
	selp.b16 	%rs313, %rs21, %rs313, %p176;
	selp.b64 	%rd337, %rd31, %rd337, %p176;
$L__BB10_30:
	cvt.u32.u16 	%r670, %rs313;
	and.b32  	%r651, %r670, 255;
	mov.b32 	%r667, 16;
	mov.b32 	%r668, 31;
	mov.b32 	%r669, -1;
	// begin inline asm
	shfl.sync.down.b32 %r650, %r651, %r667, %r668, %r669;
	// end inline asm
	// begin inline asm
	shfl.sync.down.b32 %r655, %r656, %r667, %r668, %r669;
	// end inline asm
	mov.b64 	{%r661, %r666}, %rd337;
	// begin inline asm
	shfl.sync.down.b32 %r660, %r661, %r667, %r668, %r669;
	// end inline asm
	// begin inline asm
	shfl.sync.down.b32 %r665, %r666, %r667, %r668, %r669;
	// end inline asm
	mov.b64 	%rd35, {%r660, %r665};
	cvt.u16.u32 	%rs24, %r650;
	setp.gt.s32 	%p177, %r565, 15;
	@%p177 bra 	$L__BB10_34;
	and.b16  	%rs275, %rs313, 255;
	setp.eq.s16 	%p178, %rs275, 0;
	and.b16  	%rs276, %rs24, 255;
	setp.eq.s16 	%p179, %rs276, 0;
	or.pred  	%p180, %p178, %p179;
	@%p180 bra 	$L__BB10_33;
	min.s64 	%rd337, %rd35, %rd337;
	mov.b16 	%rs313, 1;
	bra.uni 	$L__BB10_34;
$L__BB10_33:
	setp.eq.s16 	%p181, %rs275, 0;
	selp.b16 	%rs313, %rs24, %rs313, %p181;
	selp.b64 	%rd337, %rd35, %rd337, %p181;
$L__BB10_34:
	setp.ne.s32 	%p182, %r565, 0;
	@%p182 bra 	$L__BB10_36;
	shr.u32 	%r671, %r5, 1;
	and.b32  	%r672, %r671, 496;
	mov.u32 	%r673, _ZZN3cub18CUB_300001_SM_10006detail6reduce18DeviceReduceKernelINS2_10policy_hubIN4cuda3std3__45tupleIJblEEEyN6thrust24THRUST_300001_SM_1000_NS8cuda_cub9__find_if7functorIS9_EEE10Policy1000ENSB_12zip_iteratorINS8_IJNSD_26transform_input_iterator_tIbNSC_6detail35transform_pair_of_input_iterators_tIbNSB_6detail15normal_iteratorINSB_10device_ptrIiEEEESQ_18compare_modulo_twoEENS7_10__not_fn_tINS7_10__identityEEEEENSB_17counting_iteratorIlNSB_11use_defaultESY_SY_EEEEEEEySF_S9_SU_EEvT0_PT3_T1_NS0_13GridEvenShareIS15_EET2_T4_E12temp_storage;
	add.s32 	%r674, %r673, %r672;
	st.shared.u8 	[%r674+8], %rs313;
	st.shared.u64 	[%r674+16], %rd337;
$L__BB10_36:
	bar.sync 	0;
	setp.ne.s32 	%p183, %r5, 0;
	@%p183 bra 	$L__BB10_112;
	ld.shared.u8 	%rs279, [_ZZN3cub18CUB_300001_SM_10006detail6reduce18DeviceReduceKernelINS2_10policy_hubIN4cuda3std3__45tupleIJblEEEyN6thrust24THRUST_300001_SM_1000_NS8cuda_cub9__find_if7functorIS9_EEE10Policy1000ENSB_12zip_iteratorINS8_IJNSD_26transform_input_iterator_tIbNSC_6detail35transform_pair_of_input_iterators_tIbNSB_6detail15normal_iteratorINSB_10device_ptrIiEEEESQ_18compare_modulo_twoEENS7_10__not_fn_tINS7_10__identityEEEEENSB_17counting_iteratorIlNSB_11use_defaultESY_SY_EEEEEEEySF_S9_SU_EEvT0_PT3_T1_NS0_13GridEvenShareIS15_EET2_T4_E12temp_storage+24];
	ld.shared.u64 	%rd299, [_ZZN3cub18CUB_300001_SM_10006detail6reduce18DeviceReduceKernelINS2_10policy_hubIN4cuda3std3__45tupleIJblEEEyN6thrust24THRUST_300001_SM_1000_NS8cuda_cub9__find_if7functorIS9_EEE10Policy1000ENSB_12zip_iteratorINS8_IJNSD_26transform_input_iterator_tIbNSC_6detail35transform_pair_of_input_iterators_tIbNSB_6detail15normal_iteratorINSB_10device_ptrIiEEEESQ_18compare_modulo_twoEENS7_10__not_fn_tINS7_10__identityEEEEENSB_17counting_iteratorIlNSB_11use_defaultESY_SY_EEEEEEEySF_S9_SU_EEvT0_PT3_T1_NS0_13GridEvenShareIS15_EET2_T4_E12temp_storage+32];
	and.b16  	%rs280, %rs313, 255;
	setp.eq.s16 	%p184, %rs280, 0;
	setp.eq.s16 	%p185, %rs279, 0;
	min.s64 	%rd300, %rd299, %rd337;
	selp.b16 	%rs281, %rs313, 1, %p185;
	selp.b16 	%rs282, %rs279, %rs281, %p184;
	and.b16  	%rs283, %rs282, 255;
	selp.b64 	%rd301, %rd337, %rd300, %p185;
	selp.b64 	%rd302, %rd299, %rd301, %p184;
	ld.shared.u8 	%rs284, [_ZZN3cub18CUB_300001_SM_10006detail6reduce18DeviceReduceKernelINS2_10policy_hubIN4cuda3std3__45tupleIJblEEEyN6thrust24THRUST_300001_SM_1000_NS8cuda_cub9__find_if7functorIS9_EEE10Policy1000ENSB_12zip_iteratorINS8_IJNSD_26transform_input_iterator_tIbNSC_6detail35transform_pair_of_input_iterators_tIbNSB_6detail15normal_iteratorINSB_10device_ptrIiEEEESQ_18compare_modulo_twoEENS7_10__not_fn_tINS7_10__identityEEEEENSB_17counting_iteratorIlNSB_11use_defaultESY_SY_EEEEEEEySF_S9_SU_EEvT0_PT3_T1_NS0_13GridEvenShareIS15_EET2_T4_E12temp_storage+40];
	ld.shared.u64 	%rd303, [_ZZN3cub18CUB_300001_SM_10006detail6reduce18DeviceReduceKernelINS2_10policy_hubIN4cuda3std3__45tupleIJblEEEyN6thrust24THRUST_300001_SM_1000_NS8cuda_cub9__find_if7functorIS9_EEE10Policy1000ENSB_12zip_iteratorINS8_IJNSD_26transform_input_iterator_tIbNSC_6detail35transform_pair_of_input_iterators_tIbNSB_6detail15normal_iteratorINSB_10device_ptrIiEEEESQ_18compare_modulo_twoEENS7_10__not_fn_tINS7_10__identityEEEEENSB_17counting_iteratorIlNSB_11use_defaultESY_SY_EEEEEEEySF_S9_SU_EEvT0_PT3_T1_NS0_13GridEvenShareIS15_EET2_T4_E12temp_storage+48];
	setp.eq.s16 	%p186, %rs283, 0;
	setp.eq.s16 	%p187, %rs284, 0;
	min.s64 	%rd304, %rd303, %rd302;
	selp.b16 	%rs285, %rs282, 1, %p187;
	selp.b16 	%rs286, %rs284, %rs285, %p186;
	and.b16  	%rs287, %rs286, 255;
	selp.b64 	%rd305, %rd302, %rd304, %p187;
	selp.b64 	%rd306, %rd303, %rd305, %p186;
	ld.shared.u8 	%rs288, [_ZZN3cub18CUB_300001_SM_10006detail6reduce18DeviceReduceKernelINS2_10policy_hubIN4cuda3std3__45tupleIJblEEEyN6thrust24THRUST_300001_SM_1000_NS8cuda_cub9__find_if7functorIS9_EEE10Policy1000ENSB_12zip_iteratorINS8_IJNSD_26transform_input_iterator_tIbNSC_6detail35transform_pair_of_input_iterators_tIbNSB_6detail15normal_iteratorINSB_10device_ptrIiEEEESQ_18compare_modulo_twoEENS7_10__not_fn_tINS7_10__identityEEEEENSB_17counting_iteratorIlNSB_11use_defaultESY_SY_EEEEEEEySF_S9_SU_EEvT0_PT3_T1_NS0_13GridEvenShareIS15_EET2_T4_E12temp_storage+56];
	ld.shared.u64 	%rd307, [_ZZN3cub18CUB_300001_SM_10006detail6reduce18DeviceReduceKernelINS2_10policy_hubIN4cuda3std3__45tupleIJblEEEyN6thrust24THRUST_300001_SM_1000_NS8cuda_cub9__find_if7functorIS9_EEE10Policy1000ENSB_12zip_iteratorINS8_IJNSD_26transform_input_iterator_tIbNSC_6detail35transform_pair_of_input_iterators_tIbNSB_6detail15normal_iteratorINSB_10device_ptrIiEEEESQ_18compare_modulo_twoEENS7_10__not_fn_tINS7_10__identityEEEEENSB_17counting_iteratorIlNSB_11use_defaultESY_SY_EEEEEEEySF_S9_SU_EEvT0_PT3_T1_NS0_13GridEvenShareIS15_EET2_T4_E12temp_storage+64];
	setp.eq.s16 	%p188, %rs287, 0;
	setp.eq.s16 	%p189, %rs288, 0;
	min.s64 	%rd308, %rd307, %rd306;
	selp.b16 	%rs289, %rs286, 1, %p189;
	selp.b16 	%rs290, %rs288, %rs289, %p188;
	and.b16  	%rs291, %rs290, 255;
	selp.b64 	%rd309, %rd306, %rd308, %p189;
	selp.b64 	%rd310, %rd307, %rd309, %p188;
	ld.shared.u8 	%rs292, [_ZZN3cub18CUB_300001_SM_10006detail6reduce18DeviceReduceKernelINS2_10policy_hubIN4cuda3std3__45tupleIJblEEEyN6thrust24THRUST_300001_SM_1000_NS8cuda_cub9__find_if7functorIS9_EEE10Policy1000ENSB_12zip_iteratorINS8_IJNSD_26transform_input_iterator_tIbNSC_6detail35transform_pair_of_input_iterators_tIbNSB_6detail15normal_iteratorINSB_10device_ptrIiEEEESQ_18compare_modulo_twoEENS7_10__not_fn_tINS7_10__identityEEEEENSB_17counting_iteratorIlNSB_11use_defaultESY_SY_EEEEEEEySF_S9_SU_EEvT0_PT3_T1_NS0_13GridEvenShareIS15_EET2_T4_E12temp_storage+72];
	ld.shared.u64 	%rd311, [_ZZN3cub18CUB_300001_SM_10006detail6reduce18DeviceReduceKernelINS2_10policy_hubIN4cuda3std3__45tupleIJblEEEyN6thrust24THRUST_300001_SM_1000_NS8cuda_cub9__find_if7functorIS9_EEE10Policy1000ENSB_12zip_iteratorINS8_IJNSD_26transform_input_iterator_tIbNSC_6detail35transform_pair_of_input_iterators_tIbNSB_6detail15normal_iteratorINSB_10device_ptrIiEEEESQ_18compare_modulo_twoEENS7_10__not_fn_tINS7_10__identityEEEEENSB_17counting_iteratorIlNSB_11use_defaultESY_SY_EEEEEEEySF_S9_SU_EEvT0_PT3_T1_NS0_13GridEvenShareIS15_EET2_T4_E12temp_storage+80];
	setp.eq.s16 	%p190, %rs291, 0;
	setp.eq.s16 	%p191, %rs292, 0;
	min.s64 	%rd312, %rd311, %rd310;
	selp.b16 	%rs293, %rs290, 1, %p191;
	selp.b16 	%rs294, %rs292, %rs293, %p190;
	and.b16  	%rs295, %rs294, 255;
	selp.b64 	%rd313, %rd310, %rd312, %p191;
	selp.b64 	%rd314, %rd311, %rd313, %p190;
	ld.shared.u8 	%rs296, [_ZZN3cub18CUB_300001_SM_10006detail6reduce18DeviceReduceKernelINS2_10policy_hubIN4cuda3std3__45tupleIJblEEEyN6thrust24THRUST_300001_SM_1000_NS8cuda_cub9__find_if7functorIS9_EEE10Policy1000ENSB_12zip_iteratorINS8_IJNSD_26transform_input_iterator_tIbNSC_6detail35transform_pair_of_input_iterators_tIbNSB_6detail15normal_iteratorINSB_10device_ptrIiEEEESQ_18compare_modulo_twoEENS7_10__not_fn_tINS7_10__identityEEEEENSB_17counting_iteratorIlNSB_11use_defaultESY_SY_EEEEEEEySF_S9_SU_EEvT0_PT3_T1_NS0_13GridEvenShareIS15_EET2_T4_E12temp_storage+88];
	ld.shared.u64 	%rd315, [_ZZN3cub18CUB_300001_SM_10006detail6reduce18DeviceReduceKernelINS2_10policy_hubIN4cuda3std3__45tupleIJblEEEyN6thrust24THRUST_300001_SM_1000_NS8cuda_cub9__find_if7functorIS9_EEE10Policy1000ENSB_12zip_iteratorINS8_IJNSD_26transform_input_iterator_tIbNSC_6detail35transform_pair_of_input_iterators_tIbNSB_6detail15normal_iteratorINSB_10device_ptrIiEEEESQ_18compare_modulo_twoEENS7_10__not_fn_tINS7_10__identityEEEEENSB_17counting_iteratorIlNSB_11use_defaultESY_SY_EEEEEEEySF_S9_SU_EEvT0_PT3_T1_NS0_13GridEvenShareIS15_EET2_T4_E12temp_storage+96];
	setp.eq.s16 	%p192, %rs295, 0;
	setp.eq.s16 	%p193, %rs296, 0;
	min.s64 	%rd316, %rd315, %rd314;
	selp.b16 	%rs297, %rs294, 1, %p193;
	selp.b16 	%rs298, %rs296, %rs297, %p192;
	and.b16  	%rs299, %rs298, 255;
	selp.b64 	%rd317, %rd314, %rd316, %p193;
	selp.b64 	%rd318, %rd315, %rd317, %p192;
	ld.shared.u8 	%rs300, [_ZZN3cub18CUB_300001_SM_10006detail6reduce18DeviceReduceKernelINS2_10policy_hubIN4cuda3std3__45tupleIJblEEEyN6thrust24THRUST_300001_SM_1000_NS8cuda_cub9__find_if7functorIS9_EEE10Policy1000ENSB_12zip_iteratorINS8_IJNSD_26transform_input_iterator_tIbNSC_6detail35transform_pair_of_input_iterators_tIbNSB_6detail15normal_iteratorINSB_10device_ptrIiEEEESQ_18compare_modulo_twoEENS7_10__not_fn_tINS7_10__identityEEEEENSB_17counting_iteratorIlNSB_11use_defaultESY_SY_EEEEEEEySF_S9_SU_EEvT0_PT3_T1_NS0_13GridEvenShareIS15_EET2_T4_E12temp_storage+104];
	ld.shared.u64 	%rd319, [_ZZN3cub18CUB_300001_SM_10006detail6reduce18DeviceReduceKernelINS2_10policy_hubIN4cuda3std3__45tupleIJblEEEyN6thrust24THRUST_300001_SM_1000_NS8cuda_cub9__find_if7functorIS9_EEE10Policy1000ENSB_12zip_iteratorINS8_IJNSD_26transform_input_iterator_tIbNSC_6detail35transform_pair_of_input_iterators_tIbNSB_6detail15normal_iteratorINSB_10device_ptrIiEEEESQ_18compare_modulo_twoEENS7_10__not_fn_tINS7_10__identityEEEEENSB_17counting_iteratorIlNSB_11use_defaultESY_SY_EEEEEEEySF_S9_SU_EEvT0_PT3_T1_NS0_13GridEvenShareIS15_EET2_T4_E12temp_storage+112];
	setp.eq.s16 	%p194, %rs299, 0;
	setp.eq.s16 	%p195, %rs300, 0;
	min.s64 	%rd320, %rd319, %rd318;
	selp.b16 	%rs301, %rs298, 1, %p195;
	selp.b16 	%rs302, %rs300, %rs301, %p194;
	and.b16  	%rs303, %rs302, 255;
	selp.b64 	%rd321, %rd318, %rd320, %p195;
	selp.b64 	%rd322, %rd319, %rd321, %p194;
	ld.shared.u8 	%rs304, [_ZZN3cub18CUB_300001_SM_10006detail6reduce18DeviceReduceKernelINS2_10policy_hubIN4cuda3std3__45tupleIJblEEEyN6thrust24THRUST_300001_SM_1000_NS8cuda_cub9__find_if7functorIS9_EEE10Policy1000ENSB_12zip_iteratorINS8_IJNSD_26transform_input_iterator_tIbNSC_6detail35transform_pair_of_input_iterators_tIbNSB_6detail15normal_iteratorINSB_10device_ptrIiEEEESQ_18compare_modulo_twoEENS7_10__not_fn_tINS7_10__identityEEEEENSB_17counting_iteratorIlNSB_11use_defaultESY_SY_EEEEEEEySF_S9_SU_EEvT0_PT3_T1_NS0_13GridEvenShareIS15_EET2_T4_E12temp_storage+120];
	ld.shared.u64 	%rd323, [_ZZN3cub18CUB_300001_SM_10006detail6reduce18DeviceReduceKernelINS2_10policy_hubIN4cuda3std3__45tupleIJblEEEyN6thrust24THRUST_300001_SM_1000_NS8cuda_cub9__find_if7functorIS9_EEE10Policy1000ENSB_12zip_iteratorINS8_IJNSD_26transform_input_iterator_tIbNSC_6detail35transform_pair_of_input_iterators_tIbNSB_6detail15normal_iteratorINSB_10device_ptrIiEEEESQ_18compare_modulo_twoEENS7_10__not_fn_tINS7_10__identityEEEEENSB_17counting_iteratorIlNSB_11use_defaultESY_SY_EEEEEEEySF_S9_SU_EEvT0_PT3_T1_NS0_13GridEvenShareIS15_EET2_T4_E12temp_storage+128];
	setp.eq.s16 	%p196, %rs303, 0;
	setp.eq.s16 	%p197, %rs304, 0;
	min.s64 	%rd324, %rd323, %rd322;
	selp.b16 	%rs305, %rs302, 1, %p197;
	selp.b16 	%rs313, %rs304, %rs305, %p196;
	selp.b64 	%rd325, %rd322, %rd324, %p197;
	selp.b64 	%rd337, %rd323, %rd325, %p196;
	bra.uni 	$L__BB10_112;
$L__BB10_38:
	// begin inline asm
	mov.u32 %r447, %laneid;
	// end inline asm
	and.b32  	%r468, %r5, 992;
	add.s32 	%r469, %r468, 32;
	setp.gt.s32 	%p108, %r469, %r4;
	not.b32 	%r470, %r468;
	add.s32 	%r471, %r4, %r470;
	selp.b32 	%r466, %r471, 31, %p108;
	cvt.u32.u16 	%r472, %rs313;
	and.b32  	%r449, %r472, 255;
	mov.b32 	%r465, 1;
	mov.b32 	%r467, -1;
	// begin inline asm
	shfl.sync.down.b32 %r448, %r449, %r465, %r466, %r467;
	// end inline asm
	// begin inline asm
	shfl.sync.down.b32 %r453, %r454, %r465, %r466, %r467;
	// end inline asm
	mov.b64 	{%r459, %r464}, %rd337;
	// begin inline asm
	shfl.sync.down.b32 %r458, %r459, %r465, %r466, %r467;
	// end inline asm
	// begin inline asm
	shfl.sync.down.b32 %r463, %r464, %r465, %r466, %r467;
	// end inline asm
	mov.b64 	%rd40, {%r458, %r463};
	cvt.u16.u32 	%rs28, %r448;
	setp.ge.s32 	%p109, %r447, %r466;
	@%p109 bra 	$L__BB10_42;
	and.b16  	%rs218, %rs313, 255;
	setp.eq.s16 	%p110, %rs218, 0;
	and.b16  	%rs219, %rs28, 255;
	setp.eq.s16 	%p111, %rs219, 0;
	or.pred  	%p112, %p110, %p111;
	@%p112 bra 	$L__BB10_41;
	min.s64 	%rd337, %rd40, %rd337;
	mov.b16 	%rs313, 1;
	bra.uni 	$L__BB10_42;
$L__BB10_41:
	setp.eq.s16 	%p113, %rs218, 0;
	selp.b16 	%rs313, %rs28, %rs313, %p113;
	selp.b64 	%rd337, %rd40, %rd337, %p113;
$L__BB10_42:
	cvt.u32.u16 	%r493, %rs313;
	and.b32  	%r474, %r493, 255;
	mov.b32 	%r490, 2;
	mov.b32 	%r492, -1;
	// begin inline asm
	shfl.sync.down.b32 %r473, %r474, %r490, %r466, %r492;
	// end inline asm
	// begin inline asm
	shfl.sync.down.b32 %r478, %r479, %r490, %r466, %r492;
	// end inline asm
	mov.b64 	{%r484, %r489}, %rd337;
	// begin inline asm
	shfl.sync.down.b32 %r483, %r484, %r490, %r466, %r492;
	// end inline asm
	// begin inline asm
	shfl.sync.down.b32 %r488, %r489, %r490, %r466, %r492;
	// end inline asm
	mov.b64 	%rd44, {%r483, %r488};
	cvt.u16.u32 	%rs31, %r473;
	add.s32 	%r494, %r447, 2;
	setp.gt.s32 	%p114, %r494, %r466;
	@%p114 bra 	$L__BB10_46;
	and.b16  	%rs222, %rs313, 255;
	setp.eq.s16 	%p115, %rs222, 0;
	and.b16  	%rs223, %rs31, 255;
	setp.eq.s16 	%p116, %rs223, 0;
	or.pred  	%p117, %p115, %p116;
	@%p117 bra 	$L__BB10_45;
	min.s64 	%rd337, %rd44, %rd337;
	mov.b16 	%rs313, 1;
	bra.uni 	$L__BB10_46;
$L__BB10_45:
	setp.eq.s16 	%p118, %rs222, 0;
	selp.b16 	%rs313, %rs31, %rs313, %p118;
	selp.b64 	%rd337, %rd44, %rd337, %p118;
$L__BB10_46:
	cvt.u32.u16 	%r515, %rs313;
	and.b32  	%r496, %r515, 255;
	mov.b32 	%r512, 4;
	mov.b32 	%r514, -1;
	// begin inline asm
	shfl.sync.down.b32 %r495, %r496, %r512, %r466, %r514;
	// end inline asm
	// begin inline asm
	shfl.sync.down.b32 %r500, %r501, %r512, %r466, %r514;
	// end inline asm
	mov.b64 	{%r506, %r511}, %rd337;
	// begin inline asm
	shfl.sync.down.b32 %r505, %r506, %r512, %r466, %r514;
	// end inline asm
	// begin inline asm
	shfl.sync.down.b32 %r510, %r511, %r512, %r466, %r514;
	// end inline asm
	mov.b64 	%rd48, {%r505, %r510};
	cvt.u16.u32 	%rs34, %r495;
	add.s32 	%r516, %r447, 4;
	setp.gt.s32 	%p119, %r516, %r466;
	@%p119 bra 	$L__BB10_50;
	and.b16  	%rs226, %rs313, 255;
	setp.eq.s16 	%p120, %rs226, 0;
	and.b16  	%rs227, %rs34, 255;
	setp.eq.s16 	%p121, %rs227, 0;
	or.pred  	%p122, %p120, %p121;
	@%p122 bra 	$L__BB10_49;
	min.s64 	%rd337, %rd48, %rd337;
	mov.b16 	%rs313, 1;
	bra.uni 	$L__BB10_50;
$L__BB10_49:
	setp.eq.s16 	%p123, %rs226, 0;
	selp.b16 	%rs313, %rs34, %rs313, %p123;
	selp.b64 	%rd337, %rd48, %rd337, %p123;
$L__BB10_50:
	cvt.u32.u16 	%r537, %rs313;
	and.b32  	%r518, %r537, 255;
	mov.b32 	%r534, 8;
	mov.b32 	%r536, -1;
	// begin inline asm
	shfl.sync.down.b32 %r517, %r518, %r534, %r466, %r536;
	// end inline asm
	// begin inline asm
	shfl.sync.down.b32 %r522, %r523, %r534, %r466, %r536;
	// end inline asm
	mov.b64 	{%r528, %r533}, %rd337;
	// begin inline asm
	shfl.sync.down.b32 %r527, %r528, %r534, %r466, %r536;
	// end inline asm
	// begin inline asm
	shfl.sync.down.b32 %r532, %r533, %r534, %r466, %r536;
	// end inline asm
	mov.b64 	%rd52, {%r527, %r532};
	cvt.u16.u32 	%rs37, %r517;
	add.s32 	%r538, %r447, 8;
	setp.gt.s32 	%p124, %r538, %r466;
	@%p124 bra 	$L__BB10_54;
	and.b16  	%rs230, %rs313, 255;
	setp.eq.s16 	%p125, %rs230, 0;
	and.b16  	%rs231, %rs37, 255;
	setp.eq.s16 	%p126, %rs231, 0;
	or.pred  	%p127, %p125, %p126;
	@%p127 bra 	$L__BB10_53;
	min.s64 	%rd337, %rd52, %rd337;
	mov.b16 	%rs313, 1;
	bra.uni 	$L__BB10_54;
$L__BB10_53:
	setp.eq.s16 	%p128, %rs230, 0;
	selp.b16 	%rs313, %rs37, %rs313, %p128;
	selp.b64 	%rd337, %rd52, %rd337, %p128;
$L__BB10_54:
	cvt.u32.u16 	%r559, %rs313;
	and.b32  	%r540, %r559, 255;
	mov.b32 	%r556, 16;
	mov.b32 	%r558, -1;
	// begin inline asm
	shfl.sync.down.b32 %r539, %r540, %r556, %r466, %r558;
	// end inline asm
	// begin inline asm
	shfl.sync.down.b32 %r544, %r545, %r556, %r466, %r558;
	// end inline asm
	mov.b64 	{%r550, %r555}, %rd337;
	// begin inline asm
	shfl.sync.down.b32 %r549, %r550, %r556, %r466, %r558;
	// end inline asm
	// begin inline asm
	shfl.sync.down.b32 %r554, %r555, %r556, %r466, %r558;
	// end inline asm
	mov.b64 	%rd56, {%r549, %r554};
	cvt.u16.u32 	%rs40, %r539;
	add.s32 	%r560, %r447, 16;
	setp.gt.s32 	%p129, %r560, %r466;
	@%p129 bra 	$L__BB10_58;
	and.b16  	%rs234, %rs313, 255;
	setp.eq.s16 	%p130, %rs234, 0;
	and.b16  	%rs235, %rs40, 255;
	setp.eq.s16 	%p131, %rs235, 0;
	or.pred  	%p132, %p130, %p131;
	@%p132 bra 	$L__BB10_57;
	min.s64 	%rd337, %rd56, %rd337;
	mov.b16 	%rs313, 1;
	bra.uni 	$L__BB10_58;
$L__BB10_57:
	setp.eq.s16 	%p133, %rs234, 0;
	selp.b16 	%rs313, %rs40, %rs313, %p133;
	selp.b64 	%rd337, %rd56, %rd337, %p133;
$L__BB10_58:
	setp.ne.s32 	%p134, %r447, 0;
	@%p134 bra 	$L__BB10_60;
	shr.u32 	%r561, %r5, 1;
	and.b32  	%r562, %r561, 496;
	mov.u32 	%r563, _ZZN3cub18CUB_300001_SM_10006detail6reduce18DeviceReduceKernelINS2_10policy_hubIN4cuda3std3__45tupleIJblEEEyN6thrust24THRUST_300001_SM_1000_NS8cuda_cub9__find_if7functorIS9_EEE10Policy1000ENSB_12zip_iteratorINS8_IJNSD_26transform_input_iterator_tIbNSC_6detail35transform_pair_of_input_iterators_tIbNSB_6detail15normal_iteratorINSB_10device_ptrIiEEEESQ_18compare_modulo_twoEENS7_10__not_fn_tINS7_10__identityEEEEENSB_17counting_iteratorIlNSB_11use_defaultESY_SY_EEEEEEEySF_S9_SU_EEvT0_PT3_T1_NS0_13GridEvenShareIS15_EET2_T4_E12temp_storage;
	add.s32 	%r564, %r563, %r562;
	st.shared.u8 	[%r564+8], %rs313;
	st.shared.u64 	[%r564+16], %rd337;
$L__BB10_60:
	bar.sync 	0;
	setp.ne.s32 	%p135, %r5, 0;
	@%p135 bra 	$L__BB10_112;
	setp.lt.s32 	%p136, %r4, 33;
	@%p136 bra 	$L__BB10_63;
	ld.shared.u8 	%rs238, [_ZZN3cub18CUB_300001_SM_10006detail6reduce18DeviceReduceKernelINS2_10policy_hubIN4cuda3std3__45tupleIJblEEEyN6thrust24THRUST_300001_SM_1000_NS8cuda_cub9__find_if7functorIS9_EEE10Policy1000ENSB_12zip_iteratorINS8_IJNSD_26transform_input_iterator_tIbNSC_6detail35transform_pair_of_input_iterators_tIbNSB_6detail15normal_iteratorINSB_10device_ptrIiEEEESQ_18compare_modulo_twoEENS7_10__not_fn_tINS7_10__identityEEEEENSB_17counting_iteratorIlNSB_11use_defaultESY_SY_EEEEEEEySF_S9_SU_EEvT0_PT3_T1_NS0_13GridEvenShareIS15_EET2_T4_E12temp_storage+24];
	ld.shared.u64 	%rd278, [_ZZN3cub18CUB_300001_SM_10006detail6reduce18DeviceReduceKernelINS2_10policy_hubIN4cuda3std3__45tupleIJblEEEyN6thrust24THRUST_300001_SM_1000_NS8cuda_cub9__find_if7functorIS9_EEE10Policy1000ENSB_12zip_iteratorINS8_IJNSD_26transform_input_iterator_tIbNSC_6detail35transform_pair_of_input_iterators_tIbNSB_6detail15normal_iteratorINSB_10device_ptrIiEEEESQ_18compare_modulo_twoEENS7_10__not_fn_tINS7_10__identityEEEEENSB_17counting_iteratorIlNSB_11use_defaultESY_SY_EEEEEEEySF_S9_SU_EEvT0_PT3_T1_NS0_13GridEvenShareIS15_EET2_T4_E12temp_storage+32];
	and.b16  	%rs239, %rs313, 255;
	setp.eq.s16 	%p137, %rs239, 0;
	setp.eq.s16 	%p138, %rs238, 0;
	min.s64 	%rd279, %rd278, %rd337;
	selp.b16 	%rs240, %rs313, 1, %p138;
	selp.b16 	%rs313, %rs238, %rs240, %p137;
	selp.b64 	%rd280, %rd337, %rd279, %p138;
	selp.b64 	%rd337, %rd278, %rd280, %p137;
$L__BB10_63:
	setp.lt.s32 	%p139, %r4, 65;
	@%p139 bra 	$L__BB10_65;
	ld.shared.u8 	%rs241, [_ZZN3cub18CUB_300001_SM_10006detail6reduce18DeviceReduceKernelINS2_10policy_hubIN4cuda3std3__45tupleIJblEEEyN6thrust24THRUST_300001_SM_1000_NS8cuda_cub9__find_if7functorIS9_EEE10Policy1000ENSB_12zip_iteratorINS8_IJNSD_26transform_input_iterator_tIbNSC_6detail35transform_pair_of_input_iterators_tIbNSB_6detail15normal_iteratorINSB_10device_ptrIiEEEESQ_18compare_modulo_twoEENS7_10__not_fn_tINS7_10__identityEEEEENSB_17counting_iteratorIlNSB_11use_defaultESY_SY_EEEEEEEySF_S9_SU_EEvT0_PT3_T1_NS0_13GridEvenShareIS15_EET2_T4_E12temp_storage+40];
	ld.shared.u64 	%rd281, [_ZZN3cub18CUB_300001_SM_10006detail6reduce18DeviceReduceKernelINS2_10policy_hubIN4cuda3std3__45tupleIJblEEEyN6thrust24THRUST_300001_SM_1000_NS8cuda_cub9__find_if7functorIS9_EEE10Policy1000ENSB_12zip_iteratorINS8_IJNSD_26transform_input_iterator_tIbNSC_6detail35transform_pair_of_input_iterators_tIbNSB_6detail15normal_iteratorINSB_10device_ptrIiEEEESQ_18compare_modulo_twoEENS7_10__not_fn_tINS7_10__identityEEEEENSB_17counting_iteratorIlNSB_11use_defaultESY_SY_EEEEEEEySF_S9_SU_EEvT0_PT3_T1_NS0_13GridEvenShareIS15_EET2_T4_E12temp_storage+48];
	and.b16  	%rs242, %rs313, 255;
	setp.eq.s16 	%p140, %rs242, 0;
	setp.eq.s16 	%p141, %rs241, 0;
	min.s64 	%rd282, %rd281, %rd337;
	selp.b16 	%rs243, %rs313, 1, %p141;
	selp.b16 	%rs313, %rs241, %rs243, %p140;
	selp.b64 	%rd283, %rd337, %rd282, %p141;
	selp.b64 	%rd337, %rd281, %rd283, %p140;
$L__BB10_65:
	setp.lt.s32 	%p142, %r4, 97;
	@%p142 bra 	$L__BB10_67;
	ld.shared.u8 	%rs244, [_ZZN3cub18CUB_300001_SM_10006detail6reduce18DeviceReduceKernelINS2_10policy_hubIN4cuda3std3__45tupleIJblEEEyN6thrust24THRUST_300001_SM_1000_NS8cuda_cub9__find_if7functorIS9_EEE10Policy1000ENSB_12zip_iteratorINS8_IJNSD_26transform_input_iterator_tIbNSC_6detail35transform_pair_of_input_iterators_tIbNSB_6detail15normal_iteratorINSB_10device_ptrIiEEEESQ_18compare_modulo_twoEENS7_10__not_fn_tINS7_10__identityEEEEENSB_17counting_iteratorIlNSB_11use_defaultESY_SY_EEEEEEEySF_S9_SU_EEvT0_PT3_T1_NS0_13GridEvenShareIS15_EET2_T4_E12temp_storage+56];
	ld.shared.u64 	%rd284, [_ZZN3cub18CUB_300001_SM_10006detail6reduce18DeviceReduceKernelINS2_10policy_hubIN4cuda3std3__45tupleIJblEEEyN6thrust24THRUST_300001_SM_1000_NS8cuda_cub9__find_if7functorIS9_EEE10Policy1000ENSB_12zip_iteratorINS8_IJNSD_26transform_input_iterator_tIbNSC_6detail35transform_pair_of_input_iterators_tIbNSB_6detail15normal_iteratorINSB_10device_ptrIiEEEESQ_18compare_modulo_twoEENS7_10__not_fn_tINS7_10__identityEEEEENSB_17counting_iteratorIlNSB_11use_defaultESY_SY_EEEEEEEySF_S9_SU_EEvT0_PT3_T1_NS0_13GridEvenShareIS15_EET2_T4_E12temp_storage+64];
	and.b16  	%rs245, %rs313, 255;
	setp.eq.s16 	%p143, %rs245, 0;
	setp.eq.s16 	%p144, %rs244, 0;
	min.s64 	%rd285, %rd284, %rd337;
	selp.b16 	%rs246, %rs313, 1, %p144;
	selp.b16 	%rs313, %rs244, %rs246, %p143;
	selp.b64 	%rd286, %rd337, %rd285, %p144;
	selp.b64 	%rd337, %rd284, %rd286, %p143;
$L__BB10_67:
	setp.lt.s32 	%p145, %r4, 129;
	@%p145 bra 	$L__BB10_69;
	ld.shared.u8 	%rs247, [_ZZN3cub18CUB_300001_SM_10006detail6reduce18DeviceReduceKernelINS2_10policy_hubIN4cuda3std3__45tupleIJblEEEyN6thrust24THRUST_300001_SM_1000_NS8cuda_cub9__find_if7functorIS9_EEE10Policy1000ENSB_12zip_iteratorINS8_IJNSD_26transform_input_iterator_tIbNSC_6detail35transform_pair_of_input_iterators_tIbNSB_6detail15normal_iteratorINSB_10device_ptrIiEEEESQ_18compare_modulo_twoEENS7_10__not_fn_tINS7_10__identityEEEEENSB_17counting_iteratorIlNSB_11use_defaultESY_SY_EEEEEEEySF_S9_SU_EEvT0_PT3_T1_NS0_13GridEvenShareIS15_EET2_T4_E12temp_storage+72];
	ld.shared.u64 	%rd287, [_ZZN3cub18CUB_300001_SM_10006detail6reduce18DeviceReduceKernelINS2_10policy_hubIN4cuda3std3__45tupleIJblEEEyN6thrust24THRUST_300001_SM_1000_NS8cuda_cub9__find_if7functorIS9_EEE10Policy1000ENSB_12zip_iteratorINS8_IJNSD_26transform_input_iterator_tIbNSC_6detail35transform_pair_of_input_iterators_tIbNSB_6detail15normal_iteratorINSB_10device_ptrIiEEEESQ_18compare_modulo_twoEENS7_10__not_fn_tINS7_10__identityEEEEENSB_17counting_iteratorIlNSB_11use_defaultESY_SY_EEEEEEEySF_S9_SU_EEvT0_PT3_T1_NS0_13GridEvenShareIS15_EET2_T4_E12temp_storage+80];
	and.b16  	%rs248, %rs313, 255;
	setp.eq.s16 	%p146, %rs248, 0;
	setp.eq.s16 	%p147, %rs247, 0;
	min.s64 	%rd288, %rd287, %rd337;
	selp.b16 	%rs249, %rs313, 1, %p147;
	selp.b16 	%rs313, %rs247, %rs249, %p146;
	selp.b64 	%rd289, %rd337, %rd288, %p147;
	selp.b64 	%rd337, %rd287, %rd289, %p146;
$L__BB10_69:
	setp.lt.s32 	%p148, %r4, 161;
	@%p148 bra 	$L__BB10_71;
	ld.shared.u8 	%rs250, [_ZZN3cub18CUB_300001_SM_10006detail6reduce18DeviceReduceKernelINS2_10policy_hubIN4cuda3std3__45tupleIJblEEEyN6thrust24THRUST_300001_SM_1000_NS8cuda_cub9__find_if7functorIS9_EEE10Policy1000ENSB_12zip_iteratorINS8_IJNSD_26transform_input_iterator_tIbNSC_6detail35transform_pair_of_input_iterators_tIbNSB_6detail15normal_iteratorINSB_10device_ptrIiEEEESQ_18compare_modulo_twoEENS7_10__not_fn_tINS7_10__identityEEEEENSB_17counting_iteratorIlNSB_11use_defaultESY_SY_EEEEEEEySF_S9_SU_EEvT0_PT3_T1_NS0_13GridEvenShareIS15_EET2_T4_E12temp_storage+88];
	ld.shared.u64 	%rd290, [_ZZN3cub18CUB_300001_SM_10006detail6reduce18DeviceReduceKernelINS2_10policy_hubIN4cuda3std3__45tupleIJblEEEyN6thrust24THRUST_300001_SM_1000_NS8cuda_cub9__find_if7functorIS9_EEE10Policy1000ENSB_12zip_iteratorINS8_IJNSD_26transform_input_iterator_tIbNSC_6detail35transform_pair_of_input_iterators_tIbNSB_6detail15normal_iteratorINSB_10device_ptrIiEEEESQ_18compare_modulo_twoEENS7_10__not_fn_tINS7_10__identityEEEEENSB_17counting_iteratorIlNSB_11use_defaultESY_SY_EEEEEEEySF_S9_SU_EEvT0_PT3_T1_NS0_13GridEvenShareIS15_EET2_T4_E12temp_storage+96];
	and.b16  	%rs251, %rs313, 255;
	setp.eq.s16 	%p149, %rs251, 0;
	setp.eq.s16 	%p150, %rs250, 0;
	min.s64 	%rd291, %rd290, %rd337;
	selp.b16 	%rs252, %rs313, 1, %p150;
	selp.b16 	%rs313, %rs250, %rs252, %p149;
	selp.b64 	%rd292, %rd337, %rd291, %p150;
	selp.b64 	%rd337, %rd290, %rd292, %p149;
$L__BB10_71:
	setp.lt.s32 	%p151, %r4, 193;
	@%p151 bra 	$L__BB10_73;
	ld.shared.u8 	%rs253, [_ZZN3cub18CUB_300001_SM_10006detail6reduce18DeviceReduceKernelINS2_10policy_hubIN4cuda3std3__45tupleIJblEEEyN6thrust24THRUST_300001_SM_1000_NS8cuda_cub9__find_if7functorIS9_EEE10Policy1000ENSB_12zip_iteratorINS8_IJNSD_26transform_input_iterator_tIbNSC_6detail35transform_pair_of_input_iterators_tIbNSB_6detail15normal_iteratorINSB_10device_ptrIiEEEESQ_18compare_modulo_twoEENS7_10__not_fn_tINS7_10__identityEEEEENSB_17counting_iteratorIlNSB_11use_defaultESY_SY_EEEEEEEySF_S9_SU_EEvT0_PT3_T1_NS0_13GridEvenShareIS15_EET2_T4_E12temp_storage+104];
	ld.shared.u64 	%rd293, [_ZZN3cub18CUB_300001_SM_10006detail6reduce18DeviceReduceKernelINS2_10policy_hubIN4cuda3std3__45tupleIJblEEEyN6thrust24THRUST_300001_SM_1000_NS8cuda_cub9__find_if7functorIS9_EEE10Policy1000ENSB_12zip_iteratorINS8_IJNSD_26transform_input_iterator_tIbNSC_6detail35transform_pair_of_input_iterators_tIbNSB_6detail15normal_iteratorINSB_10device_ptrIiEEEESQ_18compare_modulo_twoEENS7_10__not_fn_tINS7_10__identityEEEEENSB_17counting_iteratorIlNSB_11use_defaultESY_SY_EEEEEEEySF_S9_SU_EEvT0_PT3_T1_NS0_13GridEvenShareIS15_EET2_T4_E12temp_storage+112];
	and.b16  	%rs254, %rs313, 255;
	setp.eq.s16 	%p152, %rs254, 0;
	setp.eq.s16 	%p153, %rs253, 0;
	min.s64 	%rd294, %rd293, %rd337;
	selp.b16 	%rs255, %rs313, 1, %p153;
	selp.b16 	%rs313, %rs253, %rs255, %p152;
	selp.b64 	%rd295, %rd337, %rd294, %p153;
	selp.b64 	%rd337, %rd293, %rd295, %p152;
$L__BB10_73:
	setp.lt.s32 	%p154, %r4, 225;
	@%p154 bra 	$L__BB10_112;
	ld.shared.u8 	%rs256, [_ZZN3cub18CUB_300001_SM_10006detail6reduce18DeviceReduceKernelINS2_10policy_hubIN4cuda3std3__45tupleIJblEEEyN6thrust24THRUST_300001_SM_1000_NS8cuda_cub9__find_if7functorIS9_EEE10Policy1000ENSB_12zip_iteratorINS8_IJNSD_26transform_input_iterator_tIbNSC_6detail35transform_pair_of_input_iterators_tIbNSB_6detail15normal_iteratorINSB_10device_ptrIiEEEESQ_18compare_modulo_twoEENS7_10__not_fn_tINS7_10__identityEEEEENSB_17counting_iteratorIlNSB_11use_defaultESY_SY_EEEEEEEySF_S9_SU_EEvT0_PT3_T1_NS0_13GridEvenShareIS15_EET2_T4_E12temp_storage+120];
	ld.shared.u64 	%rd296, [_ZZN3cub18CUB_300001_SM_10006detail6reduce18DeviceReduceKernelINS2_10policy_hubIN4cuda3std3__45tupleIJblEEEyN6thrust24THRUST_300001_SM_1000_NS8cuda_cub9__find_if7functorIS9_EEE10Policy1000ENSB_12zip_iteratorINS8_IJNSD_26transform_input_iterator_tIbNSC_6detail35transform_pair_of_input_iterators_tIbNSB_6detail15normal_iteratorINSB_10device_ptrIiEEEESQ_18compare_modulo_twoEENS7_10__not_fn_tINS7_10__identityEEEEENSB_17counting_iteratorIlNSB_11use_defaultESY_SY_EEEEEEEySF_S9_SU_EEvT0_PT3_T1_NS0_13GridEvenShareIS15_EET2_T4_E12temp_storage+128];
	and.b16  	%rs257, %rs313, 255;
	setp.eq.s16 	%p155, %rs257, 0;
	setp.eq.s16 	%p156, %rs256, 0;
	min.s64 	%rd297, %rd296, %rd337;
	selp.b16 	%rs258, %rs313, 1, %p156;
	selp.b16 	%rs313, %rs256, %rs258, %p155;
	selp.b64 	%rd298, %rd337, %rd297, %p156;
	selp.b64 	%rd337, %rd296, %rd298, %p155;
	bra.uni 	$L__BB10_112;
$L__BB10_75:
	mov.u32 	%r23, %tid.x;
	add.s64 	%rd115, %rd113, %rd6;
	cvt.u64.u32 	%rd73, %r23;
	add.s64 	%rd116, %rd73, %rd6;
	shl.b64 	%rd117, %rd116, 2;
	add.s64 	%rd118, %rd2, %rd117;
	add.s64 	%rd119, %rd3, %rd117;
	ld.global.u32 	%r63, [%rd118];
	ld.global.u32 	%r64, [%rd119];
	shr.u32 	%r65, %r63, 31;
	add.s32 	%r66, %r63, %r65;
	and.b32  	%r67, %r66, -2;
	sub.s32 	%r68, %r63, %r67;
	shr.u32 	%r69, %r64, 31;
	add.s32 	%r70, %r64, %r69;
	and.b32  	%r71, %r70, -2;
	sub.s32 	%r72, %r64, %r71;
	setp.ne.s32 	%p2, %r68, %r72;
	add.s32 	%r73, %r23, 256;
	cvt.u64.u32 	%rd120, %r73;
	ld.global.u32 	%r74, [%rd118+1024];
	ld.global.u32 	%r75, [%rd119+1024];
	shr.u32 	%r76, %r74, 31;
	add.s32 	%r77, %r74, %r76;
	and.b32  	%r78, %r77, -2;
	sub.s32 	%r79, %r74, %r78;
	shr.u32 	%r81, %r75, 31;
	add.s32 	%r82, %r75, %r81;
	and.b32  	%r83, %r82, -2;
	sub.s32 	%r84, %r75, %r83;
	setp.ne.s32 	%p3, %r79, %r84;
	add.s32 	%r86, %r23, 512;
	cvt.u64.u32 	%rd121, %r86;
	add.s64 	%rd122, %rd115, %rd121;
	ld.global.u32 	%r87, [%rd118+2048];
	ld.global.u32 	%r88, [%rd119+2048];
	shr.u32 	%r89, %r87, 31;
	add.s32 	%r90, %r87, %r89;
	and.b32  	%r91, %r90, -2;
	sub.s32 	%r92, %r87, %r91;
	shr.u32 	%r93, %r88, 31;
	add.s32 	%r94, %r88, %r93;
	and.b32  	%r95, %r94, -2;
	sub.s32 	%r96, %r88, %r95;
	setp.ne.s32 	%p4, %r92, %r96;
	add.s64 	%rd123, %rd122, 256;
	ld.global.u32 	%r97, [%rd118+3072];
	ld.global.u32 	%r98, [%rd119+3072];
	shr.u32 	%r99, %r97, 31;
	add.s32 	%r100, %r97, %r99;
	and.b32  	%r101, %r100, -2;
	sub.s32 	%r102, %r97, %r101;
	shr.u32 	%r103, %r98, 31;
	add.s32 	%r104, %r98, %r103;
	and.b32  	%r105, %r104, -2;
	sub.s32 	%r106, %r98, %r105;
	setp.ne.s32 	%p6, %r102, %r106;
	or.pred  	%p8, %p2, %p3;
	selp.b64 	%rd124, %rd73, %rd120, %p2;
	add.s64 	%rd125, %rd115, %rd124;
	min.s64 	%rd126, %rd122, %rd125;
	selp.b64 	%rd127, %rd126, %rd125, %p4;
	or.pred  	%p9, %p8, %p4;
	selp.b64 	%rd128, %rd127, %rd122, %p8;
	min.s64 	%rd129, %rd123, %rd128;
	selp.b64 	%rd130, %rd129, %rd128, %p6;
	or.pred  	%p10, %p9, %p6;
	selp.u16 	%rs313, 1, 0, %p10;
	selp.b64 	%rd337, %rd130, %rd123, %p9;
	setp.lt.u64 	%p11, %rd7, %rd5;
	@%p11 bra 	$L__BB10_88;
	cvt.u32.u64 	%r108, %rd5;
	cvt.u32.u64 	%r109, %rd6;
	cvt.u32.u64 	%r24, %rd1;
	not.b32 	%r110, %r23;
	add.s32 	%r111, %r110, %r24;
	sub.s32 	%r112, %r111, %r108;
	sub.s32 	%r681, %r112, %r109;
	mov.b32 	%r682, 0;
	mov.u64 	%rd354, %rd6;
$L__BB10_77:
	add.s64 	%rd354, %rd354, %rd5;
	add.s64 	%rd131, %rd1, -1024;
	setp.gt.u64 	%p12, %rd354, %rd131;
	@%p12 bra 	$L__BB10_79;
	cvt.u32.u64 	%r113, %rd5;
	add.s64 	%rd132, %rd354, %rd73;
	shl.b64 	%rd133, %rd132, 2;
	add.s64 	%rd134, %rd2, %rd133;
	add.s64 	%rd135, %rd3, %rd133;
	add.s64 	%rd136, %rd132, %rd113;
	ld.global.u32 	%r114, [%rd134];
	ld.global.u32 	%r115, [%rd135];
	shr.u32 	%r116, %r114, 31;
	add.s32 	%r117, %r114, %r116;
	and.b32  	%r118, %r117, -2;
	sub.s32 	%r119, %r114, %r118;
	shr.u32 	%r120, %r115, 31;
	add.s32 	%r121, %r115, %r120;
	and.b32  	%r122, %r121, -2;
	sub.s32 	%r123, %r115, %r122;
	setp.ne.s32 	%p13, %r119, %r123;
	add.s64 	%rd137, %rd136, 256;
	ld.global.u32 	%r124, [%rd134+1024];
	ld.global.u32 	%r125, [%rd135+1024];
	shr.u32 	%r126, %r124, 31;
	add.s32 	%r127, %r124, %r126;
	and.b32  	%r128, %r127, -2;
	sub.s32 	%r129, %r124, %r128;
	shr.u32 	%r130, %r125, 31;
	add.s32 	%r131, %r125, %r130;
	and.b32  	%r132, %r131, -2;
	sub.s32 	%r133, %r125, %r132;
	setp.ne.s32 	%p14, %r129, %r133;
	selp.u16 	%rs101, 1, 0, %p14;
	add.s64 	%rd138, %rd136, 512;
	ld.global.u32 	%r134, [%rd134+2048];
	ld.global.u32 	%r135, [%rd135+2048];
	shr.u32 	%r136, %r134, 31;
	add.s32 	%r137, %r134, %r136;
	and.b32  	%r138, %r137, -2;
	sub.s32 	%r139, %r134, %r138;
	shr.u32 	%r140, %r135, 31;
	add.s32 	%r141, %r135, %r140;
	and.b32  	%r142, %r141, -2;
	sub.s32 	%r143, %r135, %r142;
	setp.ne.s32 	%p15, %r139, %r143;
	selp.u16 	%rs102, 1, 0, %p15;
	add.s64 	%rd139, %rd136, 768;
	ld.global.u32 	%r144, [%rd134+3072];
	ld.global.u32 	%r145, [%rd135+3072];
	shr.u32 	%r146, %r144, 31;
	add.s32 	%r147, %r144, %r146;
	and.b32  	%r148, %r147, -2;
	sub.s32 	%r149, %r144, %r148;
	shr.u32 	%r150, %r145, 31;
	add.s32 	%r151, %r145, %r150;
	and.b32  	%r152, %r151, -2;
	sub.s32 	%r153, %r145, %r152;
	setp.ne.s32 	%p16, %r149, %r153;
	selp.u16 	%rs103, 1, 0, %p16;
	and.b16  	%rs104, %rs313, 255;
	setp.eq.s16 	%p17, %rs104, 0;
	selp.u16 	%rs105, 1, 0, %p13;
	min.s64 	%rd140, %rd136, %rd337;
	selp.b16 	%rs106, 1, %rs313, %p13;
	selp.b64 	%rd141, %rd140, %rd337, %p13;
	selp.b16 	%rs107, %rs105, %rs106, %p17;
	and.b16  	%rs108, %rs107, 255;
	selp.b64 	%rd142, %rd136, %rd141, %p17;
	setp.eq.s16 	%p18, %rs108, 0;
	min.s64 	%rd143, %rd137, %rd142;
	selp.b16 	%rs109, 1, %rs107, %p14;
	selp.b64 	%rd144, %rd143, %rd142, %p14;
	selp.b16 	%rs110, %rs101, %rs109, %p18;
	and.b16  	%rs111, %rs110, 255;
	selp.b64 	%rd145, %rd137, %rd144, %p18;
	setp.eq.s16 	%p19, %rs111, 0;
	min.s64 	%rd146, %rd138, %rd145;
	selp.b16 	%rs112, 1, %rs110, %p15;
	selp.b64 	%rd147, %rd146, %rd145, %p15;
	selp.b16 	%rs113, %rs102, %rs112, %p19;
	and.b16  	%rs114, %rs113, 255;
	selp.b64 	%rd148, %rd138, %rd147, %p19;
	setp.eq.s16 	%p20, %rs114, 0;
	min.s64 	%rd149, %rd139, %rd148;
	selp.b16 	%rs115, 1, %rs113, %p16;
	selp.b64 	%rd150, %rd149, %rd148, %p16;
	selp.b16 	%rs313, %rs103, %rs115, %p20;
	selp.b64 	%rd337, %rd139, %rd150, %p20;
	sub.s64 	%rd151, %rd1, %rd354;
	setp.lt.u64 	%p21, %rd151, %rd5;
	add.s32 	%r682, %r682, 1;
	sub.s32 	%r681, %r681, %r113;
	@%p21 bra 	$L__BB10_88;
	bra.uni 	$L__BB10_77;
$L__BB10_79:
	setp.le.u64 	%p22, %rd1, %rd354;
	cvt.u32.u64 	%r154, %rd354;
	cvt.u32.u64 	%r155, %rd1;
	sub.s32 	%r156, %r155, %r154;
	setp.ge.s32 	%p23, %r23, %r156;
	or.pred  	%p24, %p22, %p23;
	@%p24 bra 	$L__BB10_88;
	cvt.u32.u64 	%r158, %rd5;
	cvt.u32.u64 	%r159, %rd6;
	not.b32 	%r160, %r23;
	add.s32 	%r30, %r160, %r24;
	add.s32 	%r161, %r158, %r159;
	sub.s32 	%r162, %r30, %r161;
	mul.lo.s32 	%r163, %r1, %r682;
	shl.b32 	%r164, %r163, 10;
	sub.s32 	%r165, %r162, %r164;
	shr.u32 	%r166, %r165, 8;
	add.s32 	%r31, %r166, 1;
	setp.lt.u32 	%p25, %r165, 768;
	mov.u32 	%r685, %r23;
	@%p25 bra 	$L__BB10_83;
	shr.u32 	%r167, %r681, 8;
	add.s32 	%r168, %r167, 1;
	and.b32  	%r169, %r168, 33554428;
	neg.s32 	%r683, %r169;
	mov.u32 	%r685, %r23;
$L__BB10_82:
	.pragma "nounroll";
	cvt.u64.u32 	%rd153, %r685;
	add.s64 	%rd154, %rd354, %rd153;
	shl.b64 	%rd155, %rd154, 2;
	add.s64 	%rd156, %rd2, %rd155;
	add.s64 	%rd157, %rd3, %rd155;
	add.s64 	%rd158, %rd154, %rd113;
	ld.global.u32 	%r170, [%rd156];
	ld.global.u32 	%r171, [%rd157];
	shr.u32 	%r172, %r170, 31;
	add.s32 	%r173, %r170, %r172;
	and.b32  	%r174, %r173, -2;
	sub.s32 	%r175, %r170, %r174;
	shr.u32 	%r176, %r171, 31;
	add.s32 	%r177, %r171, %r176;
	and.b32  	%r178, %r177, -2;
	sub.s32 	%r179, %r171, %r178;
	setp.ne.s32 	%p26, %r175, %r179;
	selp.u16 	%rs117, 1, 0, %p26;
	and.b16  	%rs118, %rs313, 255;
	setp.eq.s16 	%p27, %rs118, 0;
	min.s64 	%rd159, %rd158, %rd337;
	selp.b16 	%rs119, 1, %rs313, %p26;
	selp.b16 	%rs120, %rs117, %rs119, %p27;
	and.b16  	%rs121, %rs120, 255;
	selp.b64 	%rd160, %rd159, %rd337, %p26;
	selp.b64 	%rd161, %rd158, %rd160, %p27;
	add.s64 	%rd162, %rd158, 256;
	ld.global.u32 	%r180, [%rd156+1024];
	ld.global.u32 	%r181, [%rd157+1024];
	shr.u32 	%r182, %r180, 31;
	add.s32 	%r183, %r180, %r182;
	and.b32  	%r184, %r183, -2;
	sub.s32 	%r185, %r180, %r184;
	shr.u32 	%r186, %r181, 31;
	add.s32 	%r187, %r181, %r186;
	and.b32  	%r188, %r187, -2;
	sub.s32 	%r189, %r181, %r188;
	setp.ne.s32 	%p28, %r185, %r189;
	selp.u16 	%rs122, 1, 0, %p28;
	setp.eq.s16 	%p29, %rs121, 0;
	min.s64 	%rd163, %rd162, %rd161;
	selp.b16 	%rs123, 1, %rs120, %p28;
	selp.b16 	%rs124, %rs122, %rs123, %p29;
	and.b16  	%rs125, %rs124, 255;
	selp.b64 	%rd164, %rd163, %rd161, %p28;
	selp.b64 	%rd165, %rd162, %rd164, %p29;
	add.s64 	%rd166, %rd158, 512;
	ld.global.u32 	%r190, [%rd156+2048];
	ld.global.u32 	%r191, [%rd157+2048];
	shr.u32 	%r192, %r190, 31;
	add.s32 	%r193, %r190, %r192;
	and.b32  	%r194, %r193, -2;
	sub.s32 	%r195, %r190, %r194;
	shr.u32 	%r196, %r191, 31;
	add.s32 	%r197, %r191, %r196;
	and.b32  	%r198, %r197, -2;
	sub.s32 	%r199, %r191, %r198;
	setp.ne.s32 	%p30, %r195, %r199;
	selp.u16 	%rs126, 1, 0, %p30;
	setp.eq.s16 	%p31, %rs125, 0;
	min.s64 	%rd167, %rd166, %rd165;
	selp.b16 	%rs127, 1, %rs124, %p30;
	selp.b16 	%rs128, %rs126, %rs127, %p31;
	and.b16  	%rs129, %rs128, 255;
	selp.b64 	%rd168, %rd167, %rd165, %p30;
	selp.b64 	%rd169, %rd166, %rd168, %p31;
	add.s64 	%rd170, %rd158, 768;
	ld.global.u32 	%r200, [%rd156+3072];
	ld.global.u32 	%r201, [%rd157+3072];
	shr.u32 	%r202, %r200, 31;
	add.s32 	%r203, %r200, %r202;
	and.b32  	%r204, %r203, -2;
	sub.s32 	%r205, %r200, %r204;
	shr.u32 	%r206, %r201, 31;
	add.s32 	%r207, %r201, %r206;
	and.b32  	%r208, %r207, -2;
	sub.s32 	%r209, %r201, %r208;
	setp.ne.s32 	%p32, %r205, %r209;
	selp.u16 	%rs130, 1, 0, %p32;
	setp.eq.s16 	%p33, %rs129, 0;
	min.s64 	%rd171, %rd170, %rd169;
	selp.b16 	%rs131, 1, %rs128, %p32;
	selp.b16 	%rs313, %rs130, %rs131, %p33;
	selp.b64 	%rd172, %rd171, %rd169, %p32;
	selp.b64 	%rd337, %rd170, %rd172, %p33;
	add.s32 	%r685, %r685, 1024;
	add.s32 	%r683, %r683, 4;
	setp.ne.s32 	%p34, %r683, 0;
	@%p34 bra 	$L__BB10_82;
$L__BB10_83:
	and.b32  	%r210, %r31, 3;
	setp.eq.s32 	%p35, %r210, 0;
	@%p35 bra 	$L__BB10_88;
	setp.eq.s32 	%p36, %r210, 1;
	@%p36 bra 	$L__BB10_86;
	cvt.u64.u32 	%rd174, %r685;
	add.s64 	%rd175, %rd354, %rd174;
	shl.b64 	%rd176, %rd175, 2;
	add.s64 	%rd177, %rd2, %rd176;
	add.s64 	%rd178, %rd3, %rd176;
	add.s64 	%rd179, %rd175, %rd113;
	ld.global.u32 	%r211, [%rd177];
	ld.global.u32 	%r212, [%rd178];
	shr.u32 	%r213, %r211, 31;
	add.s32 	%r214, %r211, %r213;
	and.b32  	%r215, %r214, -2;
	sub.s32 	%r216, %r211, %r215;
	shr.u32 	%r217, %r212, 31;
	add.s32 	%r218, %r212, %r217;
	and.b32  	%r219, %r218, -2;
	sub.s32 	%r220, %r212, %r219;
	setp.ne.s32 	%p37, %r216, %r220;
	selp.u16 	%rs133, 1, 0, %p37;
	and.b16  	%rs134, %rs313, 255;
	setp.eq.s16 	%p38, %rs134, 0;
	min.s64 	%rd180, %rd179, %rd337;
	selp.b16 	%rs135, 1, %rs313, %p37;
	selp.b16 	%rs136, %rs133, %rs135, %p38;
	and.b16  	%rs137, %rs136, 255;
	selp.b64 	%rd181, %rd180, %rd337, %p37;
	selp.b64 	%rd182, %rd179, %rd181, %p38;
	add.s32 	%r221, %r685, 256;
	cvt.u64.u32 	%rd183, %r221;
	add.s64 	%rd184, %rd354, %rd183;
	add.s64 	%rd185, %rd184, %rd113;
	ld.global.u32 	%r222, [%rd177+1024];
	ld.global.u32 	%r223, [%rd178+1024];
	shr.u32 	%r224, %r222, 31;
	add.s32 	%r225, %r222, %r224;
	and.b32  	%r226, %r225, -2;
	sub.s32 	%r227, %r222, %r226;
	shr.u32 	%r228, %r223, 31;
	add.s32 	%r229, %r223, %r228;
	and.b32  	%r230, %r229, -2;
	sub.s32 	%r231, %r223, %r230;
	setp.ne.s32 	%p39, %r227, %r231;
	selp.u16 	%rs138, 1, 0, %p39;
	setp.eq.s16 	%p40, %rs137, 0;
	min.s64 	%rd186, %rd185, %rd182;
	selp.b16 	%rs139, 1, %rs136, %p39;
	selp.b16 	%rs313, %rs138, %rs139, %p40;
	selp.b64 	%rd187, %rd186, %rd182, %p39;
	selp.b64 	%rd337, %rd185, %rd187, %p40;
	add.s32 	%r685, %r685, 512;
$L__BB10_86:
	and.b32  	%r232, %r30, 256;
	setp.ne.s32 	%p41, %r232, 0;
	@%p41 bra 	$L__BB10_88;
	cvt.u64.u32 	%rd188, %r685;
	add.s64 	%rd189, %rd354, %rd188;
	shl.b64 	%rd190, %rd189, 2;
	add.s64 	%rd191, %rd2, %rd190;
	add.s64 	%rd192, %rd3, %rd190;
	add.s64 	%rd193, %rd189, %rd113;
	ld.global.u32 	%r233, [%rd191];
	ld.global.u32 	%r234, [%rd192];
	shr.u32 	%r235, %r233, 31;
	add.s32 	%r236, %r233, %r235;
	and.b32  	%r237, %r236, -2;
	sub.s32 	%r238, %r233, %r237;
	shr.u32 	%r239, %r234, 31;
	add.s32 	%r240, %r234, %r239;
	and.b32  	%r241, %r240, -2;
	sub.s32 	%r242, %r234, %r241;
	setp.ne.s32 	%p42, %r238, %r242;
	selp.u16 	%rs140, 1, 0, %p42;
	and.b16  	%rs141, %rs313, 255;
	setp.eq.s16 	%p43, %rs141, 0;
	min.s64 	%rd194, %rd193, %rd337;
	selp.b16 	%rs142, 1, %rs313, %p42;
	selp.b16 	%rs313, %rs140, %rs142, %p43;
	selp.b64 	%rd195, %rd194, %rd337, %p42;
	selp.b64 	%rd337, %rd193, %rd195, %p43;
$L__BB10_88:
	// begin inline asm
	mov.u32 %r243, %laneid;
	// end inline asm
	cvt.u32.u16 	%r264, %rs313;
	and.b32  	%r245, %r264, 255;
	mov.b32 	%r261, 1;
	mov.b32 	%r262, 31;
	mov.b32 	%r263, -1;
	// begin inline asm
	shfl.sync.down.b32 %r244, %r245, %r261, %r262, %r263;
	// end inline asm
	// begin inline asm
	shfl.sync.down.b32 %r249, %r250, %r261, %r262, %r263;
	// end inline asm
	mov.b64 	{%r255, %r260}, %rd337;
	// begin inline asm
	shfl.sync.down.b32 %r254, %r255, %r261, %r262, %r263;
	// end inline asm
	// begin inline asm
	shfl.sync.down.b32 %r259, %r260, %r261, %r262, %r263;
	// end inline asm
	mov.b64 	%rd89, {%r254, %r259};
	cvt.u16.u32 	%rs68, %r244;
	setp.gt.s32 	%p44, %r243, 30;
	@%p44 bra 	$L__BB10_92;
	and.b16  	%rs143, %rs313, 255;
	setp.eq.s16 	%p45, %rs143, 0;
	and.b16  	%rs144, %rs68, 255;
	setp.eq.s16 	%p46, %rs144, 0;
	or.pred  	%p47, %p45, %p46;
	@%p47 bra 	$L__BB10_91;
	min.s64 	%rd337, %rd89, %rd337;
	mov.b16 	%rs313, 1;
	bra.uni 	$L__BB10_92;
$L__BB10_91:
	setp.eq.s16 	%p48, %rs143, 0;
	selp.b16 	%rs313, %rs68, %rs313, %p48;
	selp.b64 	%rd337, %rd89, %rd337, %p48;
$L__BB10_92:
	cvt.u32.u16 	%r285, %rs313;
	and.b32  	%r266, %r285, 255;
	mov.b32 	%r282, 2;
	mov.b32 	%r283, 31;
	mov.b32 	%r284, -1;
	// begin inline asm
	shfl.sync.down.b32 %r265, %r266, %r282, %r283, %r284;
	// end inline asm
	// begin inline asm
	shfl.sync.down.b32 %r270, %r271, %r282, %r283, %r284;
	// end inline asm
	mov.b64 	{%r276, %r281}, %rd337;
	// begin inline asm
	shfl.sync.down.b32 %r275, %r276, %r282, %r283, %r284;
	// end inline asm
	// begin inline asm
	shfl.sync.down.b32 %r280, %r281, %r282, %r283, %r284;
	// end inline asm
	mov.b64 	%rd93, {%r275, %r280};
	cvt.u16.u32 	%rs71, %r265;
	setp.gt.s32 	%p49, %r243, 29;
	@%p49 bra 	$L__BB10_96;
	and.b16  	%rs147, %rs313, 255;
	setp.eq.s16 	%p50, %rs147, 0;
	and.b16  	%rs148, %rs71, 255;
	setp.eq.s16 	%p51, %rs148, 0;
	or.pred  	%p52, %p50, %p51;
	@%p52 bra 	$L__BB10_95;
	min.s64 	%rd337, %rd93, %rd337;
	mov.b16 	%rs313, 1;
	bra.uni 	$L__BB10_96;
$L__BB10_95:
	setp.eq.s16 	%p53, %rs147, 0;
	selp.b16 	%rs313, %rs71, %rs313, %p53;
	selp.b64 	%rd337, %rd93, %rd337, %p53;
$L__BB10_96:
	cvt.u32.u16 	%r306, %rs313;
	and.b32  	%r287, %r306, 255;
	mov.b32 	%r303, 4;
	mov.b32 	%r304, 31;
	mov.b32 	%r305, -1;
	// begin inline asm
	shfl.sync.down.b32 %r286, %r287, %r303, %r304, %r305;
	// end inline asm
	// begin inline asm
	shfl.sync.down.b32 %r291, %r292, %r303, %r304, %r305;
	// end inline asm
	mov.b64 	{%r297, %r302}, %rd337;
	// begin inline asm
	shfl.sync.down.b32 %r296, %r297, %r303, %r304, %r305;
	// end inline asm
	// begin inline asm
	shfl.sync.down.b32 %r301, %r302, %r303, %r304, %r305;
	// end inline asm
	mov.b64 	%rd97, {%r296, %r301};
	cvt.u16.u32 	%rs74, %r286;
	setp.gt.s32 	%p54, %r243, 27;
	@%p54 bra 	$L__BB10_100;
	and.b16  	%rs151, %rs313, 255;
	setp.eq.s16 	%p55, %rs151, 0;
	and.b16  	%rs152, %rs74, 255;
	setp.eq.s16 	%p56, %rs152, 0;
	or.pred  	%p57, %p55, %p56;
	@%p57 bra 	$L__BB10_99;
	min.s64 	%rd337, %rd97, %rd337;
	mov.b16 	%rs313, 1;
	bra.uni 	$L__BB10_100;
$L__BB10_99:
	setp.eq.s16 	%p58, %rs151, 0;
	selp.b16 	%rs313, %rs74, %rs313, %p58;
	selp.b64 	%rd337, %rd97, %rd337, %p58;
$L__BB10_100:
	cvt.u32.u16 	%r327, %rs313;
	and.b32  	%r308, %r327, 255;
	mov.b32 	%r324, 8;
	mov.b32 	%r325, 31;
	mov.b32 	%r326, -1;
	// begin inline asm
	shfl.sync.down.b32 %r307, %r308, %r324, %r325, %r326;
	// end inline asm
	// begin inline asm
	shfl.sync.down.b32 %r312, %r313, %r324, %r325, %r326;
	// end inline asm
	mov.b64 	{%r318, %r323}, %rd337;
	// begin inline asm
	shfl.sync.down.b32 %r317, %r318, %r324, %r325, %r326;
	// end inline asm
	// begin inline asm
	shfl.sync.down.b32 %r322, %r323, %r324, %r325, %r326;
	// end inline asm
	mov.b64 	%rd101, {%r317, %r322};
	cvt.u16.u32 	%rs77, %r307;
	setp.gt.s32 	%p59, %r243, 23;
	@%p59 bra 	$L__BB10_104;
	and.b16  	%rs155, %rs313, 255;
	setp.eq.s16 	%p60, %rs155, 0;
	and.b16  	%rs156, %rs77, 255;
	setp.eq.s16 	%p61, %rs156, 0;
	or.pred  	%p62, %p60, %p61;
	@%p62 bra 	$L__BB10_103;
	min.s64 	%rd337, %rd101, %rd337;
	mov.b16 	%rs313, 1;
	bra.uni 	$L__BB10_104;
$L__BB10_103:
	setp.eq.s16 	%p63, %rs155, 0;
	selp.b16 	%rs313, %rs77, %rs313, %p63;
	selp.b64 	%rd337, %rd101, %rd337, %p63;
$L__BB10_104:
	cvt.u32.u16 	%r348, %rs313;
	and.b32  	%r329, %r348, 255;
	mov.b32 	%r345, 16;
	mov.b32 	%r346, 31;
	mov.b32 	%r347, -1;
	// begin inline asm
	shfl.sync.down.b32 %r328, %r329, %r345, %r346, %r347;
	// end inline asm
	// begin inline asm
	shfl.sync.down.b32 %r333, %r334, %r345, %r346, %r347;
	// end inline asm
	mov.b64 	{%r339, %r344}, %rd337;
	// begin inline asm
	shfl.sync.down.b32 %r338, %r339, %r345, %r346, %r347;
	// end inline asm
	// begin inline asm
	shfl.sync.down.b32 %r343, %r344, %r345, %r346, %r347;
	// end inline asm
	mov.b64 	%rd105, {%r338, %r343};
	cvt.u16.u32 	%rs80, %r328;
	setp.gt.s32 	%p64, %r243, 15;
	@%p64 bra 	$L__BB10_108;
	and.b16  	%rs159, %rs313, 255;
	setp.eq.s16 	%p65, %rs159, 0;
	and.b16  	%rs160, %rs80, 255;
	setp.eq.s16 	%p66, %rs160, 0;
	or.pred  	%p67, %p65, %p66;
	@%p67 bra 	$L__BB10_107;
	min.s64 	%rd337, %rd105, %rd337;
	mov.b16 	%rs313, 1;
	bra.uni 	$L__BB10_108;
$L__BB10_107:
	setp.eq.s16 	%p68, %rs159, 0;
	selp.b16 	%rs313, %rs80, %rs313, %p68;
	selp.b64 	%rd337, %rd105, %rd337, %p68;
$L__BB10_108:
	setp.ne.s32 	%p69, %r243, 0;
	@%p69 bra 	$L__BB10_110;
	shr.u32 	%r349, %r23, 1;
	and.b32  	%r350, %r349, 496;
	mov.u32 	%r351, _ZZN3cub18CUB_300001_SM_10006detail6reduce18DeviceReduceKernelINS2_10policy_hubIN4cuda3std3__45tupleIJblEEEyN6thrust24THRUST_300001_SM_1000_NS8cuda_cub9__find_if7functorIS9_EEE10Policy1000ENSB_12zip_iteratorINS8_IJNSD_26transform_input_iterator_tIbNSC_6detail35transform_pair_of_input_iterators_tIbNSB_6detail15normal_iteratorINSB_10device_ptrIiEEEESQ_18compare_modulo_twoEENS7_10__not_fn_tINS7_10__identityEEEEENSB_17counting_iteratorIlNSB_11use_defaultESY_SY_EEEEEEEySF_S9_SU_EEvT0_PT3_T1_NS0_13GridEvenShareIS15_EET2_T4_E12temp_storage;
	add.s32 	%r352, %r351, %r350;
	st.shared.u8 	[%r352+8], %rs313;
	st.shared.u64 	[%r352+16], %rd337;
$L__BB10_110:
	bar.sync 	0;
	setp.ne.s32 	%p70, %r23, 0;
	@%p70 bra 	$L__BB10_112;
	ld.shared.u8 	%rs163, [_ZZN3cub18CUB_300001_SM_10006detail6reduce18DeviceReduceKernelINS2_10policy_hubIN4cuda3std3__45tupleIJblEEEyN6thrust24THRUST_300001_SM_1000_NS8cuda_cub9__find_if7functorIS9_EEE10Policy1000ENSB_12zip_iteratorINS8_IJNSD_26transform_input_iterator_tIbNSC_6detail35transform_pair_of_input_iterators_tIbNSB_6detail15normal_iteratorINSB_10device_ptrIiEEEESQ_18compare_modulo_twoEENS7_10__not_fn_tINS7_10__identityEEEEENSB_17counting_iteratorIlNSB_11use_defaultESY_SY_EEEEEEEySF_S9_SU_EEvT0_PT3_T1_NS0_13GridEvenShareIS15_EET2_T4_E12temp_storage+24];
	ld.shared.u64 	%rd196, [_ZZN3cub18CUB_300001_SM_10006detail6reduce18DeviceReduceKernelINS2_10policy_hubIN4cuda3std3__45tupleIJblEEEyN6thrust24THRUST_300001_SM_1000_NS8cuda_cub9__find_if7functorIS9_EEE10Policy1000ENSB_12zip_iteratorINS8_IJNSD_26transform_input_iterator_tIbNSC_6detail35transform_pair_of_input_iterators_tIbNSB_6detail15normal_iteratorINSB_10device_ptrIiEEEESQ_18compare_modulo_twoEENS7_10__not_fn_tINS7_10__identityEEEEENSB_17counting_iteratorIlNSB_11use_defaultESY_SY_EEEEEEEySF_S9_SU_EEvT0_PT3_T1_NS0_13GridEvenShareIS15_EET2_T4_E12temp_storage+32];
	and.b16  	%rs164, %rs313, 255;
	setp.eq.s16 	%p71, %rs164, 0;
	setp.eq.s16 	%p72, %rs163, 0;
	min.s64 	%rd197, %rd196, %rd337;
	selp.b16 	%rs165, %rs313, 1, %p72;
	selp.b16 	%rs166, %rs163, %rs165, %p71;
	and.b16  	%rs167, %rs166, 255;
	selp.b64 	%rd198, %rd337, %rd197, %p72;
	selp.b64 	%rd199, %rd196, %rd198, %p71;
	ld.shared.u8 	%rs168, [_ZZN3cub18CUB_300001_SM_10006detail6reduce18DeviceReduceKernelINS2_10policy_hubIN4cuda3std3__45tupleIJblEEEyN6thrust24THRUST_300001_SM_1000_NS8cuda_cub9__find_if7functorIS9_EEE10Policy1000ENSB_12zip_iteratorINS8_IJNSD_26transform_input_iterator_tIbNSC_6detail35transform_pair_of_input_iterators_tIbNSB_6detail15normal_iteratorINSB_10device_ptrIiEEEESQ_18compare_modulo_twoEENS7_10__not_fn_tINS7_10__identityEEEEENSB_17counting_iteratorIlNSB_11use_defaultESY_SY_EEEEEEEySF_S9_SU_EEvT0_PT3_T1_NS0_13GridEvenShareIS15_EET2_T4_E12temp_storage+40];
	ld.shared.u64 	%rd200, [_ZZN3cub18CUB_300001_SM_10006detail6reduce18DeviceReduceKernelINS2_10policy_hubIN4cuda3std3__45tupleIJblEEEyN6thrust24THRUST_300001_SM_1000_NS8cuda_cub9__find_if7functorIS9_EEE10Policy1000ENSB_12zip_iteratorINS8_IJNSD_26transform_input_iterator_tIbNSC_6detail35transform_pair_of_input_iterators_tIbNSB_6detail15normal_iteratorINSB_10device_ptrIiEEEESQ_18compare_modulo_twoEENS7_10__not_fn_tINS7_10__identityEEEEENSB_17counting_iteratorIlNSB_11use_defaultESY_SY_EEEEEEEySF_S9_SU_EEvT0_PT3_T1_NS0_13GridEvenShareIS15_EET2_T4_E12temp_storage+48];
	setp.eq.s16 	%p73, %rs167, 0;
	setp.eq.s16 	%p74, %rs168, 0;
	min.s64 	%rd201, %rd200, %rd199;
	selp.b16 	%rs169, %rs166, 1, %p74;
	selp.b16 	%rs170, %rs168, %rs169, %p73;
	and.b16  	%rs171, %rs170, 255;
	selp.b64 	%rd202, %rd199, %rd201, %p74;
	selp.b64 	%rd203, %rd200, %rd202, %p73;
	ld.shared.u8 	%rs172, [_ZZN3cub18CUB_300001_SM_10006detail6reduce18DeviceReduceKernelINS2_10policy_hubIN4cuda3std3__45tupleIJblEEEyN6thrust24THRUST_300001_SM_1000_NS8cuda_cub9__find_if7functorIS9_EEE10Policy1000ENSB_12zip_iteratorINS8_IJNSD_26transform_input_iterator_tIbNSC_6detail35transform_pair_of_input_iterators_tIbNSB_6detail15normal_iteratorINSB_10device_ptrIiEEEESQ_18compare_modulo_twoEENS7_10__not_fn_tINS7_10__identityEEEEENSB_17counting_iteratorIlNSB_11use_defaultESY_SY_EEEEEEEySF_S9_SU_EEvT0_PT3_T1_NS0_13GridEvenShareIS15_EET2_T4_E12temp_storage+56];
	ld.shared.u64 	%rd204, [_ZZN3cub18CUB_300001_SM_10006detail6reduce18DeviceReduceKernelINS2_10policy_hubIN4cuda3std3__45tupleIJblEEEyN6thrust24THRUST_300001_SM_1000_NS8cuda_cub9__find_if7functorIS9_EEE10Policy1000ENSB_12zip_iteratorINS8_IJNSD_26transform_input_iterator_tIbNSC_6detail35transform_pair_of_input_iterators_tIbNSB_6detail15normal_iteratorINSB_10device_ptrIiEEEESQ_18compare_modulo_twoEENS7_10__not_fn_tINS7_10__identityEEEEENSB_17counting_iteratorIlNSB_11use_defaultESY_SY_EEEEEEEySF_S9_SU_EEvT0_PT3_T1_NS0_13GridEvenShareIS15_EET2_T4_E12temp_storage+64];
	setp.eq.s16 	%p75, %rs171, 0;
	setp.eq.s16 	%p76, %rs172, 0;
	min.s64 	%rd205, %rd204, %rd203;
	selp.b16 	%rs173, %rs170, 1, %p76;
	selp.b16 	%rs174, %rs172, %rs173, %p75;
	and.b16  	%rs175, %rs174, 255;
	selp.b64 	%rd206, %rd203, %rd205, %p76;
	selp.b64 	%rd207, %rd204, %rd206, %p75;
	ld.shared.u8 	%rs176, [_ZZN3cub18CUB_300001_SM_10006detail6reduce18DeviceReduceKernelINS2_10policy_hubIN4cuda3std3__45tupleIJblEEEyN6thrust24THRUST_300001_SM_1000_NS8cuda_cub9__find_if7functorIS9_EEE10Policy1000ENSB_12zip_iteratorINS8_IJNSD_26transform_input_iterator_tIbNSC_6detail35transform_pair_of_input_iterators_tIbNSB_6detail15normal_iteratorINSB_10device_ptrIiEEEESQ_18compare_modulo_twoEENS7_10__not_fn_tINS7_10__identityEEEEENSB_17counting_iteratorIlNSB_11use_defaultESY_SY_EEEEEEEySF_S9_SU_EEvT0_PT3_T1_NS0_13GridEvenShareIS15_EET2_T4_E12temp_storage+72];
	ld.shared.u64 	%rd208, [_ZZN3cub18CUB_300001_SM_10006detail6reduce18DeviceReduceKernelINS2_10policy_hubIN4cuda3std3__45tupleIJblEEEyN6thrust24THRUST_300001_SM_1000_NS8cuda_cub9__find_if7functorIS9_EEE10Policy1000ENSB_12zip_iteratorINS8_IJNSD_26transform_input_iterator_tIbNSC_6detail35transform_pair_of_input_iterators_tIbNSB_6detail15normal_iteratorINSB_10device_ptrIiEEEESQ_18compare_modulo_twoEENS7_10__not_fn_tINS7_10__identityEEEEENSB_17counting_iteratorIlNSB_11use_defaultESY_SY_EEEEEEEySF_S9_SU_EEvT0_PT3_T1_NS0_13GridEvenShareIS15_EET2_T4_E12temp_storage+80];
	setp.eq.s16 	%p77, %rs175, 0;
	setp.eq.s16 	%p78, %rs176, 0;
	min.s64 	%rd209, %rd208, %rd207;
	selp.b16 	%rs177, %rs174, 1, %p78;
	selp.b16 	%rs178, %rs176, %rs177, %p77;
	and.b16  	%rs179, %rs178, 255;
	selp.b64 	%rd210, %rd207, %rd209, %p78;
	selp.b64 	%rd211, %rd208, %rd210, %p77;
	ld.shared.u8 	%rs180, [_ZZN3cub18CUB_300001_SM_10006detail6reduce18DeviceReduceKernelINS2_10policy_hubIN4cuda3std3__45tupleIJblEEEyN6thrust24THRUST_300001_SM_1000_NS8cuda_cub9__find_if7functorIS9_EEE10Policy1000ENSB_12zip_iteratorINS8_IJNSD_26transform_input_iterator_tIbNSC_6detail35transform_pair_of_input_iterators_tIbNSB_6detail15normal_iteratorINSB_10device_ptrIiEEEESQ_18compare_modulo_twoEENS7_10__not_fn_tINS7_10__identityEEEEENSB_17counting_iteratorIlNSB_11use_defaultESY_SY_EEEEEEEySF_S9_SU_EEvT0_PT3_T1_NS0_13GridEvenShareIS15_EET2_T4_E12temp_storage+88];
	ld.shared.u64 	%rd212, [_ZZN3cub18CUB_300001_SM_10006detail6reduce18DeviceReduceKernelINS2_10policy_hubIN4cuda3std3__45tupleIJblEEEyN6thrust24THRUST_300001_SM_1000_NS8cuda_cub9__find_if7functorIS9_EEE10Policy1000ENSB_12zip_iteratorINS8_IJNSD_26transform_input_iterator_tIbNSC_6detail35transform_pair_of_input_iterators_tIbNSB_6detail15normal_iteratorINSB_10device_ptrIiEEEESQ_18compare_modulo_twoEENS7_10__not_fn_tINS7_10__identityEEEEENSB_17counting_iteratorIlNSB_11use_defaultESY_SY_EEEEEEEySF_S9_SU_EEvT0_PT3_T1_NS0_13GridEvenShareIS15_EET2_T4_E12temp_storage+96];
	setp.eq.s16 	%p79, %rs179, 0;
	setp.eq.s16 	%p80, %rs180, 0;
	min.s64 	%rd213, %rd212, %rd211;
	selp.b16 	%rs181, %rs178, 1, %p80;
	selp.b16 	%rs182, %rs180, %rs181, %p79;
	and.b16  	%rs183, %rs182, 255;
	selp.b64 	%rd214, %rd211, %rd213, %p80;
	selp.b64 	%rd215, %rd212, %rd214, %p79;
	ld.shared.u8 	%rs184, [_ZZN3cub18CUB_300001_SM_10006detail6reduce18DeviceReduceKernelINS2_10policy_hubIN4cuda3std3__45tupleIJblEEEyN6thrust24THRUST_300001_SM_1000_NS8cuda_cub9__find_if7functorIS9_EEE10Policy1000ENSB_12zip_iteratorINS8_IJNSD_26transform_input_iterator_tIbNSC_6detail35transform_pair_of_input_iterators_tIbNSB_6detail15normal_iteratorINSB_10device_ptrIiEEEESQ_18compare_modulo_twoEENS7_10__not_fn_tINS7_10__identityEEEEENSB_17counting_iteratorIlNSB_11use_defaultESY_SY_EEEEEEEySF_S9_SU_EEvT0_PT3_T1_NS0_13GridEvenShareIS15_EET2_T4_E12temp_storage+104];
	ld.shared.u64 	%rd216, [_ZZN3cub18CUB_300001_SM_10006detail6reduce18DeviceReduceKernelINS2_10policy_hubIN4cuda3std3__45tupleIJblEEEyN6thrust24THRUST_300001_SM_1000_NS8cuda_cub9__find_if7functorIS9_EEE10Policy1000ENSB_12zip_iteratorINS8_IJNSD_26transform_input_iterator_tIbNSC_6detail35transform_pair_of_input_iterators_tIbNSB_6detail15normal_iteratorINSB_10device_ptrIiEEEESQ_18compare_modulo_twoEENS7_10__not_fn_tINS7_10__identityEEEEENSB_17counting_iteratorIlNSB_11use_defaultESY_SY_EEEEEEEySF_S9_SU_EEvT0_PT3_T1_NS0_13GridEvenShareIS15_EET2_T4_E12temp_storage+112];
	setp.eq.s16 	%p81, %rs183, 0;
	setp.eq.s16 	%p82, %rs184, 0;
	min.s64 	%rd217, %rd216, %rd215;
	selp.b16 	%rs185, %rs182, 1, %p82;
	selp.b16 	%rs186, %rs184, %rs185, %p81;
	and.b16  	%rs187, %rs186, 255;
	selp.b64 	%rd218, %rd215, %rd217, %p82;
	selp.b64 	%rd219, %rd216, %rd218, %p81;
	ld.shared.u8 	%rs188, [_ZZN3cub18CUB_300001_SM_10006detail6reduce18DeviceReduceKernelINS2_10policy_hubIN4cuda3std3__45tupleIJblEEEyN6thrust24THRUST_300001_SM_1000_NS8cuda_cub9__find_if7functorIS9_EEE10Policy1000ENSB_12zip_iteratorINS8_IJNSD_26transform_input_iterator_tIbNSC_6detail35transform_pair_of_input_iterators_tIbNSB_6detail15normal_iteratorINSB_10device_ptrIiEEEESQ_18compare_modulo_twoEENS7_10__not_fn_tINS7_10__identityEEEEENSB_17counting_iteratorIlNSB_11use_defaultESY_SY_EEEEEEEySF_S9_SU_EEvT0_PT3_T1_NS0_13GridEvenShareIS15_EET2_T4_E12temp_storage+120];
	ld.shared.u64 	%rd220, [_ZZN3cub18CUB_300001_SM_10006detail6reduce18DeviceReduceKernelINS2_10policy_hubIN4cuda3std3__45tupleIJblEEEyN6thrust24THRUST_300001_SM_1000_NS8cuda_cub9__find_if7functorIS9_EEE10Policy1000ENSB_12zip_iteratorINS8_IJNSD_26transform_input_iterator_tIbNSC_6detail35transform_pair_of_input_iterators_tIbNSB_6detail15normal_iteratorINSB_10device_ptrIiEEEESQ_18compare_modulo_twoEENS7_10__not_fn_tINS7_10__identityEEEEENSB_17counting_iteratorIlNSB_11use_defaultESY_SY_EEEEEEEySF_S9_SU_EEvT0_PT3_T1_NS0_13GridEvenShareIS15_EET2_T4_E12temp_storage+128];
	setp.eq.s16 	%p83, %rs187, 0;
	setp.eq.s16 	%p84, %rs188, 0;
	min.s64 	%rd221, %rd220, %rd219;
	selp.b16 	%rs189, %rs186, 1, %p84;
	selp.b16 	%rs313, %rs188, %rs189, %p83;
	selp.b64 	%rd222, %rd219, %rd221, %p84;
	selp.b64 	%rd337, %rd220, %rd222, %p83;
$L__BB10_112:
	mov.u32 	%r675, %tid.x;
	setp.ne.s32 	%p198, %r675, 0;
	@%p198 bra 	$L__BB10_114;
	ld.param.u64 	%rd329, [_ZN3cub18CUB_300001_SM_10006detail6reduce18DeviceReduceKernelINS2_10policy_hubIN4cuda3std3__45tupleIJblEEEyN6thrust24THRUST_300001_SM_1000_NS8cuda_cub9__find_if7functorIS9_EEE10Policy1000ENSB_12zip_iteratorINS8_IJNSD_26transform_input_iterator_tIbNSC_6detail35transform_pair_of_input_iterators_tIbNSB_6detail15normal_iteratorINSB_10device_ptrIiEEEESQ_18compare_modulo_twoEENS7_10__not_fn_tINS7_10__identityEEEEENSB_17counting_iteratorIlNSB_11use_defaultESY_SY_EEEEEEEySF_S9_SU_EEvT0_PT3_T1_NS0_13GridEvenShareIS15_EET2_T4__param_1];
	cvta.to.global.u64 	%rd326, %rd329;
	mul.wide.u32 	%rd327, %r2, 16;
	add.s64 	%rd328, %rd326, %rd327;
	st.global.u8 	[%rd328], %rs313;
	st.global.u64 	[%rd328+8], %rd337;
$L__BB10_114:
	ret;

}


// ===== COMPILED SASS (sm_100) =====

	.target	sm_100

	.elftype	@"ET_EXEC"


//--------------------- .note.nv.tkinfo           --------------------------
	.section	.note.nv.tkinfo,"",@"SHT_NOTE"
	.sectionflags	@"SHF_NOTE_NV_TKINFO"
	.tkinfo
        /*0018*/ 	.word	0x00000002
        /*0030*/ 	.string	""
        /*0030*/ 	.string	"ptxas"
        /*0030*/ 	.string	"Cuda compilation tools, release 13.0, V13.0.88"
        /*0030*/ 	.string	"Build cuda_13.0.r13.0/compiler.36424714_0"
        /*0030*/ 	.string	"-arch sm_100 -m 64 "



//--------------------- .note.nv.cuinfo           --------------------------
	.section	.note.nv.cuinfo,"",@"SHT_NOTE"
	.sectionflags	@"SHF_NOTE_NV_CUINFO"
        /*0018*/ 	.short	0x0002
        /*001a*/ 	.short	0x0064
        /*001c*/ 	.short	0x0082
	.zero		2


//--------------------- .nv.info                  --------------------------
	.section	.nv.info,"",@"SHT_CUDA_INFO"
	.align	4


	//----- nvinfo : EIATTR_REGCOUNT
	.align		4
        /*0000*/ 	.byte	0x04, 0x2f
        /*0002*/ 	.short	(.L_46 - .L_45)
	.align		4
.L_45:
        /*0004*/ 	.word	index@(_ZN3cub18CUB_300001_SM_10006detail11EmptyKernelIvEEvv)
        /*0008*/ 	.word	0x00000004


	//----- nvinfo : EIATTR_FRAME_SIZE
	.align		4
.L_46:
        /*000c*/ 	.byte	0x04, 0x11
        /*000e*/ 	.short	(.L_48 - .L_47)
	.align		4
.L_47:
        /*0010*/ 	.word	index@(_ZN3cub18CUB_300001_SM_10006detail11EmptyKernelIvEEvv)
        /*0014*/ 	.word	0x00000000


	//----- nvinfo : EIATTR_REGCOUNT
	.align		4
.L_48:
        /*0018*/ 	.byte	0x04, 0x2f
        /*001a*/ 	.short	(.L_50 - .L_49)
	.align		4
.L_49:
        /*001c*/ 	.word	index@(_ZN3cub18CUB_300001_SM_10006detail6reduce28DeviceReduceSingleTileKernelINS2_10policy_hubIN4cuda3std3__45tupleIJblEEEjN6thrust24THRUST_300001_SM_1000_NS8cuda_cub9__find_if7functorIS9_EEE10Policy1000ENSB_12zip_iteratorINS8_IJNSD_26transform_input_iterator_tIbNSC_6detail35transform_pair_of_input_iterators_tIbNSB_6detail15normal_iteratorINSB_10device_ptrIiEEEESQ_NS7_8equal_toIiEEEENS7_10__not_fn_tINS7_10__identityEEEEENSB_17counting_iteratorIlNSB_11use_defaultESZ_SZ_EEEEEEEPS9_jSF_S9_S9_SV_EEvT0_T1_T2_T3_T4_T6_)
        /*0020*/ 	.word	0x00000030


	//----- nvinfo : EIATTR_FRAME_SIZE
	.align		4
.L_50:
        /*0024*/ 	.byte	0x04, 0x11
        /*0026*/ 	.short	(.L_52 - .L_51)
	.align		4
.L_51:
        /*0028*/ 	.word	index@(_ZN3cub18CUB_300001_SM_10006detail6reduce28DeviceReduceSingleTileKernelINS2_10policy_hubIN4cuda3std3__45tupleIJblEEEjN6thrust24THRUST_300001_SM_1000_NS8cuda_cub9__find_if7functorIS9_EEE10Policy1000ENSB_12zip_iteratorINS8_IJNSD_26transform_input_iterator_tIbNSC_6detail35transform_pair_of_input_iterators_tIbNSB_6detail15normal_iteratorINSB_10device_ptrIiEEEESQ_NS7_8equal_toIiEEEENS7_10__not_fn_tINS7_10__identityEEEEENSB_17counting_iteratorIlNSB_11use_defaultESZ_SZ_EEEEEEEPS9_jSF_S9_S9_SV_EEvT0_T1_T2_T3_T4_T6_)
        /*002c*/ 	.word	0x00000000


	//----- nvinfo : EIATTR_REGCOUNT
	.align		4
.L_52:
        /*0030*/ 	.byte	0x04, 0x2f
        /*0032*/ 	.short	(.L_54 - .L_53)
	.align		4
.L_53:
        /*0034*/ 	.word	index@(_ZN3cub18CUB_300001_SM_10006detail6reduce18DeviceReduceKernelINS2_10policy_hubIN4cuda3std3__45tupleIJblEEEjN6thrust24THRUST_300001_SM_1000_NS8cuda_cub9__find_if7functorIS9_EEE10Policy1000ENSB_12zip_iteratorINS8_IJNSD_26transform_input_iterator_tIbNSC_6detail35transform_pair_of_input_iterators_tIbNSB_6detail15normal_iteratorINSB_10device_ptrIiEEEESQ_NS7_8equal_toIiEEEENS7_10__not_fn_tINS7_10__identityEEEEENSB_17counting_iteratorIlNSB_11use_defaultESZ_SZ_EEEEEEEjSF_S9_SV_EEvT0_PT3_T1_NS0_13GridEvenShareIS16_EET2_T4_)
        /*0038*/ 	.word	0x00000020


	//----- nvinfo : EIATTR_FRAME_SIZE
	.align		4
.L_54:
        /*003c*/ 	.byte	0x04, 0x11
        /*003e*/ 	.short	(.L_56 - .L_55)
	.align		4
.L_55:
        /*0040*/ 	.word	index@(_ZN3cub18CUB_300001_SM_10006detail6reduce18DeviceReduceKernelINS2_10policy_hubIN4cuda3std3__45tupleIJblEEEjN6thrust24THRUST_300001_SM_1000_NS8cuda_cub9__find_if7functorIS9_EEE10Policy1000ENSB_12zip_iteratorINS8_IJNSD_26transform_input_iterator_tIbNSC_6detail35transform_pair_of_input_iterators_tIbNSB_6detail15normal_iteratorINSB_10device_ptrIiEEEESQ_NS7_8equal_toIiEEEENS7_10__not_fn_tINS7_10__identityEEEEENSB_17counting_iteratorIlNSB_11use_defaultESZ_SZ_EEEEEEEjSF_S9_SV_EEvT0_PT3_T1_NS0_13GridEvenShareIS16_EET2_T4_)
        /*0044*/ 	.word	0x00000000


	//----- nvinfo : EIATTR_REGCOUNT
	.align		4
.L_56:
        /*0048*/ 	.byte	0x04, 0x2f
        /*004a*/ 	.short	(.L_58 - .L_57)
	.align		4
.L_57:
        /*004c*/ 	.word	index@(_ZN3cub18CUB_300001_SM_10006detail6reduce28DeviceReduceSingleTileKernelINS2_10policy_hubIN4cuda3std3__45tupleIJblEEEjN6thrust24THRUST_300001_SM_1000_NS8cuda_cub9__find_if7functorIS9_EEE10Policy1000EPS9_SI_iSF_S9_S9_NS7_10__identityEEEvT0_T1_T2_T3_T4_T6_)
        /*0050*/ 	.word	0x0000001c


	//----- nvinfo : EIATTR_FRAME_SIZE
	.align		4
.L_58:
        /*0054*/ 	.byte	0x04, 0x11
        /*0056*/ 	.short	(.L_60 - .L_59)
	.align		4
.L_59:
        /*0058*/ 	.word	index@(_ZN3cub18CUB_300001_SM_10006detail6reduce28DeviceReduceSingleTileKernelINS2_10policy_hubIN4cuda3std3__45tupleIJblEEEjN6thrust24THRUST_300001_SM_1000_NS8cuda_cub9__find_if7functorIS9_EEE10Policy1000EPS9_SI_iSF_S9_S9_NS7_10__identityEEEvT0_T1_T2_T3_T4_T6_)
        /*005c*/ 	.word	0x00000000


	//----- nvinfo : EIATTR_REGCOUNT
	.align		4
.L_60:
        /*0060*/ 	.byte	0x04, 0x2f
        /*0062*/ 	.short	(.L_62 - .L_61)
	.align		4
.L_61:
        /*0064*/ 	.word	index@(_ZN3cub18CUB_300001_SM_10006detail6reduce28DeviceReduceSingleTileKernelINS2_10policy_hubIN4cuda3std3__45tupleIJblEEEyN6thrust24THRUST_300001_SM_1000_NS8cuda_cub9__find_if7functorIS9_EEE10Policy1000ENSB_12zip_iteratorINS8_IJNSD_26transform_input_iterator_tIbNSC_6detail35transform_pair_of_input_iterators_tIbNSB_6detail15normal_iteratorINSB_10device_ptrIiEEEESQ_NS7_8equal_toIiEEEENS7_10__not_fn_tINS7_10__identityEEEEENSB_17counting_iteratorIlNSB_11use_defaultESZ_SZ_EEEEEEEPS9_ySF_S9_S9_SV_EEvT0_T1_T2_T3_T4_T6_)
        /*0068*/ 	.word	0x00000027


	//----- nvinfo : EIATTR_FRAME_SIZE
	.align		4
.L_62:
        /*006c*/ 	.byte	0x04, 0x11
        /*006e*/ 	.short	(.L_64 - .L_63)
	.align		4
.L_63:
        /*0070*/ 	.word	index@(_ZN3cub18CUB_300001_SM_10006detail6reduce28DeviceReduceSingleTileKernelINS2_10policy_hubIN4cuda3std3__45tupleIJblEEEyN6thrust24THRUST_300001_SM_1000_NS8cuda_cub9__find_if7functorIS9_EEE10Policy1000ENSB_12zip_iteratorINS8_IJNSD_26transform_input_iterator_tIbNSC_6detail35transform_pair_of_input_iterators_tIbNSB_6detail15normal_iteratorINSB_10device_ptrIiEEEESQ_NS7_8equal_toIiEEEENS7_10__not_fn_tINS7_10__identityEEEEENSB_17counting_iteratorIlNSB_11use_defaultESZ_SZ_EEEEEEEPS9_ySF_S9_S9_SV_EEvT0_T1_T2_T3_T4_T6_)
        /*0074*/ 	.word	0x00000000


	//----- nvinfo : EIATTR_REGCOUNT
	.align		4
.L_64:
        /*0078*/ 	.byte	0x04, 0x2f
        /*007a*/ 	.short	(.L_66 - .L_65)
	.align		4
.L_65:
        /*007c*/ 	.word	index@(_ZN3cub18CUB_300001_SM_10006detail6reduce18DeviceReduceKernelINS2_10policy_hubIN4cuda3std3__45tupleIJblEEEyN6thrust24THRUST_300001_SM_1000_NS8cuda_cub9__find_if7functorIS9_EEE10Policy1000ENSB_12zip_iteratorINS8_IJNSD_26transform_input_iterator_tIbNSC_6detail35transform_pair_of_input_iterators_tIbNSB_6detail15normal_iteratorINSB_10device_ptrIiEEEESQ_NS7_8equal_toIiEEEENS7_10__not_fn_tINS7_10__identityEEEEENSB_17counting_iteratorIlNSB_11use_defaultESZ_SZ_EEEEEEEySF_S9_SV_EEvT0_PT3_T1_NS0_13GridEvenShareIS16_EET2_T4_)
        /*0080*/ 	.word	0x0000001f


	//----- nvinfo : EIATTR_FRAME_SIZE
	.align		4
.L_66:
        /*0084*/ 	.byte	0x04, 0x11
        /*0086*/ 	.short	(.L_68 - .L_67)
	.align		4
.L_67:
        /*0088*/ 	.word	index@(_ZN3cub18CUB_300001_SM_10006detail6reduce18DeviceReduceKernelINS2_10policy_hubIN4cuda3std3__45tupleIJblEEEyN6thrust24THRUST_300001_SM_1000_NS8cuda_cub9__find_if7functorIS9_EEE10Policy1000ENSB_12zip_iteratorINS8_IJNSD_26transform_input_iterator_tIbNSC_6detail35transform_pair_of_input_iterators_tIbNSB_6detail15normal_iteratorINSB_10device_ptrIiEEEESQ_NS7_8equal_toIiEEEENS7_10__not_fn_tINS7_10__identityEEEEENSB_17counting_iteratorIlNSB_11use_defaultESZ_SZ_EEEEEEEySF_S9_SV_EEvT0_PT3_T1_NS0_13GridEvenShareIS16_EET2_T4_)
        /*008c*/ 	.word	0x00000000


	//----- nvinfo : EIATTR_REGCOUNT
	.align		4
.L_68:
        /*0090*/ 	.byte	0x04, 0x2f
        /*0092*/ 	.short	(.L_70 - .L_69)
	.align		4
.L_69:
        /*0094*/ 	.word	index@(_ZN3cub18CUB_300001_SM_10006detail6reduce28DeviceReduceSingleTileKernelINS2_10policy_hubIN4cuda3std3__45tupleIJblEEEyN6thrust24THRUST_300001_SM_1000_NS8cuda_cub9__find_if7functorIS9_EEE10Policy1000EPS9_SI_iSF_S9_S9_NS7_10__identityEEEvT0_T1_T2_T3_T4_T6_)
        /*0098*/ 	.word	0x0000001c


	//----- nvinfo : EIATTR_FRAME_SIZE
	.align		4
.L_70:
        /*009c*/ 	.byte	0x04, 0x11
        /*009e*/ 	.short	(.L_72 - .L_71)
	.align		4
.L_71:
        /*00a0*/ 	.word	index@(_ZN3cub18CUB_300001_SM_10006detail6reduce28DeviceReduceSingleTileKernelINS2_10policy_hubIN4cuda3std3__45tupleIJblEEEyN6thrust24THRUST_300001_SM_1000_NS8cuda_cub9__find_if7functorIS9_EEE10Policy1000EPS9_SI_iSF_S9_S9_NS7_10__identityEEEvT0_T1_T2_T3_T4_T6_)
        /*00a4*/ 	.word	0x00000000


	//----- nvinfo : EIATTR_REGCOUNT
	.align		4
.L_72:
        /*00a8*/ 	.byte	0x04, 0x2f
        /*00aa*/ 	.short	(.L_74 - .L_73)
	.align		4
.L_73:
        /*00ac*/ 	.word	index@(_ZN3cub18CUB_300001_SM_10006detail6reduce28DeviceReduceSingleTileKernelINS2_10policy_hubIN4cuda3std3__45tupleIJblEEEjN6thrust24THRUST_300001_SM_1000_NS8cuda_cub9__find_if7functorIS9_EEE10Policy1000ENSB_12zip_iteratorINS8_IJNSD_26transform_input_iterator_tIbNSC_6detail35transform_pair_of_input_iterators_tIbNSB_6detail15normal_iteratorINSB_10device_ptrIiEEEESQ_18compare_modulo_twoEENS7_10__not_fn_tINS7_10__identityEEEEENSB_17counting_iteratorIlNSB_11use_defaultESY_SY_EEEEEEEPS9_jSF_S9_S9_SU_EEvT0_T1_T2_T3_T4_T6_)
        /*00b0*/ 	.word	0x00000020


	//----- nvinfo : EIATTR_FRAME_SIZE
	.align		4
.L_74:
        /*00b4*/ 	.byte	0x04, 0x11
        /*00b6*/ 	.short	(.L_76 - .L_75)
	.align		4
.L_75:
        /*00b8*/ 	.word	index@(_ZN3cub18CUB_300001_SM_10006detail6reduce28DeviceReduceSingleTileKernelINS2_10policy_hubIN4cuda3std3__45tupleIJblEEEjN6thrust24THRUST_300001_SM_1000_NS8cuda_cub9__find_if7functorIS9_EEE10Policy1000ENSB_12zip_iteratorINS8_IJNSD_26transform_input_iterator_tIbNSC_6detail35transform_pair_of_input_iterators_tIbNSB_6detail15normal_iteratorINSB_10device_ptrIiEEEESQ_18compare_modulo_twoEENS7_10__not_fn_tINS7_10__identityEEEEENSB_17counting_iteratorIlNSB_11use_defaultESY_SY_EEEEEEEPS9_jSF_S9_S9_SU_EEvT0_T1_T2_T3_T4_T6_)
        /*00bc*/ 	.word	0x00000000


	//----- nvinfo : EIATTR_REGCOUNT
	.align		4
.L_76:
        /*00c0*/ 	.byte	0x04, 0x2f
        /*00c2*/ 	.short	(.L_78 - .L_77)
	.align		4
.L_77:
        /*00c4*/ 	.word	index@(_ZN3cub18CUB_300001_SM_10006detail6reduce18DeviceReduceKernelINS2_10policy_hubIN4cuda3std3__45tupleIJblEEEjN6thrust24THRUST_300001_SM_1000_NS8cuda_cub9__find_if7functorIS9_EEE10Policy1000ENSB_12zip_iteratorINS8_IJNSD_26transform_input_iterator_tIbNSC_6detail35transform_pair_of_input_iterators_tIbNSB_6detail15normal_iteratorINSB_10device_ptrIiEEEESQ_18compare_modulo_twoEENS7_10__not_fn_tINS7_10__identityEEEEENSB_17counting_iteratorIlNSB_11use_defaultESY_SY_EEEEEEEjSF_S9_SU_EEvT0_PT3_T1_NS0_13GridEvenShareIS15_EET2_T4_)
        /*00c8*/ 	.word	0x00000020


	//----- nvinfo : EIATTR_FRAME_SIZE
	.align		4
.L_78:
        /*00cc*/ 	.byte	0x04, 0x11
        /*00ce*/ 	.short	(.L_80 - .L_79)
	.align		4
.L_79:
        /*00d0*/ 	.word	index@(_ZN3cub18CUB_300001_SM_10006detail6reduce18DeviceReduceKernelINS2_10policy_hubIN4cuda3std3__45tupleIJblEEEjN6thrust24THRUST_300001_SM_1000_NS8cuda_cub9__find_if7functorIS9_EEE10Policy1000ENSB_12zip_iteratorINS8_IJNSD_26transform_input_iterator_tIbNSC_6detail35transform_pair_of_input_iterators_tIbNSB_6detail15normal_iteratorINSB_10device_ptrIiEEEESQ_18compare_modulo_twoEENS7_10__not_fn_tINS7_10__identityEEEEENSB_17counting_iteratorIlNSB_11use_defaultESY_SY_EEEEEEEjSF_S9_SU_EEvT0_PT3_T1_NS0_13GridEvenShareIS15_EET2_T4_)
        /*00d4*/ 	.word	0x00000000


	//----- nvinfo : EIATTR_REGCOUNT
	.align		4
.L_80:
        /*00d8*/ 	.byte	0x04, 0x2f
        /*00da*/ 	.short	(.L_82 - .L_81)
	.align		4
.L_81:
        /*00dc*/ 	.word	index@(_ZN3cub18CUB_300001_SM_10006detail6reduce28DeviceReduceSingleTileKernelINS2_10policy_hubIN4cuda3std3__45tupleIJblEEEyN6thrust24THRUST_300001_SM_1000_NS8cuda_cub9__find_if7functorIS9_EEE10Policy1000ENSB_12zip_iteratorINS8_IJNSD_26transform_input_iterator_tIbNSC_6detail35transform_pair_of_input_iterators_tIbNSB_6detail15normal_iteratorINSB_10device_ptrIiEEEESQ_18compare_modulo_twoEENS7_10__not_fn_tINS7_10__identityEEEEENSB_17counting_iteratorIlNSB_11use_defaultESY_SY_EEEEEEEPS9_ySF_S9_S9_SU_EEvT0_T1_T2_T3_T4_T6_)
        /*00e0*/ 	.word	0x0000001f


	//----- nvinfo : EIATTR_FRAME_SIZE
	.align		4
.L_82:
        /*00e4*/ 	.byte	0x04, 0x11
        /*00e6*/ 	.short	(.L_84 - .L_83)
	.align		4
.L_83:
        /*00e8*/ 	.word	index@(_ZN3cub18CUB_300001_SM_10006detail6reduce28DeviceReduceSingleTileKernelINS2_10policy_hubIN4cuda3std3__45tupleIJblEEEyN6thrust24THRUST_300001_SM_1000_NS8cuda_cub9__find_if7functorIS9_EEE10Policy1000ENSB_12zip_iteratorINS8_IJNSD_26transform_input_iterator_tIbNSC_6detail35transform_pair_of_input_iterators_tIbNSB_6detail15normal_iteratorINSB_10device_ptrIiEEEESQ_18compare_modulo_twoEENS7_10__not_fn_tINS7_10__identityEEEEENSB_17counting_iteratorIlNSB_11use_defaultESY_SY_EEEEEEEPS9_ySF_S9_S9_SU_EEvT0_T1_T2_T3_T4_T6_)
        /*00ec*/ 	.word	0x00000000


	//----- nvinfo : EIATTR_REGCOUNT
	.align		4
.L_84:
        /*00f0*/ 	.byte	0x04, 0x2f
        /*00f2*/ 	.short	(.L_86 - .L_85)
	.align		4
.L_85:
        /*00f4*/ 	.word	index@(_ZN3cub18CUB_300001_SM_10006detail6reduce18DeviceReduceKernelINS2_10policy_hubIN4cuda3std3__45tupleIJblEEEyN6thrust24THRUST_300001_SM_1000_NS8cuda_cub9__find_if7functorIS9_EEE10Policy1000ENSB_12zip_iteratorINS8_IJNSD_26transform_input_iterator_tIbNSC_6detail35transform_pair_of_input_iterators_tIbNSB_6detail15normal_iteratorINSB_10device_ptrIiEEEESQ_18compare_modulo_twoEENS7_10__not_fn_tINS7_10__identityEEEEENSB_17counting_iteratorIlNSB_11use_defaultESY_SY_EEEEEEEySF_S9_SU_EEvT0_PT3_T1_NS0_13GridEvenShareIS15_EET2_T4_)
        /*00f8*/ 	.word	0x0000001f


	//----- nvinfo : EIATTR_FRAME_SIZE
	.align		4
.L_86:
        /*00fc*/ 	.byte	0x04, 0x11
        /*00fe*/ 	.short	(.L_88 - .L_87)
	.align		4
.L_87:
        /*0100*/ 	.word	index@(_ZN3cub18CUB_300001_SM_10006detail6reduce18DeviceReduceKernelINS2_10policy_hubIN4cuda3std3__45tupleIJblEEEyN6thrust24THRUST_300001_SM_1000_NS8cuda_cub9__find_if7functorIS9_EEE10Policy1000ENSB_12zip_iteratorINS8_IJNSD_26transform_input_iterator_tIbNSC_6detail35transform_pair_of_input_iterators_tIbNSB_6detail15normal_iteratorINSB_10device_ptrIiEEEESQ_18compare_modulo_twoEENS7_10__not_fn_tINS7_10__identityEEEEENSB_17counting_iteratorIlNSB_11use_defaultESY_SY_EEEEEEEySF_S9_SU_EEvT0_PT3_T1_NS0_13GridEvenShareIS15_EET2_T4_)
        /*0104*/ 	.word	0x00000000


	//----- nvinfo : EIATTR_MIN_STACK_SIZE
	.align		4
.L_88:
        /*0108*/ 	.byte	0x04, 0x12
        /*010a*/ 	.short	(.L_90 - .L_89)
	.align		4
.L_89:
        /*010c*/ 	.word	index@(_ZN3cub18CUB_300001_SM_10006detail6reduce18DeviceReduceKernelINS2_10policy_hubIN4cuda3std3__45tupleIJblEEEyN6thrust24THRUST_300001_SM_1000_NS8cuda_cub9__find_if7functorIS9_EEE10Policy1000ENSB_12zip_iteratorINS8_IJNSD_26transform_input_iterator_tIbNSC_6detail35transform_pair_of_input_iterators_tIbNSB_6detail15normal_iteratorINSB_10device_ptrIiEEEESQ_18compare_modulo_twoEENS7_10__not_fn_tINS7_10__identityEEEEENSB_17counting_iteratorIlNSB_11use_defaultESY_SY_EEEEEEEySF_S9_SU_EEvT0_PT3_T1_NS0_13GridEvenShareIS15_EET2_T4_)
        /*0110*/ 	.word	0x00000000


	//----- nvinfo : EIATTR_MIN_STACK_SIZE
	.align		4
.L_90:
        /*0114*/ 	.byte	0x04, 0x12
        /*0116*/ 	.short	(.L_92 - .L_91)
	.align		4
.L_91:
        /*0118*/ 	.word	index@(_ZN3cub18CUB_300001_SM_10006detail6reduce28DeviceReduceSingleTileKernelINS2_10policy_hubIN4cuda3std3__45tupleIJblEEEyN6thrust24THRUST_300001_SM_1000_NS8cuda_cub9__find_if7functorIS9_EEE10Policy1000ENSB_12zip_iteratorINS8_IJNSD_26transform_input_iterator_tIbNSC_6detail35transform_pair_of_input_iterators_tIbNSB_6detail15normal_iteratorINSB_10device_ptrIiEEEESQ_18compare_modulo_twoEENS7_10__not_fn_tINS7_10__identityEEEEENSB_17counting_iteratorIlNSB_11use_defaultESY_SY_EEEEEEEPS9_ySF_S9_S9_SU_EEvT0_T1_T2_T3_T4_T6_)
        /*011c*/ 	.word	0x00000000


	//----- nvinfo : EIATTR_MIN_STACK_SIZE
	.align		4
.L_92:
        /*0120*/ 	.byte	0x04, 0x12
        /*0122*/ 	.short	(.L_94 - .L_93)
	.align		4
.L_93:
        /*0124*/ 	.word	index@(_ZN3cub18CUB_300001_SM_10006detail6reduce18DeviceReduceKernelINS2_10policy_hubIN4cuda3std3__45tupleIJblEEEjN6thrust24THRUST_300001_SM_1000_NS8cuda_cub9__find_if7functorIS9_EEE10Policy1000ENSB_12zip_iteratorINS8_IJNSD_26transform_input_iterator_tIbNSC_6detail35transform_pair_of_input_iterators_tIbNSB_6detail15normal_iteratorINSB_10device_ptrIiEEEESQ_18compare_modulo_twoEENS7_10__not_fn_tINS7_10__identityEEEEENSB_17counting_iteratorIlNSB_11use_defaultESY_SY_EEEEEEEjSF_S9_SU_EEvT0_PT3_T1_NS0_13GridEvenShareIS15_EET2_T4_)
        /*0128*/ 	.word	0x00000000


	//----- nvinfo : EIATTR_MIN_STACK_SIZE
	.align		4
.L_94:
        /*012c*/ 	.byte	0x04, 0x12
        /*012e*/ 	.short	(.L_96 - .L_95)
	.align		4
.L_95:
        /*0130*/ 	.word	index@(_ZN3cub18CUB_300001_SM_10006detail6reduce28DeviceReduceSingleTileKernelINS2_10policy_hubIN4cuda3std3__45tupleIJblEEEjN6thrust24THRUST_300001_SM_1000_NS8cuda_cub9__find_if7functorIS9_EEE10Policy1000ENSB_12zip_iteratorINS8_IJNSD_26transform_input_iterator_tIbNSC_6detail35transform_pair_of_input_iterators_tIbNSB_6detail15normal_iteratorINSB_10device_ptrIiEEEESQ_18compare_modulo_twoEENS7_10__not_fn_tINS7_10__identityEEEEENSB_17counting_iteratorIlNSB_11use_defaultESY_SY_EEEEEEEPS9_jSF_S9_S9_SU_EEvT0_T1_T2_T3_T4_T6_)
        /*0134*/ 	.word	0x00000000


	//----- nvinfo : EIATTR_MIN_STACK_SIZE
	.align		4
.L_96:
        /*0138*/ 	.byte	0x04, 0x12
        /*013a*/ 	.short	(.L_98 - .L_97)
	.align		4
.L_97:
        /*013c*/ 	.word	index@(_ZN3cub18CUB_300001_SM_10006detail6reduce28DeviceReduceSingleTileKernelINS2_10policy_hubIN4cuda3std3__45tupleIJblEEEyN6thrust24THRUST_300001_SM_1000_NS8cuda_cub9__find_if7functorIS9_EEE10Policy1000EPS9_SI_iSF_S9_S9_NS7_10__identityEEEvT0_T1_T2_T3_T4_T6_)
        /*0140*/ 	.word	0x00000000


	//----- nvinfo : EIATTR_MIN_STACK_SIZE
	.align		4
.L_98:
        /*0144*/ 	.byte	0x04, 0x12
        /*0146*/ 	.short	(.L_100 - .L_99)
	.align		4
.L_99:
        /*0148*/ 	.word	index@(_ZN3cub18CUB_300001_SM_10006detail6reduce18DeviceReduceKernelINS2_10policy_hubIN4cuda3std3__45tupleIJblEEEyN6thrust24THRUST_300001_SM_1000_NS8cuda_cub9__find_if7functorIS9_EEE10Policy1000ENSB_12zip_iteratorINS8_IJNSD_26transform_input_iterator_tIbNSC_6detail35transform_pair_of_input_iterators_tIbNSB_6detail15normal_iteratorINSB_10device_ptrIiEEEESQ_NS7_8equal_toIiEEEENS7_10__not_fn_tINS7_10__identityEEEEENSB_17counting_iteratorIlNSB_11use_defaultESZ_SZ_EEEEEEEySF_S9_SV_EEvT0_PT3_T1_NS0_13GridEvenShareIS16_EET2_T4_)
        /*014c*/ 	.word	0x00000000


	//----- nvinfo : EIATTR_MIN_STACK_SIZE
	.align		4
.L_100:
        /*0150*/ 	.byte	0x04, 0x12
        /*0152*/ 	.short	(.L_102 - .L_101)
	.align		4
.L_101:
        /*0154*/ 	.word	index@(_ZN3cub18CUB_300001_SM_10006detail6reduce28DeviceReduceSingleTileKernelINS2_10policy_hubIN4cuda3std3__45tupleIJblEEEyN6thrust24THRUST_300001_SM_1000_NS8cuda_cub9__find_if7functorIS9_EEE10Policy1000ENSB_12zip_iteratorINS8_IJNSD_26transform_input_iterator_tIbNSC_6detail35transform_pair_of_input_iterators_tIbNSB_6detail15normal_iteratorINSB_10device_ptrIiEEEESQ_NS7_8equal_toIiEEEENS7_10__not_fn_tINS7_10__identityEEEEENSB_17counting_iteratorIlNSB_11use_defaultESZ_SZ_EEEEEEEPS9_ySF_S9_S9_SV_EEvT0_T1_T2_T3_T4_T6_)
        /*0158*/ 	.word	0x00000000


	//----- nvinfo : EIATTR_MIN_STACK_SIZE
	.align		4
.L_102:
        /*015c*/ 	.byte	0x04, 0x12
        /*015e*/ 	.short	(.L_104 - .L_103)
	.align		4
.L_103:
        /*0160*/ 	.word	index@(_ZN3cub18CUB_300001_SM_10006detail6reduce28DeviceReduceSingleTileKernelINS2_10policy_hubIN4cuda3std3__45tupleIJblEEEjN6thrust24THRUST_300001_SM_1000_NS8cuda_cub9__find_if7functorIS9_EEE10Policy1000EPS9_SI_iSF_S9_S9_NS7_10__identityEEEvT0_T1_T2_T3_T4_T6_)
        /*0164*/ 	.word	0x00000000


	//----- nvinfo : EIATTR_MIN_STACK_SIZE
	.align		4
.L_104:
        /*0168*/ 	.byte	0x04, 0x12
        /*016a*/ 	.short	(.L_106 - .L_105)
	.align		4
.L_105:
        /*016c*/ 	.word	index@(_ZN3cub18CUB_300001_SM_10006detail6reduce18DeviceReduceKernelINS2_10policy_hubIN4cuda3std3__45tupleIJblEEEjN6thrust24THRUST_300001_SM_1000_NS8cuda_cub9__find_if7functorIS9_EEE10Policy1000ENSB_12zip_iteratorINS8_IJNSD_26transform_input_iterator_tIbNSC_6detail35transform_pair_of_input_iterators_tIbNSB_6detail15normal_iteratorINSB_10device_ptrIiEEEESQ_NS7_8equal_toIiEEEENS7_10__not_fn_tINS7_10__identityEEEEENSB_17counting_iteratorIlNSB_11use_defaultESZ_SZ_EEEEEEEjSF_S9_SV_EEvT0_PT3_T1_NS0_13GridEvenShareIS16_EET2_T4_)
        /*0170*/ 	.word	0x00000000


	//----- nvinfo : EIATTR_MIN_STACK_SIZE
	.align		4
.L_106:
        /*0174*/ 	.byte	0x04, 0x12
        /*0176*/ 	.short	(.L_108 - .L_107)
	.align		4
.L_107:
        /*0178*/ 	.word	index@(_ZN3cub18CUB_300001_SM_10006detail6reduce28DeviceReduceSingleTileKernelINS2_10policy_hubIN4cuda3std3__45tupleIJblEEEjN6thrust24THRUST_300001_SM_1000_NS8cuda_cub9__find_if7functorIS9_EEE10Policy1000ENSB_12zip_iteratorINS8_IJNSD_26transform_input_iterator_tIbNSC_6detail35transform_pair_of_input_iterators_tIbNSB_6detail15normal_iteratorINSB_10device_ptrIiEEEESQ_NS7_8equal_toIiEEEENS7_10__not_fn_tINS7_10__identityEEEEENSB_17counting_iteratorIlNSB_11use_defaultESZ_SZ_EEEEEEEPS9_jSF_S9_S9_SV_EEvT0_T1_T2_T3_T4_T6_)
        /*017c*/ 	.word	0x00000000


	//----- nvinfo : EIATTR_MIN_STACK_SIZE
	.align		4
.L_108:
        /*0180*/ 	.byte	0x04, 0x12
        /*0182*/ 	.short	(.L_110 - .L_109)
	.align		4
.L_109:
        /*0184*/ 	.word	index@(_ZN3cub18CUB_300001_SM_10006detail11EmptyKernelIvEEvv)
        /*0188*/ 	.word	0x00000000
.L_110:


//--------------------- .nv.compat                --------------------------
	.section	.nv.compat,"",@"SHT_CUDA_COMPAT_INFO"
	.align	4
        /*0000*/ 	.byte	0x02, 0x09, 0x00, 0x00, 0x02, 0x02, 0x01, 0x00, 0x02, 0x05, 0x05, 0x00, 0x03, 0x07, 0x01, 0x01
        /*0010*/ 	.byte	0x02, 0x03, 0x00, 0x00, 0x02, 0x06, 0x01, 0x00, 0x04, 0x0b, 0x08, 0x00, 0x09, 0x00, 0x00, 0x00
        /*0020*/ 	.byte	0x00, 0x00, 0x00, 0x00


//--------------------- .nv.info._ZN3cub18CUB_300001_SM_10006detail6reduce18DeviceReduceKernelINS2_10policy_hubIN4cuda3std3__45tupleIJblEEEyN6thrust24THRUST_300001_SM_1000_NS8cuda_cub9__find_if7functorIS9_EEE10Policy1000ENSB_12zip_iteratorINS8_IJNSD_26transform_input_iterator_tIbNSC_6detail35transform_pair_of_input_iterators_tIbNSB_6detail15normal_iteratorINSB_10device_ptrIiEEEESQ_18compare_modulo_twoEENS7_10__not_fn_tINS7_10__identityEEEEENSB_17counting_iteratorIlNSB_11use_defaultESY_SY_EEEEEEEySF_S9_SU_EEvT0_PT3_T1_NS0_13GridEvenShareIS15_EET2_T4_ --------------------------
	.section	.nv.info._ZN3cub18CUB_300001_SM_10006detail6reduce18DeviceReduceKernelINS2_10policy_hubIN4cuda3std3__45tupleIJblEEEyN6thrust24THRUST_300001_SM_1000_NS8cuda_cub9__find_if7functorIS9_EEE10Policy1000ENSB_12zip_iteratorINS8_IJNSD_26transform_input_iterator_tIbNSC_6detail35transform_pair_of_input_iterators_tIbNSB_6detail15normal_iteratorINSB_10device_ptrIiEEEESQ_18compare_modulo_twoEENS7_10__not_fn_tINS7_10__identityEEEEENSB_17counting_iteratorIlNSB_11use_defaultESY_SY_EEEEEEEySF_S9_SU_EEvT0_PT3_T1_NS0_13GridEvenShareIS15_EET2_T4_,"",@"SHT_CUDA_INFO"
	.sectionflags	@""
	.align	4


	//----- nvinfo : EIATTR_CUDA_API_VERSION
	.align		4
        /*0000*/ 	.byte	0x04, 0x37
        /*0002*/ 	.short	(.L_112 - .L_111)
.L_111:
        /*0004*/ 	.word	0x00000082


	//----- nvinfo : EIATTR_KPARAM_INFO
	.align		4
.L_112:
        /*0008*/ 	.byte	0x04, 0x17
        /*000a*/ 	.short	(.L_114 - .L_113)
.L_113:
        /*000c*/ 	.word	0x00000000
        /*0010*/ 	.short	0x0005
        /*0012*/ 	.short	0x0081
        /*0014*/ 	.byte	0x00, 0xf0, 0x05, 0x00


	//----- nvinfo : EIATTR_KPARAM_INFO
	.align		4
.L_114:
        /*0018*/ 	.byte	0x04, 0x17
        /*001a*/ 	.short	(.L_116 - .L_115)
.L_115:
        /*001c*/ 	.word	0x00000000
        /*0020*/ 	.short	0x0004
        /*0022*/ 	.short	0x0080
        /*0024*/ 	.byte	0x00, 0xf0, 0x05, 0x00


	//----- nvinfo : EIATTR_KPARAM_INFO
	.align		4
.L_116:
        /*0028*/ 	.byte	0x04, 0x17
        /*002a*/ 	.short	(.L_118 - .L_117)
.L_117:
        /*002c*/ 	.word	0x00000000
        /*0030*/ 	.short	0x0003
        /*0032*/ 	.short	0x0038
        /*0034*/ 	.byte	0x00, 0xf0, 0x21, 0x01


	//----- nvinfo : EIATTR_KPARAM_INFO
	.align		4
.L_118:
        /*0038*/ 	.byte	0x04, 0x17
        /*003a*/ 	.short	(.L_120 - .L_119)
.L_119:
        /*003c*/ 	.word	0x00000000
        /*0040*/ 	.short	0x0002
        /*0042*/ 	.short	0x0030
        /*0044*/ 	.byte	0x00, 0xf0, 0x21, 0x00


	//----- nvinfo : EIATTR_KPARAM_INFO
	.align		4
.L_120:
        /*0048*/ 	.byte	0x04, 0x17
        /*004a*/ 	.short	(.L_122 - .L_121)
.L_121:
        /*004c*/ 	.word	0x00000000
        /*0050*/ 	.short	0x0001
        /*0052*/ 	.short	0x0028
        /*0054*/ 	.byte	0x00, 0xf5, 0x21, 0x00


	//----- nvinfo : EIATTR_KPARAM_INFO
	.align		4
.L_122:
        /*0058*/ 	.byte	0x04, 0x17
        /*005a*/ 	.short	(.L_124 - .L_123)
.L_123:
        /*005c*/ 	.word	0x00000000
        /*0060*/ 	.short	0x0000
        /*0062*/ 	.short	0x0000
        /*0064*/ 	.byte	0x00, 0xf0, 0xa1, 0x00


	//----- nvinfo : EIATTR_SPARSE_MMA_MASK
	.align		4
.L_124:
        /*0068*/ 	.byte	0x03, 0x50
        /*006a*/ 	.short	0x0000


	//----- nvinfo : EIATTR_MAXREG_COUNT
	.align		4
        /*006c*/ 	.byte	0x03, 0x1b
        /*006e*/ 	.short	0x00ff


	//----- nvinfo : EIATTR_NUM_BARRIERS
	.align		4
        /*0070*/ 	.byte	0x02, 0x4c
        /*0072*/ 	.byte	0x01
	.zero		1


	//----- nvinfo : EIATTR_MERCURY_ISA_VERSION
	.align		4
        /*0074*/ 	.byte	0x03, 0x5f
        /*0076*/ 	.short	0x0101


	//----- nvinfo : EIATTR_COOP_GROUP_MASK_REGIDS
	.align		4
        /*0078*/ 	.byte	0x04, 0x29
        /*007a*/ 	.short	(.L_126 - .L_125)


	//   ....[0]....
.L_125:
        /*007c*/ 	.word	0xffffffff


	//   ....[1]....
        /*0080*/ 	.word	0xffffffff


	//   ....[2]....
        /*0084*/ 	.word	0xffffffff


	//   ....[3]....
        /*0088*/ 	.word	0xffffffff


	//   ....[4]....
        /*008c*/ 	.word	0xffffffff


	//   ....[5]....
        /*0090*/ 	.word	0xffffffff


	//   ....[6]....
        /*0094*/ 	.word	0xffffffff


	//   ....[7]....
        /*0098*/ 	.word	0xffffffff


	//   ....[8]....
        /*009c*/ 	.word	0xffffffff


	//   ....[9]....
        /*00a0*/ 	.word	0xffffffff


	//   ....[10]....
        /*00a4*/ 	.word	0xffffffff


	//   ....[11]....
        /*00a8*/ 	.word	0xffffffff


	//   ....[12]....
        /*00ac*/ 	.word	0xffffffff


	//   ....[13]....
        /*00b0*/ 	.word	0xffffffff


	//   ....[14]....
        /*00b4*/ 	.word	0xffffffff


	//   ....[15]....
        /*00b8*/ 	.word	0xffffffff


	//   ....[16]....
        /*00bc*/ 	.word	0xffffffff


	//   ....[17]....
        /*00c0*/ 	.word	0xffffffff


	//   ....[18]....
        /*00c4*/ 	.word	0xffffffff


	//   ....[19]....
        /*00c8*/ 	.word	0xffffffff


	//   ....[20]....
        /*00cc*/ 	.word	0xffffffff


	//   ....[21]....
        /*00d0*/ 	.word	0xffffffff


	//   ....[22]....
        /*00d4*/ 	.word	0xffffffff


	//   ....[23]....
        /*00d8*/ 	.word	0xffffffff


	//   ....[24]....
        /*00dc*/ 	.word	0xffffffff


	//   ....[25]....
        /*00e0*/ 	.word	0xffffffff


	//   ....[26]....
        /*00e4*/ 	.word	0xffffffff


	//   ....[27]....
        /*00e8*/ 	.word	0xffffffff


	//   ....[28]....
        /*00ec*/ 	.word	0xffffffff


	//   ....[29]....
        /*00f0*/ 	.word	0xffffffff


	//   ....[30]....
        /*00f4*/ 	.word	0xffffffff


	//   ....[31]....
        /*00f8*/ 	.word	0xffffffff


	//   ....[32]....
        /*00fc*/ 	.word	0xffffffff


	//   ....[33]....
        /*0100*/ 	.word	0xffffffff


	//   ....[34]....
        /*0104*/ 	.word	0xffffffff


	//   ....[35]....
        /*0108*/ 	.word	0xffffffff


	//   ....[36]....
        /*010c*/ 	.word	0xffffffff


	//   ....[37]....
        /*0110*/ 	.word	0xffffffff


	//   ....[38]....
        /*0114*/ 	.word	0xffffffff


	//   ....[39]....
        /*0118*/ 	.word	0xffffffff


	//   ....[40]....
        /*011c*/ 	.word	0xffffffff


	//   ....[41]....
        /*0120*/ 	.word	0xffffffff


	//   ....[42]....
        /*0124*/ 	.word	0xffffffff


	//   ....[43]....
        /*0128*/ 	.word	0xffffffff


	//   ....[44]....
        /*012c*/ 	.word	0xffffffff


	//----- nvinfo : EIATTR_COOP_GROUP_INSTR_OFFSETS
	.align		4
.L_126:
        /*0130*/ 	.byte	0x04, 0x28
        /*0132*/ 	.short	(.L_128 - .L_127)


	//   ....[0]....
.L_127:
        /*0134*/ 	.word	0x00001020


	//   ....[1]....
        /*0138*/ 	.word	0x00001030


	//   ....[2]....
        /*013c*/ 	.word	0x00001040


	//   ....[3]....
        /*0140*/ 	.word	0x00001190


	//   ....[4]....
        /*0144*/ 	.word	0x000011c0


	//   ....[5]....
        /*0148*/ 	.word	0x000011f0


	//   ....[6]....
        /*014c*/ 	.word	0x00001310


	//   ....[7]....
        /*0150*/ 	.word	0x00001330


	//   ....[8]....
        /*0154*/ 	.word	0x00001340


	//   ....[9]....
        /*0158*/ 	.word	0x00001460


	//   ....[10]....
        /*015c*/ 	.word	0x00001480


	//   ....[11]....
        /*0160*/ 	.word	0x00001490


	//   ....[12]....
        /*0164*/ 	.word	0x000015b0


	//   ....[13]....
        /*0168*/ 	.word	0x000015d0


	//   ....[14]....
        /*016c*/ 	.word	0x000015e0


	//   ....[15]....
        /*0170*/ 	.word	0x00001d80


	//   ....[16]....
        /*0174*/ 	.word	0x00001e10


	//   ....[17]....
        /*0178*/ 	.word	0x00001e40


	//   ....[18]....
        /*017c*/ 	.word	0x00001f60


	//   ....[19]....
        /*0180*/ 	.word	0x00001f90


	//   ....[20]....
        /*0184*/ 	.word	0x00001fa0


	//   ....[21]....
        /*0188*/ 	.word	0x000020c0


	//   ....[22]....
        /*018c*/ 	.word	0x000020e0


	//   ....[23]....
        /*0190*/ 	.word	0x000020f0


	//   ....[24]....
        /*0194*/ 	.word	0x00002210


	//   ....[25]....
        /*0198*/ 	.word	0x00002230


	//   ....[26]....
        /*019c*/ 	.word	0x00002240


	//   ....[27]....
        /*01a0*/ 	.word	0x00002360


	//   ....[28]....
        /*01a4*/ 	.word	0x00002380


	//   ....[29]....
        /*01a8*/ 	.word	0x00002390


	//   ....[30]....
        /*01ac*/ 	.word	0x00004610


	//   ....[31]....
        /*01b0*/ 	.word	0x00004620


	//   ....[32]....
        /*01b4*/ 	.word	0x00004630


	//   ....[33]....
        /*01b8*/ 	.word	0x00004780


	//   ....[34]....
        /*01bc*/ 	.word	0x000047b0


	//   ....[35]....
        /*01c0*/ 	.word	0x000047e0


	//   ....[36]....
        /*01c4*/ 	.word	0x00004900


	//   ....[37]....
        /*01c8*/ 	.word	0x00004920


	//   ....[38]....
        /*01cc*/ 	.word	0x00004930


	//   ....[39]....
        /*01d0*/ 	.word	0x00004a50


	//   ....[40]....
        /*01d4*/ 	.word	0x00004a70


	//   ....[41]....
        /*01d8*/ 	.word	0x00004a80


	//   ....[42]....
        /*01dc*/ 	.word	0x00004ba0


	//   ....[43]....
        /*01e0*/ 	.word	0x00004bc0


	//   ....[44]....
        /*01e4*/ 	.word	0x00004bd0


	//----- nvinfo : EIATTR_VRC_CTA_INIT_COUNT
	.align		4
.L_128:
        /*01e8*/ 	.byte	0x02, 0x4a
	.zero		1
	.zero		1


	//----- nvinfo : EIATTR_EXIT_INSTR_OFFSETS
	.align		4
        /*01ec*/ 	.byte	0x04, 0x1c
        /*01ee*/ 	.short	(.L_130 - .L_129)


	//   ....[0]....
.L_129:
        /*01f0*/ 	.word	0x000052f0


	//   ....[1]....
        /*01f4*/ 	.word	0x00005350


	//----- nvinfo : EIATTR_MAX_THREADS
	.align		4
.L_130:
        /*01f8*/ 	.byte	0x04, 0x05
        /*01fa*/ 	.short	(.L_132 - .L_131)
.L_131:
        /*01fc*/ 	.word	0x00000100
        /*0200*/ 	.word	0x00000001
        /*0204*/ 	.word	0x00000001


	//----- nvinfo : EIATTR_CRS_STACK_SIZE
	.align		4
.L_132:
        /*0208*/ 	.byte	0x04, 0x1e
        /*020a*/ 	.short	(.L_134 - .L_133)
.L_133:
        /*020c*/ 	.word	0x00000000


	//----- nvinfo : EIATTR_CBANK_PARAM_SIZE
	.align		4
.L_134:
        /*0210*/ 	.byte	0x03, 0x19
        /*0212*/ 	.short	0x0082


	//----- nvinfo : EIATTR_PARAM_CBANK
	.align		4
        /*0214*/ 	.byte	0x04, 0x0a
        /*0216*/ 	.short	(.L_136 - .L_135)
	.align		4
.L_135:
        /*0218*/ 	.word	index@(.nv.constant0._ZN3cub18CUB_300001_SM_10006detail6reduce18DeviceReduceKernelINS2_10policy_hubIN4cuda3std3__45tupleIJblEEEyN6thrust24THRUST_300001_SM_1000_NS8cuda_cub9__find_if7functorIS9_EEE10Policy1000ENSB_12zip_iteratorINS8_IJNSD_26transform_input_iterator_tIbNSC_6detail35transform_pair_of_input_iterators_tIbNSB_6detail15normal_iteratorINSB_10device_ptrIiEEEESQ_18compare_modulo_twoEENS7_10__not_fn_tINS7_10__identityEEEEENSB_17counting_iteratorIlNSB_11use_defaultESY_SY_EEEEEEEySF_S9_SU_EEvT0_PT3_T1_NS0_13GridEvenShareIS15_EET2_T4_)
        /*021c*/ 	.short	0x0380
        /*021e*/ 	.short	0x0082


	//----- nvinfo : EIATTR_SW_WAR
	.align		4
.L_136:
        /*0220*/ 	.byte	0x04, 0x36
        /*0222*/ 	.short	(.L_138 - .L_137)
.L_137:
        /*0224*/ 	.word	0x00000008
.L_138:


//--------------------- .nv.info._ZN3cub18CUB_300001_SM_10006detail6reduce28DeviceReduceSingleTileKernelINS2_10policy_hubIN4cuda3std3__45tupleIJblEEEyN6thrust24THRUST_300001_SM_1000_NS8cuda_cub9__find_if7functorIS9_EEE10Policy1000ENSB_12zip_iteratorINS8_IJNSD_26transform_input_iterator_tIbNSC_6detail35transform_pair_of_input_iterators_tIbNSB_6detail15normal_iteratorINSB_10device_ptrIiEEEESQ_18compare_modulo_twoEENS7_10__not_fn_tINS7_10__identityEEEEENSB_17counting_iteratorIlNSB_11use_defaultESY_SY_EEEEEEEPS9_ySF_S9_S9_SU_EEvT0_T1_T2_T3_T4_T6_ --------------------------
	.section	.nv.info._ZN3cub18CUB_300001_SM_10006detail6reduce28DeviceReduceSingleTileKernelINS2_10policy_hubIN4cuda3std3__45tupleIJblEEEyN6thrust24THRUST_300001_SM_1000_NS8cuda_cub9__find_if7functorIS9_EEE10Policy1000ENSB_12zip_iteratorINS8_IJNSD_26transform_input_iterator_tIbNSC_6detail35transform_pair_of_input_iterators_tIbNSB_6detail15normal_iteratorINSB_10device_ptrIiEEEESQ_18compare_modulo_twoEENS7_10__not_fn_tINS7_10__identityEEEEENSB_17counting_iteratorIlNSB_11use_defaultESY_SY_EEEEEEEPS9_ySF_S9_S9_SU_EEvT0_T1_T2_T3_T4_T6_,"",@"SHT_CUDA_INFO"
	.sectionflags	@""
	.align	4


	//----- nvinfo : EIATTR_CUDA_API_VERSION
	.align		4
        /*0000*/ 	.byte	0x04, 0x37
        /*0002*/ 	.short	(.L_140 - .L_139)
.L_139:
        /*0004*/ 	.word	0x00000082


	//----- nvinfo : EIATTR_KPARAM_INFO
	.align		4
.L_140:
        /*0008*/ 	.byte	0x04, 0x17
        /*000a*/ 	.short	(.L_142 - .L_141)
.L_141:
        /*000c*/ 	.word	0x00000000
        /*0010*/ 	.short	0x0005
        /*0012*/ 	.short	0x0050
        /*0014*/ 	.byte	0x00, 0xf0, 0x05, 0x00


	//----- nvinfo : EIATTR_KPARAM_INFO
	.align		4
.L_142:
        /*0018*/ 	.byte	0x04, 0x17
        /*001a*/ 	.short	(.L_144 - .L_143)
.L_143:
        /*001c*/ 	.word	0x00000000
        /*0020*/ 	.short	0x0004
        /*0022*/ 	.short	0x0040
        /*0024*/ 	.byte	0x00, 0xf0, 0x41, 0x00


	//----- nvinfo : EIATTR_KPARAM_INFO
	.align		4
.L_144:
        /*0028*/ 	.byte	0x04, 0x17
        /*002a*/ 	.short	(.L_146 - .L_145)
.L_145:
        /*002c*/ 	.word	0x00000000
        /*0030*/ 	.short	0x0003
        /*0032*/ 	.short	0x0038
        /*0034*/ 	.byte	0x00, 0xf0, 0x05, 0x00


	//----- nvinfo : EIATTR_KPARAM_INFO
	.align		4
.L_146:
        /*0038*/ 	.byte	0x04, 0x17
        /*003a*/ 	.short	(.L_148 - .L_147)
.L_147:
        /*003c*/ 	.word	0x00000000
        /*0040*/ 	.short	0x0002
        /*0042*/ 	.short	0x0030
        /*0044*/ 	.byte	0x00, 0xf0, 0x21, 0x00


	//----- nvinfo : EIATTR_KPARAM_INFO
	.align		4
.L_148:
        /*0048*/ 	.byte	0x04, 0x17
        /*004a*/ 	.short	(.L_150 - .L_149)
.L_149:
        /*004c*/ 	.word	0x00000000
        /*0050*/ 	.short	0x0001
        /*0052*/ 	.short	0x0028
        /*0054*/ 	.byte	0x00, 0xf5, 0x21, 0x00


	//----- nvinfo : EIATTR_KPARAM_INFO
	.align		4
.L_150:
        /*0058*/ 	.byte	0x04, 0x17
        /*005a*/ 	.short	(.L_152 - .L_151)
.L_151:
        /*005c*/ 	.word	0x00000000
        /*0060*/ 	.short	0x0000
        /*0062*/ 	.short	0x0000
        /*0064*/ 	.byte	0x00, 0xf0, 0xa1, 0x00


	//----- nvinfo : EIATTR_SPARSE_MMA_MASK
	.align		4
.L_152:
        /*0068*/ 	.byte	0x03, 0x50
        /*006a*/ 	.short	0x0000


	//----- nvinfo : EIATTR_MAXREG_COUNT
	.align		4
        /*006c*/ 	.byte	0x03, 0x1b
        /*006e*/ 	.short	0x00ff


	//----- nvinfo : EIATTR_NUM_BARRIERS
	.align		4
        /*0070*/ 	.byte	0x02, 0x4c
        /*0072*/ 	.byte	0x01
	.zero		1


	//----- nvinfo : EIATTR_MERCURY_ISA_VERSION
	.align		4
        /*0074*/ 	.byte	0x03, 0x5f
        /*0076*/ 	.short	0x0101


	//----- nvinfo : EIATTR_COOP_GROUP_MASK_REGIDS
	.align		4
        /*0078*/ 	.byte	0x04, 0x29
        /*007a*/ 	.short	(.L_154 - .L_153)


	//   ....[0]....
.L_153:
        /*007c*/ 	.word	0xffffffff


	//   ....[1]....
        /*0080*/ 	.word	0xffffffff


	//   ....[2]....
        /*0084*/ 	.word	0xffffffff


	//   ....[3]....
        /*0088*/ 	.word	0xffffffff


	//   ....[4]....
        /*008c*/ 	.word	0xffffffff


	//   ....[5]....
        /*0090*/ 	.word	0xffffffff


	//   ....[6]....
        /*0094*/ 	.word	0xffffffff


	//   ....[7]....
        /*0098*/ 	.word	0xffffffff


	//   ....[8]....
        /*009c*/ 	.word	0xffffffff


	//   ....[9]....
        /*00a0*/ 	.word	0xffffffff


	//   ....[10]....
        /*00a4*/ 	.word	0xffffffff


	//   ....[11]....
        /*00a8*/ 	.word	0xffffffff


	//   ....[12]....
        /*00ac*/ 	.word	0xffffffff


	//   ....[13]....
        /*00b0*/ 	.word	0xffffffff


	//   ....[14]....
        /*00b4*/ 	.word	0xffffffff


	//   ....[15]....
        /*00b8*/ 	.word	0xffffffff


	//   ....[16]....
        /*00bc*/ 	.word	0xffffffff


	//   ....[17]....
        /*00c0*/ 	.word	0xffffffff


	//   ....[18]....
        /*00c4*/ 	.word	0xffffffff


	//   ....[19]....
        /*00c8*/ 	.word	0xffffffff


	//   ....[20]....
        /*00cc*/ 	.word	0xffffffff


	//   ....[21]....
        /*00d0*/ 	.word	0xffffffff


	//   ....[22]....
        /*00d4*/ 	.word	0xffffffff


	//   ....[23]....
        /*00d8*/ 	.word	0xffffffff


	//   ....[24]....
        /*00dc*/ 	.word	0xffffffff


	//   ....[25]....
        /*00e0*/ 	.word	0xffffffff


	//   ....[26]....
        /*00e4*/ 	.word	0xffffffff


	//   ....[27]....
        /*00e8*/ 	.word	0xffffffff


	//   ....[28]....
        /*00ec*/ 	.word	0xffffffff


	//   ....[29]....
        /*00f0*/ 	.word	0xffffffff


	//   ....[30]....
        /*00f4*/ 	.word	0xffffffff


	//   ....[31]....
        /*00f8*/ 	.word	0xffffffff


	//   ....[32]....
        /*00fc*/ 	.word	0xffffffff


	//   ....[33]....
        /*0100*/ 	.word	0xffffffff


	//   ....[34]....
        /*0104*/ 	.word	0xffffffff


	//   ....[35]....
        /*0108*/ 	.word	0xffffffff


	//   ....[36]....
        /*010c*/ 	.word	0xffffffff


	//   ....[37]....
        /*0110*/ 	.word	0xffffffff


	//   ....[38]....
        /*0114*/ 	.word	0xffffffff


	//   ....[39]....
        /*0118*/ 	.word	0xffffffff


	//   ....[40]....
        /*011c*/ 	.word	0xffffffff


	//   ....[41]....
        /*0120*/ 	.word	0xffffffff


	//   ....[42]....
        /*0124*/ 	.word	0xffffffff


	//   ....[43]....
        /*0128*/ 	.word	0xffffffff


	//   ....[44]....
        /*012c*/ 	.word	0xffffffff


	//----- nvinfo : EIATTR_COOP_GROUP_INSTR_OFFSETS
	.align		4
.L_154:
        /*0130*/ 	.byte	0x04, 0x28
        /*0132*/ 	.short	(.L_156 - .L_155)


	//   ....[0]....
.L_155:
        /*0134*/ 	.word	0x00000eb0


	//   ....[1]....
        /*0138*/ 	.word	0x00000ec0


	//   ....[2]....
        /*013c*/ 	.word	0x00000ed0


	//   ....[3]....
        /*0140*/ 	.word	0x00001020


	//   ....[4]....
        /*0144*/ 	.word	0x00001050


	//   ....[5]....
        /*0148*/ 	.word	0x00001080


	//   ....[6]....
        /*014c*/ 	.word	0x000011a0


	//   ....[7]....
        /*0150*/ 	.word	0x000011c0


	//   ....[8]....
        /*0154*/ 	.word	0x000011d0


	//   ....[9]....
        /*0158*/ 	.word	0x000012f0


	//   ....[10]....
        /*015c*/ 	.word	0x00001310


	//   ....[11]....
        /*0160*/ 	.word	0x00001320


	//   ....[12]....
        /*0164*/ 	.word	0x00001440


	//   ....[13]....
        /*0168*/ 	.word	0x00001460


	//   ....[14]....
        /*016c*/ 	.word	0x00001470


	//   ....[15]....
        /*0170*/ 	.word	0x00001c20


	//   ....[16]....
        /*0174*/ 	.word	0x00001cb0


	//   ....[17]....
        /*0178*/ 	.word	0x00001ce0


	//   ....[18]....
        /*017c*/ 	.word	0x00001e00


	//   ....[19]....
        /*0180*/ 	.word	0x00001e30


	//   ....[20]....
        /*0184*/ 	.word	0x00001e40


	//   ....[21]....
        /*0188*/ 	.word	0x00001f60


	//   ....[22]....
        /*018c*/ 	.word	0x00001f80


	//   ....[23]....
        /*0190*/ 	.word	0x00001f90


	//   ....[24]....
        /*0194*/ 	.word	0x000020b0


	//   ....[25]....
        /*0198*/ 	.word	0x000020d0


	//   ....[26]....
        /*019c*/ 	.word	0x000020e0


	//   ....[27]....
        /*01a0*/ 	.word	0x00002200


	//   ....[28]....
        /*01a4*/ 	.word	0x00002220


	//   ....[29]....
        /*01a8*/ 	.word	0x00002230


	//   ....[30]....
        /*01ac*/ 	.word	0x000043e0


	//   ....[31]....
        /*01b0*/ 	.word	0x000043f0


	//   ....[32]....
        /*01b4*/ 	.word	0x00004400


	//   ....[33]....
        /*01b8*/ 	.word	0x00004550


	//   ....[34]....
        /*01bc*/ 	.word	0x00004580


	//   ....[35]....
        /*01c0*/ 	.word	0x000045b0


	//   ....[36]....
        /*01c4*/ 	.word	0x000046d0


	//   ....[37]....
        /*01c8*/ 	.word	0x000046f0


	//   ....[38]....
        /*01cc*/ 	.word	0x00004700


	//   ....[39]....
        /*01d0*/ 	.word	0x00004820


	//   ....[40]....
        /*01d4*/ 	.word	0x00004840


	//   ....[41]....
        /*01d8*/ 	.word	0x00004850


	//   ....[42]....
        /*01dc*/ 	.word	0x00004970


	//   ....[43]....
        /*01e0*/ 	.word	0x00004990


	//   ....[44]....
        /*01e4*/ 	.word	0x000049a0


	//----- nvinfo : EIATTR_VRC_CTA_INIT_COUNT
	.align		4
.L_156:
        /*01e8*/ 	.byte	0x02, 0x4a
	.zero		1
	.zero		1


	//----- nvinfo : EIATTR_EXIT_INSTR_OFFSETS
	.align		4
        /*01ec*/ 	.byte	0x04, 0x1c
        /*01ee*/ 	.short	(.L_158 - .L_157)


	//   ....[0]....
.L_157:
        /*01f0*/ 	.word	0x00000090


	//   ....[1]....
        /*01f4*/ 	.word	0x000000e0


	//   ....[2]....
        /*01f8*/ 	.word	0x000050d0


	//   ....[3]....
        /*01fc*/ 	.word	0x000051c0


	//----- nvinfo : EIATTR_MAX_THREADS
	.align		4
.L_158:
        /*0200*/ 	.byte	0x04, 0x05
        /*0202*/ 	.short	(.L_160 - .L_159)
.L_159:
        /*0204*/ 	.word	0x00000100
        /*0208*/ 	.word	0x00000001
        /*020c*/ 	.word	0x00000001


	//----- nvinfo : EIATTR_CRS_STACK_SIZE
	.align		4
.L_160:
        /*0210*/ 	.byte	0x04, 0x1e
        /*0212*/ 	.short	(.L_162 - .L_161)
.L_161:
        /*0214*/ 	.word	0x00000000


	//----- nvinfo : EIATTR_CBANK_PARAM_SIZE
	.align		4
.L_162:
        /*0218*/ 	.byte	0x03, 0x19
        /*021a*/ 	.short	0x0051


	//----- nvinfo : EIATTR_PARAM_CBANK
	.align		4
        /*021c*/ 	.byte	0x04, 0x0a
        /*021e*/ 	.short	(.L_164 - .L_163)
	.align		4
.L_163:
        /*0220*/ 	.word	index@(.nv.constant0._ZN3cub18CUB_300001_SM_10006detail6reduce28DeviceReduceSingleTileKernelINS2_10policy_hubIN4cuda3std3__45tupleIJblEEEyN6thrust24THRUST_300001_SM_1000_NS8cuda_cub9__find_if7functorIS9_EEE10Policy1000ENSB_12zip_iteratorINS8_IJNSD_26transform_input_iterator_tIbNSC_6detail35transform_pair_of_input_iterators_tIbNSB_6detail15normal_iteratorINSB_10device_ptrIiEEEESQ_18compare_modulo_twoEENS7_10__not_fn_tINS7_10__identityEEEEENSB_17counting_iteratorIlNSB_11use_defaultESY_SY_EEEEEEEPS9_ySF_S9_S9_SU_EEvT0_T1_T2_T3_T4_T6_)
        /*0224*/ 	.short	0x0380
        /*0226*/ 	.short	0x0051


	//----- nvinfo : EIATTR_SW_WAR
	.align		4
.L_164:
        /*0228*/ 	.byte	0x04, 0x36
        /*022a*/ 	.short	(.L_166 - .L_165)
.L_165:
        /*022c*/ 	.word	0x00000008
.L_166:


//--------------------- .nv.info._ZN3cub18CUB_300001_SM_10006detail6reduce18DeviceReduceKernelINS2_10policy_hubIN4cuda3std3__45tupleIJblEEEjN6thrust24THRUST_300001_SM_1000_NS8cuda_cub9__find_if7functorIS9_EEE10Policy1000ENSB_12zip_iteratorINS8_IJNSD_26transform_input_iterator_tIbNSC_6detail35transform_pair_of_input_iterators_tIbNSB_6detail15normal_iteratorINSB_10device_ptrIiEEEESQ_18compare_modulo_twoEENS7_10__not_fn_tINS7_10__identityEEEEENSB_17counting_iteratorIlNSB_11use_defaultESY_SY_EEEEEEEjSF_S9_SU_EEvT0_PT3_T1_NS0_13GridEvenShareIS15_EET2_T4_ --------------------------
	.section	.nv.info._ZN3cub18CUB_300001_SM_10006detail6reduce18DeviceReduceKernelINS2_10policy_hubIN4cuda3std3__45tupleIJblEEEjN6thrust24THRUST_300001_SM_1000_NS8cuda_cub9__find_if7functorIS9_EEE10Policy1000ENSB_12zip_iteratorINS8_IJNSD_26transform_input_iterator_tIbNSC_6detail35transform_pair_of_input_iterators_tIbNSB_6detail15normal_iteratorINSB_10device_ptrIiEEEESQ_18compare_modulo_twoEENS7_10__not_fn_tINS7_10__identityEEEEENSB_17counting_iteratorIlNSB_11use_defaultESY_SY_EEEEEEEjSF_S9_SU_EEvT0_PT3_T1_NS0_13GridEvenShareIS15_EET2_T4_,"",@"SHT_CUDA_INFO"
	.sectionflags	@""
	.align	4


	//----- nvinfo : EIATTR_CUDA_API_VERSION
	.align		4
        /*0000*/ 	.byte	0x04, 0x37
        /*0002*/ 	.short	(.L_168 - .L_167)
.L_167:
        /*0004*/ 	.word	0x00000082


	//----- nvinfo : EIATTR_KPARAM_INFO
	.align		4
.L_168:
        /*0008*/ 	.byte	0x04, 0x17
        /*000a*/ 	.short	(.L_170 - .L_169)
.L_169:
        /*000c*/ 	.word	0x00000000
        /*0010*/ 	.short	0x0005
        /*0012*/ 	.short	0x005d
        /*0014*/ 	.byte	0x00, 0xf0, 0x05, 0x00


	//----- nvinfo : EIATTR_KPARAM_INFO
	.align		4
.L_170:
        /*0018*/ 	.byte	0x04, 0x17
        /*001a*/ 	.short	(.L_172 - .L_171)
.L_171:
        /*001c*/ 	.word	0x00000000
        /*0020*/ 	.short	0x0004
        /*0022*/ 	.short	0x005c
        /*0024*/ 	.byte	0x00, 0xf0, 0x05, 0x00


	//----- nvinfo : EIATTR_KPARAM_INFO
	.align		4
.L_172:
        /*0028*/ 	.byte	0x04, 0x17
        /*002a*/ 	.short	(.L_174 - .L_173)
.L_173:
        /*002c*/ 	.word	0x00000000
        /*0030*/ 	.short	0x0003
        /*0032*/ 	.short	0x0034
        /*0034*/ 	.byte	0x00, 0xf0, 0xa1, 0x00


	//----- nvinfo : EIATTR_KPARAM_INFO
	.align		4
.L_174:
        /*0038*/ 	.byte	0x04, 0x17
        /*003a*/ 	.short	(.L_176 - .L_175)
.L_175:
        /*003c*/ 	.word	0x00000000
        /*0040*/ 	.short	0x0002
        /*0042*/ 	.short	0x0030
        /*0044*/ 	.byte	0x00, 0xf0, 0x11, 0x00


	//----- nvinfo : EIATTR_KPARAM_INFO
	.align		4
.L_176:
        /*0048*/ 	.byte	0x04, 0x17
        /*004a*/ 	.short	(.L_178 - .L_177)
.L_177:
        /*004c*/ 	.word	0x00000000
        /*0050*/ 	.short	0x0001
        /*0052*/ 	.short	0x0028
        /*0054*/ 	.byte	0x00, 0xf5, 0x21, 0x00


	//----- nvinfo : EIATTR_KPARAM_INFO
	.align		4
.L_178:
        /*0058*/ 	.byte	0x04, 0x17
        /*005a*/ 	.short	(.L_180 - .L_179)
.L_179:
        /*005c*/ 	.word	0x00000000
        /*0060*/ 	.short	0x0000
        /*0062*/ 	.short	0x0000
        /*0064*/ 	.byte	0x00, 0xf0, 0xa1, 0x00


	//----- nvinfo : EIATTR_SPARSE_MMA_MASK
	.align		4
.L_180:
        /*0068*/ 	.byte	0x03, 0x50
        /*006a*/ 	.short	0x0000


	//----- nvinfo : EIATTR_MAXREG_COUNT
	.align		4
        /*006c*/ 	.byte	0x03, 0x1b
        /*006e*/ 	.short	0x00ff


	//----- nvinfo : EIATTR_NUM_BARRIERS
	.align		4
        /*0070*/ 	.byte	0x02, 0x4c
        /*0072*/ 	.byte	0x01
	.zero		1


	//----- nvinfo : EIATTR_MERCURY_ISA_VERSION
	.align		4
        /*0074*/ 	.byte	0x03, 0x5f
        /*0076*/ 	.short	0x0101


	//----- nvinfo : EIATTR_COOP_GROUP_MASK_REGIDS
	.align		4
        /*0078*/ 	.byte	0x04, 0x29
        /*007a*/ 	.short	(.L_182 - .L_181)


	//   ....[0]....
.L_181:
        /*007c*/ 	.word	0xffffffff


	//   ....[1]....
        /*0080*/ 	.word	0xffffffff


	//   ....[2]....
        /*0084*/ 	.word	0xffffffff


	//   ....[3]....
        /*0088*/ 	.word	0xffffffff


	//   ....[4]....
        /*008c*/ 	.word	0xffffffff


	//   ....[5]....
        /*0090*/ 	.word	0xffffffff


	//   ....[6]....
        /*0094*/ 	.word	0xffffffff


	//   ....[7]....
        /*0098*/ 	.word	0xffffffff


	//   ....[8]....
        /*009c*/ 	.word	0xffffffff


	//   ....[9]....
        /*00a0*/ 	.word	0xffffffff


	//   ....[10]....
        /*00a4*/ 	.word	0xffffffff


	//   ....[11]....
        /*00a8*/ 	.word	0xffffffff


	//   ....[12]....
        /*00ac*/ 	.word	0xffffffff


	//   ....[13]....
        /*00b0*/ 	.word	0xffffffff


	//   ....[14]....
        /*00b4*/ 	.word	0xffffffff


	//   ....[15]....
        /*00b8*/ 	.word	0xffffffff


	//   ....[16]....
        /*00bc*/ 	.word	0xffffffff


	//   ....[17]....
        /*00c0*/ 	.word	0xffffffff


	//   ....[18]....
        /*00c4*/ 	.word	0xffffffff


	//   ....[19]....
        /*00c8*/ 	.word	0xffffffff


	//   ....[20]....
        /*00cc*/ 	.word	0xffffffff


	//   ....[21]....
        /*00d0*/ 	.word	0xffffffff


	//   ....[22]....
        /*00d4*/ 	.word	0xffffffff


	//   ....[23]....
        /*00d8*/ 	.word	0xffffffff


	//   ....[24]....
        /*00dc*/ 	.word	0xffffffff


	//   ....[25]....
        /*00e0*/ 	.word	0xffffffff


	//   ....[26]....
        /*00e4*/ 	.word	0xffffffff


	//   ....[27]....
        /*00e8*/ 	.word	0xffffffff


	//   ....[28]....
        /*00ec*/ 	.word	0xffffffff


	//   ....[29]....
        /*00f0*/ 	.word	0xffffffff


	//   ....[30]....
        /*00f4*/ 	.word	0xffffffff


	//   ....[31]....
        /*00f8*/ 	.word	0xffffffff


	//   ....[32]....
        /*00fc*/ 	.word	0xffffffff


	//   ....[33]....
        /*0100*/ 	.word	0xffffffff


	//   ....[34]....
        /*0104*/ 	.word	0xffffffff


	//   ....[35]....
        /*0108*/ 	.word	0xffffffff


	//   ....[36]....
        /*010c*/ 	.word	0xffffffff


	//   ....[37]....
        /*0110*/ 	.word	0xffffffff


	//   ....[38]....
        /*0114*/ 	.word	0xffffffff


	//   ....[39]....
        /*0118*/ 	.word	0xffffffff


	//   ....[40]....
        /*011c*/ 	.word	0xffffffff


	//   ....[41]....
        /*0120*/ 	.word	0xffffffff


	//   ....[42]....
        /*0124*/ 	.word	0xffffffff


	//   ....[43]....
        /*0128*/ 	.word	0xffffffff


	//   ....[44]....
        /*012c*/ 	.word	0xffffffff


	//----- nvinfo : EIATTR_COOP_GROUP_INSTR_OFFSETS
	.align		4
.L_182:
        /*0130*/ 	.byte	0x04, 0x28
        /*0132*/ 	.short	(.L_184 - .L_183)


	//   ....[0]....
.L_183:
        /*0134*/ 	.word	0x00000f30


	//   ....[1]....
        /*0138*/ 	.word	0x00000f40


	//   ....[2]....
        /*013c*/ 	.word	0x00000f50


	//   ....[3]....
        /*0140*/ 	.word	0x000010a0


	//   ....[4]....
        /*0144*/ 	.word	0x000010d0


	//   ....[5]....
        /*0148*/ 	.word	0x00001100


	//   ....[6]....
        /*014c*/ 	.word	0x00001220


	//   ....[7]....
        /*0150*/ 	.word	0x00001240


	//   ....[8]....
        /*0154*/ 	.word	0x00001250


	//   ....[9]....
        /*0158*/ 	.word	0x00001370


	//   ....[10]....
        /*015c*/ 	.word	0x00001390


	//   ....[11]....
        /*0160*/ 	.word	0x000013a0


	//   ....[12]....
        /*0164*/ 	.word	0x000014c0


	//   ....[13]....
        /*0168*/ 	.word	0x000014e0


	//   ....[14]....
        /*016c*/ 	.word	0x000014f0


	//   ....[15]....
        /*0170*/ 	.word	0x00001c90


	//   ....[16]....
        /*0174*/ 	.word	0x00001d20


	//   ....[17]....
        /*0178*/ 	.word	0x00001d50


	//   ....[18]....
        /*017c*/ 	.word	0x00001e70


	//   ....[19]....
        /*0180*/ 	.word	0x00001ea0


	//   ....[20]....
        /*0184*/ 	.word	0x00001eb0


	//   ....[21]....
        /*0188*/ 	.word	0x00001fd0


	//   ....[22]....
        /*018c*/ 	.word	0x00001ff0


	//   ....[23]....
        /*0190*/ 	.word	0x00002000


	//   ....[24]....
        /*0194*/ 	.word	0x00002120


	//   ....[25]....
        /*0198*/ 	.word	0x00002140


	//   ....[26]....
        /*019c*/ 	.word	0x00002150


	//   ....[27]....
        /*01a0*/ 	.word	0x00002270


	//   ....[28]....
        /*01a4*/ 	.word	0x00002290


	//   ....[29]....
        /*01a8*/ 	.word	0x000022a0


	//   ....[30]....
        /*01ac*/ 	.word	0x00004570


	//   ....[31]....
        /*01b0*/ 	.word	0x00004580


	//   ....[32]....
        /*01b4*/ 	.word	0x00004590


	//   ....[33]....
        /*01b8*/ 	.word	0x000046e0


	//   ....[34]....
        /*01bc*/ 	.word	0x00004710


	//   ....[35]....
        /*01c0*/ 	.word	0x00004740


	//   ....[36]....
        /*01c4*/ 	.word	0x00004860


	//   ....[37]....
        /*01c8*/ 	.word	0x00004880


	//   ....[38]....
        /*01cc*/ 	.word	0x00004890


	//   ....[39]....
        /*01d0*/ 	.word	0x000049b0


	//   ....[40]....
        /*01d4*/ 	.word	0x000049d0


	//   ....[41]....
        /*01d8*/ 	.word	0x000049e0


	//   ....[42]....
        /*01dc*/ 	.word	0x00004b00


	//   ....[43]....
        /*01e0*/ 	.word	0x00004b20


	//   ....[44]....
        /*01e4*/ 	.word	0x00004b30


	//----- nvinfo : EIATTR_VRC_CTA_INIT_COUNT
	.align		4
.L_184:
        /*01e8*/ 	.byte	0x02, 0x4a
	.zero		1
	.zero		1


	//----- nvinfo : EIATTR_EXIT_INSTR_OFFSETS
	.align		4
        /*01ec*/ 	.byte	0x04, 0x1c
        /*01ee*/ 	.short	(.L_186 - .L_185)


	//   ....[0]....
.L_185:
        /*01f0*/ 	.word	0x00005250


	//   ....[1]....
        /*01f4*/ 	.word	0x000052b0


	//----- nvinfo : EIATTR_MAX_THREADS
	.align		4
.L_186:
        /*01f8*/ 	.byte	0x04, 0x05
        /*01fa*/ 	.short	(.L_188 - .L_187)
.L_187:
        /*01fc*/ 	.word	0x00000100
        /*0200*/ 	.word	0x00000001
        /*0204*/ 	.word	0x00000001


	//----- nvinfo : EIATTR_CRS_STACK_SIZE
	.align		4
.L_188:
        /*0208*/ 	.byte	0x04, 0x1e
        /*020a*/ 	.short	(.L_190 - .L_189)
.L_189:
        /*020c*/ 	.word	0x00000000


	//----- nvinfo : EIATTR_CBANK_PARAM_SIZE
	.align		4
.L_190:
        /*0210*/ 	.byte	0x03, 0x19
        /*0212*/ 	.short	0x005e


	//----- nvinfo : EIATTR_PARAM_CBANK
	.align		4
        /*0214*/ 	.byte	0x04, 0x0a
        /*0216*/ 	.short	(.L_192 - .L_191)
	.align		4
.L_191:
        /*0218*/ 	.word	index@(.nv.constant0._ZN3cub18CUB_300001_SM_10006detail6reduce18DeviceReduceKernelINS2_10policy_hubIN4cuda3std3__45tupleIJblEEEjN6thrust24THRUST_300001_SM_1000_NS8cuda_cub9__find_if7functorIS9_EEE10Policy1000ENSB_12zip_iteratorINS8_IJNSD_26transform_input_iterator_tIbNSC_6detail35transform_pair_of_input_iterators_tIbNSB_6detail15normal_iteratorINSB_10device_ptrIiEEEESQ_18compare_modulo_twoEENS7_10__not_fn_tINS7_10__identityEEEEENSB_17counting_iteratorIlNSB_11use_defaultESY_SY_EEEEEEEjSF_S9_SU_EEvT0_PT3_T1_NS0_13GridEvenShareIS15_EET2_T4_)
        /*021c*/ 	.short	0x0380
        /*021e*/ 	.short	0x005e


	//----- nvinfo : EIATTR_SW_WAR
	.align		4
.L_192:
        /*0220*/ 	.byte	0x04, 0x36
        /*0222*/ 	.short	(.L_194 - .L_193)
.L_193:
        /*0224*/ 	.word	0x00000008
.L_194:


//--------------------- .nv.info._ZN3cub18CUB_300001_SM_10006detail6reduce28DeviceReduceSingleTileKernelINS2_10policy_hubIN4cuda3std3__45tupleIJblEEEjN6thrust24THRUST_300001_SM_1000_NS8cuda_cub9__find_if7functorIS9_EEE10Policy1000ENSB_12zip_iteratorINS8_IJNSD_26transform_input_iterator_tIbNSC_6detail35transform_pair_of_input_iterators_tIbNSB_6detail15normal_iteratorINSB_10device_ptrIiEEEESQ_18compare_modulo_twoEENS7_10__not_fn_tINS7_10__identityEEEEENSB_17counting_iteratorIlNSB_11use_defaultESY_SY_EEEEEEEPS9_jSF_S9_S9_SU_EEvT0_T1_T2_T3_T4_T6_ --------------------------
	.section	.nv.info._ZN3cub18CUB_300001_SM_10006detail6reduce28DeviceReduceSingleTileKernelINS2_10policy_hubIN4cuda3std3__45tupleIJblEEEjN6thrust24THRUST_300001_SM_1000_NS8cuda_cub9__find_if7functorIS9_EEE10Policy1000ENSB_12zip_iteratorINS8_IJNSD_26transform_input_iterator_tIbNSC_6detail35transform_pair_of_input_iterators_tIbNSB_6detail15normal_iteratorINSB_10device_ptrIiEEEESQ_18compare_modulo_twoEENS7_10__not_fn_tINS7_10__identityEEEEENSB_17counting_iteratorIlNSB_11use_defaultESY_SY_EEEEEEEPS9_jSF_S9_S9_SU_EEvT0_T1_T2_T3_T4_T6_,"",@"SHT_CUDA_INFO"
	.sectionflags	@""
	.align	4


	//----- nvinfo : EIATTR_CUDA_API_VERSION
	.align		4
        /*0000*/ 	.byte	0x04, 0x37
        /*0002*/ 	.short	(.L_196 - .L_195)
.L_195:
        /*0004*/ 	.word	0x00000082


	//----- nvinfo : EIATTR_KPARAM_INFO
	.align		4
.L_196:
        /*0008*/ 	.byte	0x04, 0x17
        /*000a*/ 	.short	(.L_198 - .L_197)
.L_197:
        /*000c*/ 	.word	0x00000000
        /*0010*/ 	.short	0x0005
        /*0012*/ 	.short	0x0048
        /*0014*/ 	.byte	0x00, 0xf0, 0x05, 0x00


	//----- nvinfo : EIATTR_KPARAM_INFO
	.align		4
.L_198:
        /*0018*/ 	.byte	0x04, 0x17
        /*001a*/ 	.short	(.L_200 - .L_199)
.L_199:
        /*001c*/ 	.word	0x00000000
        /*0020*/ 	.short	0x0004
        /*0022*/ 	.short	0x0038
        /*0024*/ 	.byte	0x00, 0xf0, 0x41, 0x00


	//----- nvinfo : EIATTR_KPARAM_INFO
	.align		4
.L_200:
        /*0028*/ 	.byte	0x04, 0x17
        /*002a*/ 	.short	(.L_202 - .L_201)
.L_201:
        /*002c*/ 	.word	0x00000000
        /*0030*/ 	.short	0x0003
        /*0032*/ 	.short	0x0034
        /*0034*/ 	.byte	0x00, 0xf0, 0x05, 0x00


	//----- nvinfo : EIATTR_KPARAM_INFO
	.align		4
.L_202:
        /*0038*/ 	.byte	0x04, 0x17
        /*003a*/ 	.short	(.L_204 - .L_203)
.L_203:
        /*003c*/ 	.word	0x00000000
        /*0040*/ 	.short	0x0002
        /*0042*/ 	.short	0x0030
        /*0044*/ 	.byte	0x00, 0xf0, 0x11, 0x00


	//----- nvinfo : EIATTR_KPARAM_INFO
	.align		4
.L_204:
        /*0048*/ 	.byte	0x04, 0x17
        /*004a*/ 	.short	(.L_206 - .L_205)
.L_205:
        /*004c*/ 	.word	0x00000000
        /*0050*/ 	.short	0x0001
        /*0052*/ 	.short	0x0028
        /*0054*/ 	.byte	0x00, 0xf5, 0x21, 0x00


	//----- nvinfo : EIATTR_KPARAM_INFO
	.align		4
.L_206:
        /*0058*/ 	.byte	0x04, 0x17
        /*005a*/ 	.short	(.L_208 - .L_207)
.L_207:
        /*005c*/ 	.word	0x00000000
        /*0060*/ 	.short	0x0000
        /*0062*/ 	.short	0x0000
        /*0064*/ 	.byte	0x00, 0xf0, 0xa1, 0x00


	//----- nvinfo : EIATTR_SPARSE_MMA_MASK
	.align		4
.L_208:
        /*0068*/ 	.byte	0x03, 0x50
        /*006a*/ 	.short	0x0000


	//----- nvinfo : EIATTR_MAXREG_COUNT
	.align		4
        /*006c*/ 	.byte	0x03, 0x1b
        /*006e*/ 	.short	0x00ff


	//----- nvinfo : EIATTR_NUM_BARRIERS
	.align		4
        /*0070*/ 	.byte	0x02, 0x4c
        /*0072*/ 	.byte	0x01
	.zero		1


	//----- nvinfo : EIATTR_MERCURY_ISA_VERSION
	.align		4
        /*0074*/ 	.byte	0x03, 0x5f
        /*0076*/ 	.short	0x0101


	//----- nvinfo : EIATTR_COOP_GROUP_MASK_REGIDS
	.align		4
        /*0078*/ 	.byte	0x04, 0x29
        /*007a*/ 	.short	(.L_210 - .L_209)


	//   ....[0]....
.L_209:
        /*007c*/ 	.word	0xffffffff


	//   ....[1]....
        /*0080*/ 	.word	0xffffffff


	//   ....[2]....
        /*0084*/ 	.word	0xffffffff


	//   ....[3]....
        /*0088*/ 	.word	0xffffffff


	//   ....[4]....
        /*008c*/ 	.word	0xffffffff


	//   ....[5]....
        /*0090*/ 	.word	0xffffffff


	//   ....[6]....
        /*0094*/ 	.word	0xffffffff


	//   ....[7]....
        /*0098*/ 	.word	0xffffffff


	//   ....[8]....
        /*009c*/ 	.word	0xffffffff


	//   ....[9]....
        /*00a0*/ 	.word	0xffffffff


	//   ....[10]....
        /*00a4*/ 	.word	0xffffffff


	//   ....[11]....
        /*00a8*/ 	.word	0xffffffff


	//   ....[12]....
        /*00ac*/ 	.word	0xffffffff


	//   ....[13]....
        /*00b0*/ 	.word	0xffffffff


	//   ....[14]....
        /*00b4*/ 	.word	0xffffffff


	//   ....[15]....
        /*00b8*/ 	.word	0xffffffff


	//   ....[16]....
        /*00bc*/ 	.word	0xffffffff


	//   ....[17]....
        /*00c0*/ 	.word	0xffffffff


	//   ....[18]....
        /*00c4*/ 	.word	0xffffffff


	//   ....[19]....
        /*00c8*/ 	.word	0xffffffff


	//   ....[20]....
        /*00cc*/ 	.word	0xffffffff


	//   ....[21]....
        /*00d0*/ 	.word	0xffffffff


	//   ....[22]....
        /*00d4*/ 	.word	0xffffffff


	//   ....[23]....
        /*00d8*/ 	.word	0xffffffff


	//   ....[24]....
        /*00dc*/ 	.word	0xffffffff


	//   ....[25]....
        /*00e0*/ 	.word	0xffffffff


	//   ....[26]....
        /*00e4*/ 	.word	0xffffffff


	//   ....[27]....
        /*00e8*/ 	.word	0xffffffff


	//   ....[28]....
        /*00ec*/ 	.word	0xffffffff


	//   ....[29]....
        /*00f0*/ 	.word	0xffffffff


	//   ....[30]....
        /*00f4*/ 	.word	0xffffffff


	//   ....[31]....
        /*00f8*/ 	.word	0xffffffff


	//   ....[32]....
        /*00fc*/ 	.word	0xffffffff


	//   ....[33]....
        /*0100*/ 	.word	0xffffffff


	//   ....[34]....
        /*0104*/ 	.word	0xffffffff


	//   ....[35]....
        /*0108*/ 	.word	0xffffffff


	//   ....[36]....
        /*010c*/ 	.word	0xffffffff


	//   ....[37]....
        /*0110*/ 	.word	0xffffffff


	//   ....[38]....
        /*0114*/ 	.word	0xffffffff


	//   ....[39]....
        /*0118*/ 	.word	0xffffffff


	//   ....[40]....
        /*011c*/ 	.word	0xffffffff


	//   ....[41]....
        /*0120*/ 	.word	0xffffffff


	//   ....[42]....
        /*0124*/ 	.word	0xffffffff


	//   ....[43]....
        /*0128*/ 	.word	0xffffffff


	//   ....[44]....
        /*012c*/ 	.word	0xffffffff


	//----- nvinfo : EIATTR_COOP_GROUP_INSTR_OFFSETS
	.align		4
.L_210:
        /*0130*/ 	.byte	0x04, 0x28
        /*0132*/ 	.short	(.L_212 - .L_211)


	//   ....[0]....
.L_211:
        /*0134*/ 	.word	0x00000e60


	//   ....[1]....
        /*0138*/ 	.word	0x00000e70


	//   ....[2]....
        /*013c*/ 	.word	0x00000e80


	//   ....[3]....
        /*0140*/ 	.word	0x00000fd0


	//   ....[4]....
        /*0144*/ 	.word	0x00001000


	//   ....[5]....
        /*0148*/ 	.word	0x00001030


	//   ....[6]....
        /*014c*/ 	.word	0x00001150


	//   ....[7]....
        /*0150*/ 	.word	0x00001170


	//   ....[8]....
        /*0154*/ 	.word	0x00001180


	//   ....[9]....
        /*0158*/ 	.word	0x000012a0


	//   ....[10]....
        /*015c*/ 	.word	0x000012c0


	//   ....[11]....
        /*0160*/ 	.word	0x000012d0


	//   ....[12]....
        /*0164*/ 	.word	0x000013f0


	//   ....[13]....
        /*0168*/ 	.word	0x00001410


	//   ....[14]....
        /*016c*/ 	.word	0x00001420


	//   ....[15]....
        /*0170*/ 	.word	0x00001bd0


	//   ....[16]....
        /*0174*/ 	.word	0x00001c60


	//   ....[17]....
        /*0178*/ 	.word	0x00001c90


	//   ....[18]....
        /*017c*/ 	.word	0x00001db0


	//   ....[19]....
        /*0180*/ 	.word	0x00001de0


	//   ....[20]....
        /*0184*/ 	.word	0x00001df0


	//   ....[21]....
        /*0188*/ 	.word	0x00001f10


	//   ....[22]....
        /*018c*/ 	.word	0x00001f30


	//   ....[23]....
        /*0190*/ 	.word	0x00001f40


	//   ....[24]....
        /*0194*/ 	.word	0x00002060


	//   ....[25]....
        /*0198*/ 	.word	0x00002080


	//   ....[26]....
        /*019c*/ 	.word	0x00002090


	//   ....[27]....
        /*01a0*/ 	.word	0x000021b0


	//   ....[28]....
        /*01a4*/ 	.word	0x000021d0


	//   ....[29]....
        /*01a8*/ 	.word	0x000021e0


	//   ....[30]....
        /*01ac*/ 	.word	0x00004250


	//   ....[31]....
        /*01b0*/ 	.word	0x00004260


	//   ....[32]....
        /*01b4*/ 	.word	0x00004270


	//   ....[33]....
        /*01b8*/ 	.word	0x000043c0


	//   ....[34]....
        /*01bc*/ 	.word	0x000043f0


	//   ....[35]....
        /*01c0*/ 	.word	0x00004420


	//   ....[36]....
        /*01c4*/ 	.word	0x00004540


	//   ....[37]....
        /*01c8*/ 	.word	0x00004560


	//   ....[38]....
        /*01cc*/ 	.word	0x00004570


	//   ....[39]....
        /*01d0*/ 	.word	0x00004690


	//   ....[40]....
        /*01d4*/ 	.word	0x000046b0


	//   ....[41]....
        /*01d8*/ 	.word	0x000046c0


	//   ....[42]....
        /*01dc*/ 	.word	0x000047e0


	//   ....[43]....
        /*01e0*/ 	.word	0x00004800


	//   ....[44]....
        /*01e4*/ 	.word	0x00004810


	//----- nvinfo : EIATTR_VRC_CTA_INIT_COUNT
	.align		4
.L_212:
        /*01e8*/ 	.byte	0x02, 0x4a
	.zero		1
	.zero		1


	//----- nvinfo : EIATTR_EXIT_INSTR_OFFSETS
	.align		4
        /*01ec*/ 	.byte	0x04, 0x1c
        /*01ee*/ 	.short	(.L_214 - .L_213)


	//   ....[0]....
.L_213:
        /*01f0*/ 	.word	0x00000080


	//   ....[1]....
        /*01f4*/ 	.word	0x000000d0


	//   ....[2]....
        /*01f8*/ 	.word	0x00004f40


	//   ....[3]....
        /*01fc*/ 	.word	0x00005030


	//----- nvinfo : EIATTR_MAX_THREADS
	.align		4
.L_214:
        /*0200*/ 	.byte	0x04, 0x05
        /*0202*/ 	.short	(.L_216 - .L_215)
.L_215:
        /*0204*/ 	.word	0x00000100
        /*0208*/ 	.word	0x00000001
        /*020c*/ 	.word	0x00000001


	//----- nvinfo : EIATTR_CRS_STACK_SIZE
	.align		4
.L_216:
        /*0210*/ 	.byte	0x04, 0x1e
        /*0212*/ 	.short	(.L_218 - .L_217)
.L_217:
        /*0214*/ 	.word	0x00000000


	//----- nvinfo : EIATTR_CBANK_PARAM_SIZE
	.align		4
.L_218:
        /*0218*/ 	.byte	0x03, 0x19
        /*021a*/ 	.short	0x0049


	//----- nvinfo : EIATTR_PARAM_CBANK
	.align		4
        /*021c*/ 	.byte	0x04, 0x0a
        /*021e*/ 	.short	(.L_220 - .L_219)
	.align		4
.L_219:
        /*0220*/ 	.word	index@(.nv.constant0._ZN3cub18CUB_300001_SM_10006detail6reduce28DeviceReduceSingleTileKernelINS2_10policy_hubIN4cuda3std3__45tupleIJblEEEjN6thrust24THRUST_300001_SM_1000_NS8cuda_cub9__find_if7functorIS9_EEE10Policy1000ENSB_12zip_iteratorINS8_IJNSD_26transform_input_iterator_tIbNSC_6detail35transform_pair_of_input_iterators_tIbNSB_6detail15normal_iteratorINSB_10device_ptrIiEEEESQ_18compare_modulo_twoEENS7_10__not_fn_tINS7_10__identityEEEEENSB_17counting_iteratorIlNSB_11use_defaultESY_SY_EEEEEEEPS9_jSF_S9_S9_SU_EEvT0_T1_T2_T3_T4_T6_)
        /*0224*/ 	.short	0x0380
        /*0226*/ 	.short	0x0049


	//----- nvinfo : EIATTR_SW_WAR
	.align		4
.L_220:
        /*0228*/ 	.byte	0x04, 0x36
        /*022a*/ 	.short	(.L_222 - .L_221)
.L_221:
        /*022c*/ 	.word	0x00000008
.L_222:


//--------------------- .nv.info._ZN3cub18CUB_300001_SM_10006detail6reduce28DeviceReduceSingleTileKernelINS2_10policy_hubIN4cuda3std3__45tupleIJblEEEyN6thrust24THRUST_300001_SM_1000_NS8cuda_cub9__find_if7functorIS9_EEE10Policy1000EPS9_SI_iSF_S9_S9_NS7_10__identityEEEvT0_T1_T2_T3_T4_T6_ --------------------------
	.section	.nv.info._ZN3cub18CUB_300001_SM_10006detail6reduce28DeviceReduceSingleTileKernelINS2_10policy_hubIN4cuda3std3__45tupleIJblEEEyN6thrust24THRUST_300001_SM_1000_NS8cuda_cub9__find_if7functorIS9_EEE10Policy1000EPS9_SI_iSF_S9_S9_NS7_10__identityEEEvT0_T1_T2_T3_T4_T6_,"",@"SHT_CUDA_INFO"
	.sectionflags	@""
	.align	4


	//----- nvinfo : EIATTR_CUDA_API_VERSION
	.align		4
        /*0000*/ 	.byte	0x04, 0x37
        /*0002*/ 	.short	(.L_224 - .L_223)
.L_223:
        /*0004*/ 	.word	0x00000082


	//----- nvinfo : EIATTR_KPARAM_INFO
	.align		4
.L_224:
        /*0008*/ 	.byte	0x04, 0x17
        /*000a*/ 	.short	(.L_226 - .L_225)
.L_225:
        /*000c*/ 	.word	0x00000000
        /*0010*/ 	.short	0x0005
        /*0012*/ 	.short	0x0028
        /*0014*/ 	.byte	0x00, 0xf0, 0x05, 0x00


	//----- nvinfo : EIATTR_KPARAM_INFO
	.align		4
.L_226:
        /*0018*/ 	.byte	0x04, 0x17
        /*001a*/ 	.short	(.L_228 - .L_227)
.L_227:
        /*001c*/ 	.word	0x00000000
        /*0020*/ 	.short	0x0004
        /*0022*/ 	.short	0x0018
        /*0024*/ 	.byte	0x00, 0xf0, 0x41, 0x00


	//----- nvinfo : EIATTR_KPARAM_INFO
	.align		4
.L_228:
        /*0028*/ 	.byte	0x04, 0x17
        /*002a*/ 	.short	(.L_230 - .L_229)
.L_229:
        /*002c*/ 	.word	0x00000000
        /*0030*/ 	.short	0x0003
        /*0032*/ 	.short	0x0014
        /*0034*/ 	.byte	0x00, 0xf0, 0x05, 0x00


	//----- nvinfo : EIATTR_KPARAM_INFO
	.align		4
.L_230:
        /*0038*/ 	.byte	0x04, 0x17
        /*003a*/ 	.short	(.L_232 - .L_231)
.L_231:
        /*003c*/ 	.word	0x00000000
        /*0040*/ 	.short	0x0002
        /*0042*/ 	.short	0x0010
        /*0044*/ 	.byte	0x00, 0xf0, 0x11, 0x00


	//----- nvinfo : EIATTR_KPARAM_INFO
	.align		4
.L_232:
        /*0048*/ 	.byte	0x04, 0x17
        /*004a*/ 	.short	(.L_234 - .L_233)
.L_233:
        /*004c*/ 	.word	0x00000000
        /*0050*/ 	.short	0x0001
        /*0052*/ 	.short	0x0008
        /*0054*/ 	.byte	0x00, 0xf5, 0x21, 0x00


	//----- nvinfo : EIATTR_KPARAM_INFO
	.align		4
.L_234:
        /*0058*/ 	.byte	0x04, 0x17
        /*005a*/ 	.short	(.L_236 - .L_235)
.L_235:
        /*005c*/ 	.word	0x00000000
        /*0060*/ 	.short	0x0000
        /*0062*/ 	.short	0x0000
        /*0064*/ 	.byte	0x00, 0xf5, 0x21, 0x00


	//----- nvinfo : EIATTR_SPARSE_MMA_MASK
	.align		4
.L_236:
        /*0068*/ 	.byte	0x03, 0x50
        /*006a*/ 	.short	0x0000


	//----- nvinfo : EIATTR_MAXREG_COUNT
	.align		4
        /*006c*/ 	.byte	0x03, 0x1b
        /*006e*/ 	.short	0x00ff


	//----- nvinfo : EIATTR_NUM_BARRIERS
	.align		4
        /*0070*/ 	.byte	0x02, 0x4c
        /*0072*/ 	.byte	0x01
	.zero		1


	//----- nvinfo : EIATTR_MERCURY_ISA_VERSION
	.align		4
        /*0074*/ 	.byte	0x03, 0x5f
        /*0076*/ 	.short	0x0101


	//----- nvinfo : EIATTR_COOP_GROUP_MASK_REGIDS
	.align		4
        /*0078*/ 	.byte	0x04, 0x29
        /*007a*/ 	.short	(.L_238 - .L_237)


	//   ....[0]....
.L_237:
        /*007c*/ 	.word	0xffffffff


	//   ....[1]....
        /*0080*/ 	.word	0xffffffff


	//   ....[2]....
        /*0084*/ 	.word	0xffffffff


	//   ....[3]....
        /*0088*/ 	.word	0xffffffff


	//   ....[4]....
        /*008c*/ 	.word	0xffffffff


	//   ....[5]....
        /*0090*/ 	.word	0xffffffff


	//   ....[6]....
        /*0094*/ 	.word	0xffffffff


	//   ....[7]....
        /*0098*/ 	.word	0xffffffff


	//   ....[8]....
        /*009c*/ 	.word	0xffffffff


	//   ....[9]....
        /*00a0*/ 	.word	0xffffffff


	//   ....[10]....
        /*00a4*/ 	.word	0xffffffff


	//   ....[11]....
        /*00a8*/ 	.word	0xffffffff


	//   ....[12]....
        /*00ac*/ 	.word	0xffffffff


	//   ....[13]....
        /*00b0*/ 	.word	0xffffffff


	//   ....[14]....
        /*00b4*/ 	.word	0xffffffff


	//   ....[15]....
        /*00b8*/ 	.word	0xffffffff


	//   ....[16]....
        /*00bc*/ 	.word	0xffffffff


	//   ....[17]....
        /*00c0*/ 	.word	0xffffffff


	//   ....[18]....
        /*00c4*/ 	.word	0xffffffff


	//   ....[19]....
        /*00c8*/ 	.word	0xffffffff


	//   ....[20]....
        /*00cc*/ 	.word	0xffffffff


	//   ....[21]....
        /*00d0*/ 	.word	0xffffffff


	//   ....[22]....
        /*00d4*/ 	.word	0xffffffff


	//   ....[23]....
        /*00d8*/ 	.word	0xffffffff


	//   ....[24]....
        /*00dc*/ 	.word	0xffffffff


	//   ....[25]....
        /*00e0*/ 	.word	0xffffffff


	//   ....[26]....
        /*00e4*/ 	.word	0xffffffff


	//   ....[27]....
        /*00e8*/ 	.word	0xffffffff


	//   ....[28]....
        /*00ec*/ 	.word	0xffffffff


	//   ....[29]....
        /*00f0*/ 	.word	0xffffffff


	//   ....[30]....
        /*00f4*/ 	.word	0xffffffff


	//   ....[31]....
        /*00f8*/ 	.word	0xffffffff


	//   ....[32]....
        /*00fc*/ 	.word	0xffffffff


	//   ....[33]....
        /*0100*/ 	.word	0xffffffff


	//   ....[34]....
        /*0104*/ 	.word	0xffffffff


	//   ....[35]....
        /*0108*/ 	.word	0xffffffff


	//   ....[36]....
        /*010c*/ 	.word	0xffffffff


	//   ....[37]....
        /*0110*/ 	.word	0xffffffff


	//   ....[38]....
        /*0114*/ 	.word	0xffffffff


	//   ....[39]....
        /*0118*/ 	.word	0xffffffff


	//   ....[40]....
        /*011c*/ 	.word	0xffffffff


	//   ....[41]....
        /*0120*/ 	.word	0xffffffff


	//   ....[42]....
        /*0124*/ 	.word	0xffffffff


	//   ....[43]....
        /*0128*/ 	.word	0xffffffff


	//   ....[44]....
        /*012c*/ 	.word	0xffffffff


	//----- nvinfo : EIATTR_COOP_GROUP_INSTR_OFFSETS
	.align		4
.L_238:
        /*0130*/ 	.byte	0x04, 0x28
        /*0132*/ 	.short	(.L_240 - .L_239)


	//   ....[0]....
.L_239:
        /*0134*/ 	.word	0x000007d0


	//   ....[1]....
        /*0138*/ 	.word	0x000007e0


	//   ....[2]....
        /*013c*/ 	.word	0x000007f0


	//   ....[3]....
        /*0140*/ 	.word	0x00000940


	//   ....[4]....
        /*0144*/ 	.word	0x00000970


	//   ....[5]....
        /*0148*/ 	.word	0x000009a0


	//   ....[6]....
        /*014c*/ 	.word	0x00000ac0


	//   ....[7]....
        /*0150*/ 	.word	0x00000ae0


	//   ....[8]....
        /*0154*/ 	.word	0x00000af0


	//   ....[9]....
        /*0158*/ 	.word	0x00000c10


	//   ....[10]....
        /*015c*/ 	.word	0x00000c30


	//   ....[11]....
        /*0160*/ 	.word	0x00000c40


	//   ....[12]....
        /*0164*/ 	.word	0x00000d60


	//   ....[13]....
        /*0168*/ 	.word	0x00000d80


	//   ....[14]....
        /*016c*/ 	.word	0x00000d90


	//   ....[15]....
        /*0170*/ 	.word	0x00001520


	//   ....[16]....
        /*0174*/ 	.word	0x000015b0


	//   ....[17]....
        /*0178*/ 	.word	0x000015e0


	//   ....[18]....
        /*017c*/ 	.word	0x00001700


	//   ....[19]....
        /*0180*/ 	.word	0x00001730


	//   ....[20]....
        /*0184*/ 	.word	0x00001740


	//   ....[21]....
        /*0188*/ 	.word	0x00001860


	//   ....[22]....
        /*018c*/ 	.word	0x00001880


	//   ....[23]....
        /*0190*/ 	.word	0x00001890


	//   ....[24]....
        /*0194*/ 	.word	0x000019b0


	//   ....[25]....
        /*0198*/ 	.word	0x000019d0


	//   ....[26]....
        /*019c*/ 	.word	0x000019e0


	//   ....[27]....
        /*01a0*/ 	.word	0x00001b00


	//   ....[28]....
        /*01a4*/ 	.word	0x00001b20


	//   ....[29]....
        /*01a8*/ 	.word	0x00001b30


	//   ....[30]....
        /*01ac*/ 	.word	0x000031b0


	//   ....[31]....
        /*01b0*/ 	.word	0x000031c0


	//   ....[32]....
        /*01b4*/ 	.word	0x000031d0


	//   ....[33]....
        /*01b8*/ 	.word	0x00003320


	//   ....[34]....
        /*01bc*/ 	.word	0x00003350


	//   ....[35]....
        /*01c0*/ 	.word	0x00003380


	//   ....[36]....
        /*01c4*/ 	.word	0x000034a0


	//   ....[37]....
        /*01c8*/ 	.word	0x000034c0


	//   ....[38]....
        /*01cc*/ 	.word	0x000034d0


	//   ....[39]....
        /*01d0*/ 	.word	0x000035f0


	//   ....[40]....
        /*01d4*/ 	.word	0x00003610


	//   ....[41]....
        /*01d8*/ 	.word	0x00003620


	//   ....[42]....
        /*01dc*/ 	.word	0x00003740


	//   ....[43]....
        /*01e0*/ 	.word	0x00003760


	//   ....[44]....
        /*01e4*/ 	.word	0x00003770


	//----- nvinfo : EIATTR_VRC_CTA_INIT_COUNT
	.align		4
.L_240:
        /*01e8*/ 	.byte	0x02, 0x4a
	.zero		1
	.zero		1


	//----- nvinfo : EIATTR_EXIT_INSTR_OFFSETS
	.align		4
        /*01ec*/ 	.byte	0x04, 0x1c
        /*01ee*/ 	.short	(.L_242 - .L_241)


	//   ....[0]....
.L_241:
        /*01f0*/ 	.word	0x00000080


	//   ....[1]....
        /*01f4*/ 	.word	0x000000d0


	//   ....[2]....
        /*01f8*/ 	.word	0x00003e80


	//   ....[3]....
        /*01fc*/ 	.word	0x00003f70


	//----- nvinfo : EIATTR_MAX_THREADS
	.align		4
.L_242:
        /*0200*/ 	.byte	0x04, 0x05
        /*0202*/ 	.short	(.L_244 - .L_243)
.L_243:
        /*0204*/ 	.word	0x00000100
        /*0208*/ 	.word	0x00000001
        /*020c*/ 	.word	0x00000001


	//----- nvinfo : EIATTR_CRS_STACK_SIZE
	.align		4
.L_244:
        /*0210*/ 	.byte	0x04, 0x1e
        /*0212*/ 	.short	(.L_246 - .L_245)
.L_245:
        /*0214*/ 	.word	0x00000000


	//----- nvinfo : EIATTR_CBANK_PARAM_SIZE
	.align		4
.L_246:
        /*0218*/ 	.byte	0x03, 0x19
        /*021a*/ 	.short	0x0029


	//----- nvinfo : EIATTR_PARAM_CBANK
	.align		4
        /*021c*/ 	.byte	0x04, 0x0a
        /*021e*/ 	.short	(.L_248 - .L_247)
	.align		4
.L_247:
        /*0220*/ 	.word	index@(.nv.constant0._ZN3cub18CUB_300001_SM_10006detail6reduce28DeviceReduceSingleTileKernelINS2_10policy_hubIN4cuda3std3__45tupleIJblEEEyN6thrust24THRUST_300001_SM_1000_NS8cuda_cub9__find_if7functorIS9_EEE10Policy1000EPS9_SI_iSF_S9_S9_NS7_10__identityEEEvT0_T1_T2_T3_T4_T6_)
        /*0224*/ 	.short	0x0380
        /*0226*/ 	.short	0x0029


	//----- nvinfo : EIATTR_SW_WAR
	.align		4
.L_248:
        /*0228*/ 	.byte	0x04, 0x36
        /*022a*/ 	.short	(.L_250 - .L_249)
.L_249:
        /*022c*/ 	.word	0x00000008
.L_250:


//--------------------- .nv.info._ZN3cub18CUB_300001_SM_10006detail6reduce18DeviceReduceKernelINS2_10policy_hubIN4cuda3std3__45tupleIJblEEEyN6thrust24THRUST_300001_SM_1000_NS8cuda_cub9__find_if7functorIS9_EEE10Policy1000ENSB_12zip_iteratorINS8_IJNSD_26transform_input_iterator_tIbNSC_6detail35transform_pair_of_input_iterators_tIbNSB_6detail15normal_iteratorINSB_10device_ptrIiEEEESQ_NS7_8equal_toIiEEEENS7_10__not_fn_tINS7_10__identityEEEEENSB_17counting_iteratorIlNSB_11use_defaultESZ_SZ_EEEEEEEySF_S9_SV_EEvT0_PT3_T1_NS0_13GridEvenShareIS16_EET2_T4_ --------------------------
	.section	.nv.info._ZN3cub18CUB_300001_SM_10006detail6reduce18DeviceReduceKernelINS2_10policy_hubIN4cuda3std3__45tupleIJblEEEyN6thrust24THRUST_300001_SM_1000_NS8cuda_cub9__find_if7functorIS9_EEE10Policy1000ENSB_12zip_iteratorINS8_IJNSD_26transform_input_iterator_tIbNSC_6detail35transform_pair_of_input_iterators_tIbNSB_6detail15normal_iteratorINSB_10device_ptrIiEEEESQ_NS7_8equal_toIiEEEENS7_10__not_fn_tINS7_10__identityEEEEENSB_17counting_iteratorIlNSB_11use_defaultESZ_SZ_EEEEEEEySF_S9_SV_EEvT0_PT3_T1_NS0_13GridEvenShareIS16_EET2_T4_,"",@"SHT_CUDA_INFO"
	.sectionflags	@""
	.align	4


	//----- nvinfo : EIATTR_CUDA_API_VERSION
	.align		4
        /*0000*/ 	.byte	0x04, 0x37
        /*0002*/ 	.short	(.L_252 - .L_251)
.L_251:
        /*0004*/ 	.word	0x00000082


	//----- nvinfo : EIATTR_KPARAM_INFO
	.align		4
.L_252:
        /*0008*/ 	.byte	0x04, 0x17
        /*000a*/ 	.short	(.L_254 - .L_253)
.L_253:
        /*000c*/ 	.word	0x00000000
        /*0010*/ 	.short	0x0005
        /*0012*/ 	.short	0x0081
        /*0014*/ 	.byte	0x00, 0xf0, 0x05, 0x00


	//----- nvinfo : EIATTR_KPARAM_INFO
	.align		4
.L_254:
        /*0018*/ 	.byte	0x04, 0x17
        /*001a*/ 	.short	(.L_256 - .L_255)
.L_255:
        /*001c*/ 	.word	0x00000000
        /*0020*/ 	.short	0x0004
        /*0022*/ 	.short	0x0080
        /*0024*/ 	.byte	0x00, 0xf0, 0x05, 0x00


	//----- nvinfo : EIATTR_KPARAM_INFO
	.align		4
.L_256:
        /*0028*/ 	.byte	0x04, 0x17
        /*002a*/ 	.short	(.L_258 - .L_257)
.L_257:
        /*002c*/ 	.word	0x00000000
        /*0030*/ 	.short	0x0003
        /*0032*/ 	.short	0x0038
        /*0034*/ 	.byte	0x00, 0xf0, 0x21, 0x01


	//----- nvinfo : EIATTR_KPARAM_INFO
	.align		4
.L_258:
        /*0038*/ 	.byte	0x04, 0x17
        /*003a*/ 	.short	(.L_260 - .L_259)
.L_259:
        /*003c*/ 	.word	0x00000000
        /*0040*/ 	.short	0x0002
        /*0042*/ 	.short	0x0030
        /*0044*/ 	.byte	0x00, 0xf0, 0x21, 0x00


	//----- nvinfo : EIATTR_KPARAM_INFO
	.align		4
.L_260:
        /*0048*/ 	.byte	0x04, 0x17
        /*004a*/ 	.short	(.L_262 - .L_261)
.L_261:
        /*004c*/ 	.word	0x00000000
        /*0050*/ 	.short	0x0001
        /*0052*/ 	.short	0x0028
        /*0054*/ 	.byte	0x00, 0xf5, 0x21, 0x00


	//----- nvinfo : EIATTR_KPARAM_INFO
	.align		4
.L_262:
        /*0058*/ 	.byte	0x04, 0x17
        /*005a*/ 	.short	(.L_264 - .L_263)
.L_263:
        /*005c*/ 	.word	0x00000000
        /*0060*/ 	.short	0x0000
        /*0062*/ 	.short	0x0000
        /*0064*/ 	.byte	0x00, 0xf0, 0xa1, 0x00


	//----- nvinfo : EIATTR_SPARSE_MMA_MASK
	.align		4
.L_264:
        /*0068*/ 	.byte	0x03, 0x50
        /*006a*/ 	.short	0x0000


	//----- nvinfo : EIATTR_MAXREG_COUNT
	.align		4
        /*006c*/ 	.byte	0x03, 0x1b
        /*006e*/ 	.short	0x00ff


	//----- nvinfo : EIATTR_NUM_BARRIERS
	.align		4
        /*0070*/ 	.byte	0x02, 0x4c
        /*0072*/ 	.byte	0x01
	.zero		1


	//----- nvinfo : EIATTR_MERCURY_ISA_VERSION
	.align		4
        /*0074*/ 	.byte	0x03, 0x5f
        /*0076*/ 	.short	0x0101


	//----- nvinfo : EIATTR_COOP_GROUP_MASK_REGIDS
	.align		4
        /*0078*/ 	.byte	0x04, 0x29
        /*007a*/ 	.short	(.L_266 - .L_265)


	//   ....[0]....
.L_265:
        /*007c*/ 	.word	0xffffffff


	//   ....[1]....
        /*0080*/ 	.word	0xffffffff


	//   ....[2]....
        /*0084*/ 	.word	0xffffffff


	//   ....[3]....
        /*0088*/ 	.word	0xffffffff


	//   ....[4]....
        /*008c*/ 	.word	0xffffffff


	//   ....[5]....
        /*0090*/ 	.word	0xffffffff


	//   ....[6]....
        /*0094*/ 	.word	0xffffffff


	//   ....[7]....
        /*0098*/ 	.word	0xffffffff


	//   ....[8]....
        /*009c*/ 	.word	0xffffffff


	//   ....[9]....
        /*00a0*/ 	.word	0xffffffff


	//   ....[10]....
        /*00a4*/ 	.word	0xffffffff


	//   ....[11]....
        /*00a8*/ 	.word	0xffffffff


	//   ....[12]....
        /*00ac*/ 	.word	0xffffffff


	//   ....[13]....
        /*00b0*/ 	.word	0xffffffff


	//   ....[14]....
        /*00b4*/ 	.word	0xffffffff


	//   ....[15]....
        /*00b8*/ 	.word	0xffffffff


	//   ....[16]....
        /*00bc*/ 	.word	0xffffffff


	//   ....[17]....
        /*00c0*/ 	.word	0xffffffff


	//   ....[18]....
        /*00c4*/ 	.word	0xffffffff


	//   ....[19]....
        /*00c8*/ 	.word	0xffffffff


	//   ....[20]....
        /*00cc*/ 	.word	0xffffffff


	//   ....[21]....
        /*00d0*/ 	.word	0xffffffff


	//   ....[22]....
        /*00d4*/ 	.word	0xffffffff


	//   ....[23]....
        /*00d8*/ 	.word	0xffffffff


	//   ....[24]....
        /*00dc*/ 	.word	0xffffffff


	//   ....[25]....
        /*00e0*/ 	.word	0xffffffff


	//   ....[26]....
        /*00e4*/ 	.word	0xffffffff


	//   ....[27]....
        /*00e8*/ 	.word	0xffffffff


	//   ....[28]....
        /*00ec*/ 	.word	0xffffffff


	//   ....[29]....
        /*00f0*/ 	.word	0xffffffff


	//   ....[30]....
        /*00f4*/ 	.word	0xffffffff


	//   ....[31]....
        /*00f8*/ 	.word	0xffffffff


	//   ....[32]....
        /*00fc*/ 	.word	0xffffffff


	//   ....[33]....
        /*0100*/ 	.word	0xffffffff


	//   ....[34]....
        /*0104*/ 	.word	0xffffffff


	//   ....[35]....
        /*0108*/ 	.word	0xffffffff


	//   ....[36]....
        /*010c*/ 	.word	0xffffffff


	//   ....[37]....
        /*0110*/ 	.word	0xffffffff


	//   ....[38]....
        /*0114*/ 	.word	0xffffffff


	//   ....[39]....
        /*0118*/ 	.word	0xffffffff


	//   ....[40]....
        /*011c*/ 	.word	0xffffffff


	//   ....[41]....
        /*0120*/ 	.word	0xffffffff


	//   ....[42]....
        /*0124*/ 	.word	0xffffffff


	//   ....[43]....
        /*0128*/ 	.word	0xffffffff


	//   ....[44]....
        /*012c*/ 	.word	0xffffffff


	//----- nvinfo : EIATTR_COOP_GROUP_INSTR_OFFSETS
	.align		4
.L_266:
        /*0130*/ 	.byte	0x04, 0x28
        /*0132*/ 	.short	(.L_268 - .L_267)


	//   ....[0]....
.L_267:
        /*0134*/ 	.word	0x00001720


	//   ....[1]....
        /*0138*/ 	.word	0x00001730


	//   ....[2]....
        /*013c*/ 	.word	0x00001740


	//   ....[3]....
        /*0140*/ 	.word	0x00001890


	//   ....[4]....
        /*0144*/ 	.word	0x000018c0


	//   ....[5]....
        /*0148*/ 	.word	0x000018f0


	//   ....[6]....
        /*014c*/ 	.word	0x00001a10


	//   ....[7]....
        /*0150*/ 	.word	0x00001a30


	//   ....[8]....
        /*0154*/ 	.word	0x00001a40


	//   ....[9]....
        /*0158*/ 	.word	0x00001b60


	//   ....[10]....
        /*015c*/ 	.word	0x00001b80


	//   ....[11]....
        /*0160*/ 	.word	0x00001b90


	//   ....[12]....
        /*0164*/ 	.word	0x00001cb0


	//   ....[13]....
        /*0168*/ 	.word	0x00001cd0


	//   ....[14]....
        /*016c*/ 	.word	0x00001ce0


	//   ....[15]....
        /*0170*/ 	.word	0x00002470


	//   ....[16]....
        /*0174*/ 	.word	0x00002500


	//   ....[17]....
        /*0178*/ 	.word	0x00002530


	//   ....[18]....
        /*017c*/ 	.word	0x00002650


	//   ....[19]....
        /*0180*/ 	.word	0x00002680


	//   ....[20]....
        /*0184*/ 	.word	0x00002690


	//   ....[21]....
        /*0188*/ 	.word	0x000027b0


	//   ....[22]....
        /*018c*/ 	.word	0x000027d0


	//   ....[23]....
        /*0190*/ 	.word	0x000027e0


	//   ....[24]....
        /*0194*/ 	.word	0x00002900


	//   ....[25]....
        /*0198*/ 	.word	0x00002920


	//   ....[26]....
        /*019c*/ 	.word	0x00002930


	//   ....[27]....
        /*01a0*/ 	.word	0x00002a50


	//   ....[28]....
        /*01a4*/ 	.word	0x00002a70


	//   ....[29]....
        /*01a8*/ 	.word	0x00002a80


	//   ....[30]....
        /*01ac*/ 	.word	0x000050d0


	//   ....[31]....
        /*01b0*/ 	.word	0x000050e0


	//   ....[32]....
        /*01b4*/ 	.word	0x000050f0


	//   ....[33]....
        /*01b8*/ 	.word	0x00005230


	//   ....[34]....
        /*01bc*/ 	.word	0x00005260


	//   ....[35]....
        /*01c0*/ 	.word	0x00005290


	//   ....[36]....
        /*01c4*/ 	.word	0x000053c0


	//   ....[37]....
        /*01c8*/ 	.word	0x000053e0


	//   ....[38]....
        /*01cc*/ 	.word	0x000053f0


	//   ....[39]....
        /*01d0*/ 	.word	0x00005510


	//   ....[40]....
        /*01d4*/ 	.word	0x00005530


	//   ....[41]....
        /*01d8*/ 	.word	0x00005540


	//   ....[42]....
        /*01dc*/ 	.word	0x00005660


	//   ....[43]....
        /*01e0*/ 	.word	0x00005680


	//   ....[44]....
        /*01e4*/ 	.word	0x00005690


	//----- nvinfo : EIATTR_VRC_CTA_INIT_COUNT
	.align		4
.L_268:
        /*01e8*/ 	.byte	0x02, 0x4a
	.zero		1
	.zero		1


	//----- nvinfo : EIATTR_EXIT_INSTR_OFFSETS
	.align		4
        /*01ec*/ 	.byte	0x04, 0x1c
        /*01ee*/ 	.short	(.L_270 - .L_269)


	//   ....[0]....
.L_269:
        /*01f0*/ 	.word	0x00005da0


	//   ....[1]....
        /*01f4*/ 	.word	0x00005df0


	//----- nvinfo : EIATTR_MAX_THREADS
	.align		4
.L_270:
        /*01f8*/ 	.byte	0x04, 0x05
        /*01fa*/ 	.short	(.L_272 - .L_271)
.L_271:
        /*01fc*/ 	.word	0x00000100
        /*0200*/ 	.word	0x00000001
        /*0204*/ 	.word	0x00000001


	//----- nvinfo : EIATTR_CRS_STACK_SIZE
	.align		4
.L_272:
        /*0208*/ 	.byte	0x04, 0x1e
        /*020a*/ 	.short	(.L_274 - .L_273)
.L_273:
        /*020c*/ 	.word	0x00000000


	//----- nvinfo : EIATTR_CBANK_PARAM_SIZE
	.align		4
.L_274:
        /*0210*/ 	.byte	0x03, 0x19
        /*0212*/ 	.short	0x0082


	//----- nvinfo : EIATTR_PARAM_CBANK
	.align		4
        /*0214*/ 	.byte	0x04, 0x0a
        /*0216*/ 	.short	(.L_276 - .L_275)
	.align		4
.L_275:
        /*0218*/ 	.word	index@(.nv.constant0._ZN3cub18CUB_300001_SM_10006detail6reduce18DeviceReduceKernelINS2_10policy_hubIN4cuda3std3__45tupleIJblEEEyN6thrust24THRUST_300001_SM_1000_NS8cuda_cub9__find_if7functorIS9_EEE10Policy1000ENSB_12zip_iteratorINS8_IJNSD_26transform_input_iterator_tIbNSC_6detail35transform_pair_of_input_iterators_tIbNSB_6detail15normal_iteratorINSB_10device_ptrIiEEEESQ_NS7_8equal_toIiEEEENS7_10__not_fn_tINS7_10__identityEEEEENSB_17counting_iteratorIlNSB_11use_defaultESZ_SZ_EEEEEEEySF_S9_SV_EEvT0_PT3_T1_NS0_13GridEvenShareIS16_EET2_T4_)
        /*021c*/ 	.short	0x0380
        /*021e*/ 	.short	0x0082


	//----- nvinfo : EIATTR_SW_WAR
	.align		4
.L_276:
        /*0220*/ 	.byte	0x04, 0x36
        /*0222*/ 	.short	(.L_278 - .L_277)
.L_277:
        /*0224*/ 	.word	0x00000008
.L_278:


//--------------------- .nv.info._ZN3cub18CUB_300001_SM_10006detail6reduce28DeviceReduceSingleTileKernelINS2_10policy_hubIN4cuda3std3__45tupleIJblEEEyN6thrust24THRUST_300001_SM_1000_NS8cuda_cub9__find_if7functorIS9_EEE10Policy1000ENSB_12zip_iteratorINS8_IJNSD_26transform_input_iterator_tIbNSC_6detail35transform_pair_of_input_iterators_tIbNSB_6detail15normal_iteratorINSB_10device_ptrIiEEEESQ_NS7_8equal_toIiEEEENS7_10__not_fn_tINS7_10__identityEEEEENSB_17counting_iteratorIlNSB_11use_defaultESZ_SZ_EEEEEEEPS9_ySF_S9_S9_SV_EEvT0_T1_T2_T3_T4_T6_ --------------------------
	.section	.nv.info._ZN3cub18CUB_300001_SM_10006detail6reduce28DeviceReduceSingleTileKernelINS2_10policy_hubIN4cuda3std3__45tupleIJblEEEyN6thrust24THRUST_300001_SM_1000_NS8cuda_cub9__find_if7functorIS9_EEE10Policy1000ENSB_12zip_iteratorINS8_IJNSD_26transform_input_iterator_tIbNSC_6detail35transform_pair_of_input_iterators_tIbNSB_6detail15normal_iteratorINSB_10device_ptrIiEEEESQ_NS7_8equal_toIiEEEENS7_10__not_fn_tINS7_10__identityEEEEENSB_17counting_iteratorIlNSB_11use_defaultESZ_SZ_EEEEEEEPS9_ySF_S9_S9_SV_EEvT0_T1_T2_T3_T4_T6_,"",@"SHT_CUDA_INFO"
	.sectionflags	@""
	.align	4


	//----- nvinfo : EIATTR_CUDA_API_VERSION
	.align		4
        /*0000*/ 	.byte	0x04, 0x37
        /*0002*/ 	.short	(.L_280 - .L_279)
.L_279:
        /*0004*/ 	.word	0x00000082


	//----- nvinfo : EIATTR_KPARAM_INFO
	.align		4
.L_280:
        /*0008*/ 	.byte	0x04, 0x17
        /*000a*/ 	.short	(.L_282 - .L_281)
.L_281:
        /*000c*/ 	.word	0x00000000
        /*0010*/ 	.short	0x0005
        /*0012*/ 	.short	0x0050
        /*0014*/ 	.byte	0x00, 0xf0, 0x05, 0x00


	//----- nvinfo : EIATTR_KPARAM_INFO
	.align		4
.L_282:
        /*0018*/ 	.byte	0x04, 0x17
        /*001a*/ 	.short	(.L_284 - .L_283)
.L_283:
        /*001c*/ 	.word	0x00000000
        /*0020*/ 	.short	0x0004
        /*0022*/ 	.short	0x0040
        /*0024*/ 	.byte	0x00, 0xf0, 0x41, 0x00


	//----- nvinfo : EIATTR_KPARAM_INFO
	.align		4
.L_284:
        /*0028*/ 	.byte	0x04, 0x17
        /*002a*/ 	.short	(.L_286 - .L_285)
.L_285:
        /*002c*/ 	.word	0x00000000
        /*0030*/ 	.short	0x0003
        /*0032*/ 	.short	0x0038
        /*0034*/ 	.byte	0x00, 0xf0, 0x05, 0x00


	//----- nvinfo : EIATTR_KPARAM_INFO
	.align		4
.L_286:
        /*0038*/ 	.byte	0x04, 0x17
        /*003a*/ 	.short	(.L_288 - .L_287)
.L_287:
        /*003c*/ 	.word	0x00000000
        /*0040*/ 	.short	0x0002
        /*0042*/ 	.short	0x0030
        /*0044*/ 	.byte	0x00, 0xf0, 0x21, 0x00


	//----- nvinfo : EIATTR_KPARAM_INFO
	.align		4
.L_288:
        /*0048*/ 	.byte	0x04, 0x17
        /*004a*/ 	.short	(.L_290 - .L_289)
.L_289:
        /*004c*/ 	.word	0x00000000
        /*0050*/ 	.short	0x0001
        /*0052*/ 	.short	0x0028
        /*0054*/ 	.byte	0x00, 0xf5, 0x21, 0x00


	//----- nvinfo : EIATTR_KPARAM_INFO
	.align		4
.L_290:
        /*0058*/ 	.byte	0x04, 0x17
        /*005a*/ 	.short	(.L_292 - .L_291)
.L_291:
        /*005c*/ 	.word	0x00000000
        /*0060*/ 	.short	0x0000
        /*0062*/ 	.short	0x0000
        /*0064*/ 	.byte	0x00, 0xf0, 0xa1, 0x00


	//----- nvinfo : EIATTR_SPARSE_MMA_MASK
	.align		4
.L_292:
        /*0068*/ 	.byte	0x03, 0x50
        /*006a*/ 	.short	0x0000


	//----- nvinfo : EIATTR_MAXREG_COUNT
	.align		4
        /*006c*/ 	.byte	0x03, 0x1b
        /*006e*/ 	.short	0x00ff


	//----- nvinfo : EIATTR_NUM_BARRIERS
	.align		4
        /*0070*/ 	.byte	0x02, 0x4c
        /*0072*/ 	.byte	0x01
	.zero		1


	//----- nvinfo : EIATTR_MERCURY_ISA_VERSION
	.align		4
        /*0074*/ 	.byte	0x03, 0x5f
        /*0076*/ 	.short	0x0101


	//----- nvinfo : EIATTR_COOP_GROUP_MASK_REGIDS
	.align		4
        /*0078*/ 	.byte	0x04, 0x29
        /*007a*/ 	.short	(.L_294 - .L_293)


	//   ....[0]....
.L_293:
        /*007c*/ 	.word	0xffffffff


	//   ....[1]....
        /*0080*/ 	.word	0xffffffff


	//   ....[2]....
        /*0084*/ 	.word	0xffffffff


	//   ....[3]....
        /*0088*/ 	.word	0xffffffff


	//   ....[4]....
        /*008c*/ 	.word	0xffffffff


	//   ....[5]....
        /*0090*/ 	.word	0xffffffff


	//   ....[6]....
        /*0094*/ 	.word	0xffffffff


	//   ....[7]....
        /*0098*/ 	.word	0xffffffff


	//   ....[8]....
        /*009c*/ 	.word	0xffffffff


	//   ....[9]....
        /*00a0*/ 	.word	0xffffffff


	//   ....[10]....
        /*00a4*/ 	.word	0xffffffff


	//   ....[11]....
        /*00a8*/ 	.word	0xffffffff


	//   ....[12]....
        /*00ac*/ 	.word	0xffffffff


	//   ....[13]....
        /*00b0*/ 	.word	0xffffffff


	//   ....[14]....
        /*00b4*/ 	.word	0xffffffff


	//   ....[15]....
        /*00b8*/ 	.word	0xffffffff


	//   ....[16]....
        /*00bc*/ 	.word	0xffffffff


	//   ....[17]....
        /*00c0*/ 	.word	0xffffffff


	//   ....[18]....
        /*00c4*/ 	.word	0xffffffff


	//   ....[19]....
        /*00c8*/ 	.word	0xffffffff


	//   ....[20]....
        /*00cc*/ 	.word	0xffffffff


	//   ....[21]....
        /*00d0*/ 	.word	0xffffffff


	//   ....[22]....
        /*00d4*/ 	.word	0xffffffff


	//   ....[23]....
        /*00d8*/ 	.word	0xffffffff


	//   ....[24]....
        /*00dc*/ 	.word	0xffffffff


	//   ....[25]....
        /*00e0*/ 	.word	0xffffffff


	//   ....[26]....
        /*00e4*/ 	.word	0xffffffff


	//   ....[27]....
        /*00e8*/ 	.word	0xffffffff


	//   ....[28]....
        /*00ec*/ 	.word	0xffffffff


	//   ....[29]....
        /*00f0*/ 	.word	0xffffffff


	//   ....[30]....
        /*00f4*/ 	.word	0xffffffff


	//   ....[31]....
        /*00f8*/ 	.word	0xffffffff


	//   ....[32]....
        /*00fc*/ 	.word	0xffffffff


	//   ....[33]....
        /*0100*/ 	.word	0xffffffff


	//   ....[34]....
        /*0104*/ 	.word	0xffffffff


	//   ....[35]....
        /*0108*/ 	.word	0xffffffff


	//   ....[36]....
        /*010c*/ 	.word	0xffffffff


	//   ....[37]....
        /*0110*/ 	.word	0xffffffff


	//   ....[38]....
        /*0114*/ 	.word	0xffffffff


	//   ....[39]....
        /*0118*/ 	.word	0xffffffff


	//   ....[40]....
        /*011c*/ 	.word	0xffffffff


	//   ....[41]....
        /*0120*/ 	.word	0xffffffff


	//   ....[42]....
        /*0124*/ 	.word	0xffffffff


	//   ....[43]....
        /*0128*/ 	.word	0xffffffff


	//   ....[44]....
        /*012c*/ 	.word	0xffffffff


	//----- nvinfo : EIATTR_COOP_GROUP_INSTR_OFFSETS
	.align		4
.L_294:
        /*0130*/ 	.byte	0x04, 0x28
        /*0132*/ 	.short	(.L_296 - .L_295)


	//   ....[0]....
.L_295:
        /*0134*/ 	.word	0x00001490


	//   ....[1]....
        /*0138*/ 	.word	0x000014a0


	//   ....[2]....
        /*013c*/ 	.word	0x000014b0


	//   ....[3]....
        /*0140*/ 	.word	0x00001600


	//   ....[4]....
        /*0144*/ 	.word	0x00001630


	//   ....[5]....
        /*0148*/ 	.word	0x00001660


	//   ....[6]....
        /*014c*/ 	.word	0x00001780


	//   ....[7]....
        /*0150*/ 	.word	0x000017a0


	//   ....[8]....
        /*0154*/ 	.word	0x000017b0


	//   ....[9]....
        /*0158*/ 	.word	0x000018d0


	//   ....[10]....
        /*015c*/ 	.word	0x000018f0


	//   ....[11]....
        /*0160*/ 	.word	0x00001900


	//   ....[12]....
        /*0164*/ 	.word	0x00001a20


	//   ....[13]....
        /*0168*/ 	.word	0x00001a40


	//   ....[14]....
        /*016c*/ 	.word	0x00001a50


	//   ....[15]....
        /*0170*/ 	.word	0x000021d0


	//   ....[16]....
        /*0174*/ 	.word	0x00002260


	//   ....[17]....
        /*0178*/ 	.word	0x00002290


	//   ....[18]....
        /*017c*/ 	.word	0x000023b0


	//   ....[19]....
        /*0180*/ 	.word	0x000023e0


	//   ....[20]....
        /*0184*/ 	.word	0x000023f0


	//   ....[21]....
        /*0188*/ 	.word	0x00002510


	//   ....[22]....
        /*018c*/ 	.word	0x00002530


	//   ....[23]....
        /*0190*/ 	.word	0x00002540


	//   ....[24]....
        /*0194*/ 	.word	0x00002660


	//   ....[25]....
        /*0198*/ 	.word	0x00002680


	//   ....[26]....
        /*019c*/ 	.word	0x00002690


	//   ....[27]....
        /*01a0*/ 	.word	0x000027b0


	//   ....[28]....
        /*01a4*/ 	.word	0x000027d0


	//   ....[29]....
        /*01a8*/ 	.word	0x000027e0


	//   ....[30]....
        /*01ac*/ 	.word	0x00004d20


	//   ....[31]....
        /*01b0*/ 	.word	0x00004d30


	//   ....[32]....
        /*01b4*/ 	.word	0x00004d40


	//   ....[33]....
        /*01b8*/ 	.word	0x00004e90


	//   ....[34]....
        /*01bc*/ 	.word	0x00004ec0


	//   ....[35]....
        /*01c0*/ 	.word	0x00004ef0


	//   ....[36]....
        /*01c4*/ 	.word	0x00005010


	//   ....[37]....
        /*01c8*/ 	.word	0x00005030


	//   ....[38]....
        /*01cc*/ 	.word	0x00005040


	//   ....[39]....
        /*01d0*/ 	.word	0x00005160


	//   ....[40]....
        /*01d4*/ 	.word	0x00005180


	//   ....[41]....
        /*01d8*/ 	.word	0x00005190


	//   ....[42]....
        /*01dc*/ 	.word	0x000052b0


	//   ....[43]....
        /*01e0*/ 	.word	0x000052d0


	//   ....[44]....
        /*01e4*/ 	.word	0x000052e0


	//----- nvinfo : EIATTR_VRC_CTA_INIT_COUNT
	.align		4
.L_296:
        /*01e8*/ 	.byte	0x02, 0x4a
	.zero		1
	.zero		1


	//----- nvinfo : EIATTR_EXIT_INSTR_OFFSETS
	.align		4
        /*01ec*/ 	.byte	0x04, 0x1c
        /*01ee*/ 	.short	(.L_298 - .L_297)


	//   ....[0]....
.L_297:
        /*01f0*/ 	.word	0x00000090


	//   ....[1]....
        /*01f4*/ 	.word	0x000000e0


	//   ....[2]....
        /*01f8*/ 	.word	0x000059e0


	//   ....[3]....
        /*01fc*/ 	.word	0x00005ad0


	//----- nvinfo : EIATTR_MAX_THREADS
	.align		4
.L_298:
        /*0200*/ 	.byte	0x04, 0x05
        /*0202*/ 	.short	(.L_300 - .L_299)
.L_299:
        /*0204*/ 	.word	0x00000100
        /*0208*/ 	.word	0x00000001
        /*020c*/ 	.word	0x00000001


	//----- nvinfo : EIATTR_CRS_STACK_SIZE
	.align		4
.L_300:
        /*0210*/ 	.byte	0x04, 0x1e
        /*0212*/ 	.short	(.L_302 - .L_301)
.L_301:
        /*0214*/ 	.word	0x00000000


	//----- nvinfo : EIATTR_CBANK_PARAM_SIZE
	.align		4
.L_302:
        /*0218*/ 	.byte	0x03, 0x19
        /*021a*/ 	.short	0x0051


	//----- nvinfo : EIATTR_PARAM_CBANK
	.align		4
        /*021c*/ 	.byte	0x04, 0x0a
        /*021e*/ 	.short	(.L_304 - .L_303)
	.align		4
.L_303:
        /*0220*/ 	.word	index@(.nv.constant0._ZN3cub18CUB_300001_SM_10006detail6reduce28DeviceReduceSingleTileKernelINS2_10policy_hubIN4cuda3std3__45tupleIJblEEEyN6thrust24THRUST_300001_SM_1000_NS8cuda_cub9__find_if7functorIS9_EEE10Policy1000ENSB_12zip_iteratorINS8_IJNSD_26transform_input_iterator_tIbNSC_6detail35transform_pair_of_input_iterators_tIbNSB_6detail15normal_iteratorINSB_10device_ptrIiEEEESQ_NS7_8equal_toIiEEEENS7_10__not_fn_tINS7_10__identityEEEEENSB_17counting_iteratorIlNSB_11use_defaultESZ_SZ_EEEEEEEPS9_ySF_S9_S9_SV_EEvT0_T1_T2_T3_T4_T6_)
        /*0224*/ 	.short	0x0380
        /*0226*/ 	.short	0x0051


	//----- nvinfo : EIATTR_SW_WAR
	.align		4
.L_304:
        /*0228*/ 	.byte	0x04, 0x36
        /*022a*/ 	.short	(.L_306 - .L_305)
.L_305:
        /*022c*/ 	.word	0x00000008
.L_306:


//--------------------- .nv.info._ZN3cub18CUB_300001_SM_10006detail6reduce28DeviceReduceSingleTileKernelINS2_10policy_hubIN4cuda3std3__45tupleIJblEEEjN6thrust24THRUST_300001_SM_1000_NS8cuda_cub9__find_if7functorIS9_EEE10Policy1000EPS9_SI_iSF_S9_S9_NS7_10__identityEEEvT0_T1_T2_T3_T4_T6_ --------------------------
	.section	.nv.info._ZN3cub18CUB_300001_SM_10006detail6reduce28DeviceReduceSingleTileKernelINS2_10policy_hubIN4cuda3std3__45tupleIJblEEEjN6thrust24THRUST_300001_SM_1000_NS8cuda_cub9__find_if7functorIS9_EEE10Policy1000EPS9_SI_iSF_S9_S9_NS7_10__identityEEEvT0_T1_T2_T3_T4_T6_,"",@"SHT_CUDA_INFO"
	.sectionflags	@""
	.align	4


	//----- nvinfo : EIATTR_CUDA_API_VERSION
	.align		4
        /*0000*/ 	.byte	0x04, 0x37
        /*0002*/ 	.short	(.L_308 - .L_307)
.L_307:
        /*0004*/ 	.word	0x00000082


	//----- nvinfo : EIATTR_KPARAM_INFO
	.align		4
.L_308:
        /*0008*/ 	.byte	0x04, 0x17
        /*000a*/ 	.short	(.L_310 - .L_309)
.L_309:
        /*000c*/ 	.word	0x00000000
        /*0010*/ 	.short	0x0005
        /*0012*/ 	.short	0x0028
        /*0014*/ 	.byte	0x00, 0xf0, 0x05, 0x00


	//----- nvinfo : EIATTR_KPARAM_INFO
	.align		4
.L_310:
        /*0018*/ 	.byte	0x04, 0x17
        /*001a*/ 	.short	(.L_312 - .L_311)
.L_311:
        /*001c*/ 	.word	0x00000000
        /*0020*/ 	.short	0x0004
        /*0022*/ 	.short	0x0018
        /*0024*/ 	.byte	0x00, 0xf0, 0x41, 0x00


	//----- nvinfo : EIATTR_KPARAM_INFO
	.align		4
.L_312:
        /*0028*/ 	.byte	0x04, 0x17
        /*002a*/ 	.short	(.L_314 - .L_313)
.L_313:
        /*002c*/ 	.word	0x00000000
        /*0030*/ 	.short	0x0003
        /*0032*/ 	.short	0x0014
        /*0034*/ 	.byte	0x00, 0xf0, 0x05, 0x00


	//----- nvinfo : EIATTR_KPARAM_INFO
	.align		4
.L_314:
        /*0038*/ 	.byte	0x04, 0x17
        /*003a*/ 	.short	(.L_316 - .L_315)
.L_315:
        /*003c*/ 	.word	0x00000000
        /*0040*/ 	.short	0x0002
        /*0042*/ 	.short	0x0010
        /*0044*/ 	.byte	0x00, 0xf0, 0x11, 0x00


	//----- nvinfo : EIATTR_KPARAM_INFO
	.align		4
.L_316:
        /*0048*/ 	.byte	0x04, 0x17
        /*004a*/ 	.short	(.L_318 - .L_317)
.L_317:
        /*004c*/ 	.word	0x00000000
        /*0050*/ 	.short	0x0001
        /*0052*/ 	.short	0x0008
        /*0054*/ 	.byte	0x00, 0xf5, 0x21, 0x00


	//----- nvinfo : EIATTR_KPARAM_INFO
	.align		4
.L_318:
        /*0058*/ 	.byte	0x04, 0x17
        /*005a*/ 	.short	(.L_320 - .L_319)
.L_319:
        /*005c*/ 	.word	0x00000000
        /*0060*/ 	.short	0x0000
        /*0062*/ 	.short	0x0000
        /*0064*/ 	.byte	0x00, 0xf5, 0x21, 0x00


	//----- nvinfo : EIATTR_SPARSE_MMA_MASK
	.align		4
.L_320:
        /*0068*/ 	.byte	0x03, 0x50
        /*006a*/ 	.short	0x0000


	//----- nvinfo : EIATTR_MAXREG_COUNT
	.align		4
        /*006c*/ 	.byte	0x03, 0x1b
        /*006e*/ 	.short	0x00ff


	//----- nvinfo : EIATTR_NUM_BARRIERS
	.align		4
        /*0070*/ 	.byte	0x02, 0x4c
        /*0072*/ 	.byte	0x01
	.zero		1


	//----- nvinfo : EIATTR_MERCURY_ISA_VERSION
	.align		4
        /*0074*/ 	.byte	0x03, 0x5f
        /*0076*/ 	.short	0x0101


	//----- nvinfo : EIATTR_COOP_GROUP_MASK_REGIDS
	.align		4
        /*0078*/ 	.byte	0x04, 0x29
        /*007a*/ 	.short	(.L_322 - .L_321)


	//   ....[0]....
.L_321:
        /*007c*/ 	.word	0xffffffff


	//   ....[1]....
        /*0080*/ 	.word	0xffffffff


	//   ....[2]....
        /*0084*/ 	.word	0xffffffff


	//   ....[3]....
        /*0088*/ 	.word	0xffffffff


	//   ....[4]....
        /*008c*/ 	.word	0xffffffff


	//   ....[5]....
        /*0090*/ 	.word	0xffffffff


	//   ....[6]....
        /*0094*/ 	.word	0xffffffff


	//   ....[7]....
        /*0098*/ 	.word	0xffffffff


	//   ....[8]....
        /*009c*/ 	.word	0xffffffff


	//   ....[9]....
        /*00a0*/ 	.word	0xffffffff


	//   ....[10]....
        /*00a4*/ 	.word	0xffffffff


	//   ....[11]....
        /*00a8*/ 	.word	0xffffffff


	//   ....[12]....
        /*00ac*/ 	.word	0xffffffff


	//   ....[13]....
        /*00b0*/ 	.word	0xffffffff


	//   ....[14]....
        /*00b4*/ 	.word	0xffffffff


	//   ....[15]....
        /*00b8*/ 	.word	0xffffffff


	//   ....[16]....
        /*00bc*/ 	.word	0xffffffff


	//   ....[17]....
        /*00c0*/ 	.word	0xffffffff


	//   ....[18]....
        /*00c4*/ 	.word	0xffffffff


	//   ....[19]....
        /*00c8*/ 	.word	0xffffffff


	//   ....[20]....
        /*00cc*/ 	.word	0xffffffff


	//   ....[21]....
        /*00d0*/ 	.word	0xffffffff


	//   ....[22]....
        /*00d4*/ 	.word	0xffffffff


	//   ....[23]....
        /*00d8*/ 	.word	0xffffffff


	//   ....[24]....
        /*00dc*/ 	.word	0xffffffff


	//   ....[25]....
        /*00e0*/ 	.word	0xffffffff


	//   ....[26]....
        /*00e4*/ 	.word	0xffffffff


	//   ....[27]....
        /*00e8*/ 	.word	0xffffffff


	//   ....[28]....
        /*00ec*/ 	.word	0xffffffff


	//   ....[29]....
        /*00f0*/ 	.word	0xffffffff


	//   ....[30]....
        /*00f4*/ 	.word	0xffffffff


	//   ....[31]....
        /*00f8*/ 	.word	0xffffffff


	//   ....[32]....
        /*00fc*/ 	.word	0xffffffff


	//   ....[33]....
        /*0100*/ 	.word	0xffffffff


	//   ....[34]....
        /*0104*/ 	.word	0xffffffff


	//   ....[35]....
        /*0108*/ 	.word	0xffffffff


	//   ....[36]....
        /*010c*/ 	.word	0xffffffff


	//   ....[37]....
        /*0110*/ 	.word	0xffffffff


	//   ....[38]....
        /*0114*/ 	.word	0xffffffff


	//   ....[39]....
        /*0118*/ 	.word	0xffffffff


	//   ....[40]....
        /*011c*/ 	.word	0xffffffff


	//   ....[41]....
        /*0120*/ 	.word	0xffffffff


	//   ....[42]....
        /*0124*/ 	.word	0xffffffff


	//   ....[43]....
        /*0128*/ 	.word	0xffffffff


	//   ....[44]....
        /*012c*/ 	.word	0xffffffff


	//----- nvinfo : EIATTR_COOP_GROUP_INSTR_OFFSETS
	.align		4
.L_322:
        /*0130*/ 	.byte	0x04, 0x28
        /*0132*/ 	.short	(.L_324 - .L_323)


	//   ....[0]....
.L_323:
        /*0134*/ 	.word	0x000007d0


	//   ....[1]....
        /*0138*/ 	.word	0x000007e0


	//   ....[2]....
        /*013c*/ 	.word	0x000007f0


	//   ....[3]....
        /*0140*/ 	.word	0x00000940


	//   ....[4]....
        /*0144*/ 	.word	0x00000970


	//   ....[5]....
        /*0148*/ 	.word	0x000009a0


	//   ....[6]....
        /*014c*/ 	.word	0x00000ac0


	//   ....[7]....
        /*0150*/ 	.word	0x00000ae0


	//   ....[8]....
        /*0154*/ 	.word	0x00000af0


	//   ....[9]....
        /*0158*/ 	.word	0x00000c10


	//   ....[10]....
        /*015c*/ 	.word	0x00000c30


	//   ....[11]....
        /*0160*/ 	.word	0x00000c40


	//   ....[12]....
        /*0164*/ 	.word	0x00000d60


	//   ....[13]....
        /*0168*/ 	.word	0x00000d80


	//   ....[14]....
        /*016c*/ 	.word	0x00000d90


	//   ....[15]....
        /*0170*/ 	.word	0x00001520


	//   ....[16]....
        /*0174*/ 	.word	0x000015b0


	//   ....[17]....
        /*0178*/ 	.word	0x000015e0


	//   ....[18]....
        /*017c*/ 	.word	0x00001700


	//   ....[19]....
        /*0180*/ 	.word	0x00001730


	//   ....[20]....
        /*0184*/ 	.word	0x00001740


	//   ....[21]....
        /*0188*/ 	.word	0x00001860


	//   ....[22]....
        /*018c*/ 	.word	0x00001880


	//   ....[23]....
        /*0190*/ 	.word	0x00001890


	//   ....[24]....
        /*0194*/ 	.word	0x000019b0


	//   ....[25]....
        /*0198*/ 	.word	0x000019d0


	//   ....[26]....
        /*019c*/ 	.word	0x000019e0


	//   ....[27]....
        /*01a0*/ 	.word	0x00001b00


	//   ....[28]....
        /*01a4*/ 	.word	0x00001b20


	//   ....[29]....
        /*01a8*/ 	.word	0x00001b30


	//   ....[30]....
        /*01ac*/ 	.word	0x000031b0


	//   ....[31]....
        /*01b0*/ 	.word	0x000031c0


	//   ....[32]....
        /*01b4*/ 	.word	0x000031d0


	//   ....[33]....
        /*01b8*/ 	.word	0x00003320


	//   ....[34]....
        /*01bc*/ 	.word	0x00003350


	//   ....[35]....
        /*01c0*/ 	.word	0x00003380


	//   ....[36]....
        /*01c4*/ 	.word	0x000034a0


	//   ....[37]....
        /*01c8*/ 	.word	0x000034c0


	//   ....[38]....
        /*01cc*/ 	.word	0x000034d0


	//   ....[39]....
        /*01d0*/ 	.word	0x000035f0


	//   ....[40]....
        /*01d4*/ 	.word	0x00003610


	//   ....[41]....
        /*01d8*/ 	.word	0x00003620


	//   ....[42]....
        /*01dc*/ 	.word	0x00003740


	//   ....[43]....
        /*01e0*/ 	.word	0x00003760


	//   ....[44]....
        /*01e4*/ 	.word	0x00003770


	//----- nvinfo : EIATTR_VRC_CTA_INIT_COUNT
	.align		4
.L_324:
        /*01e8*/ 	.byte	0x02, 0x4a
	.zero		1
	.zero		1


	//----- nvinfo : EIATTR_EXIT_INSTR_OFFSETS
	.align		4
        /*01ec*/ 	.byte	0x04, 0x1c
        /*01ee*/ 	.short	(.L_326 - .L_325)


	//   ....[0]....
.L_325:
        /*01f0*/ 	.word	0x00000080


	//   ....[1]....
        /*01f4*/ 	.word	0x000000d0


	//   ....[2]....
        /*01f8*/ 	.word	0x00003e80


	//   ....[3]....
        /*01fc*/ 	.word	0x00003f70


	//----- nvinfo : EIATTR_MAX_THREADS
	.align		4
.L_326:
        /*0200*/ 	.byte	0x04, 0x05
        /*0202*/ 	.short	(.L_328 - .L_327)
.L_327:
        /*0204*/ 	.word	0x00000100
        /*0208*/ 	.word	0x00000001
        /*020c*/ 	.word	0x00000001


	//----- nvinfo : EIATTR_CRS_STACK_SIZE
	.align		4
.L_328:
        /*0210*/ 	.byte	0x04, 0x1e
        /*0212*/ 	.short	(.L_330 - .L_329)
.L_329:
        /*0214*/ 	.word	0x00000000


	//----- nvinfo : EIATTR_CBANK_PARAM_SIZE
	.align		4
.L_330:
        /*0218*/ 	.byte	0x03, 0x19
        /*021a*/ 	.short	0x0029


	//----- nvinfo : EIATTR_PARAM_CBANK
	.align		4
        /*021c*/ 	.byte	0x04, 0x0a
        /*021e*/ 	.short	(.L_332 - .L_331)
	.align		4
.L_331:
        /*0220*/ 	.word	index@(.nv.constant0._ZN3cub18CUB_300001_SM_10006detail6reduce28DeviceReduceSingleTileKernelINS2_10policy_hubIN4cuda3std3__45tupleIJblEEEjN6thrust24THRUST_300001_SM_1000_NS8cuda_cub9__find_if7functorIS9_EEE10Policy1000EPS9_SI_iSF_S9_S9_NS7_10__identityEEEvT0_T1_T2_T3_T4_T6_)
        /*0224*/ 	.short	0x0380
        /*0226*/ 	.short	0x0029


	//----- nvinfo : EIATTR_SW_WAR
	.align		4
.L_332:
        /*0228*/ 	.byte	0x04, 0x36
        /*022a*/ 	.short	(.L_334 - .L_333)
.L_333:
        /*022c*/ 	.word	0x00000008
.L_334:


//--------------------- .nv.info._ZN3cub18CUB_300001_SM_10006detail6reduce18DeviceReduceKernelINS2_10policy_hubIN4cuda3std3__45tupleIJblEEEjN6thrust24THRUST_300001_SM_1000_NS8cuda_cub9__find_if7functorIS9_EEE10Policy1000ENSB_12zip_iteratorINS8_IJNSD_26transform_input_iterator_tIbNSC_6detail35transform_pair_of_input_iterators_tIbNSB_6detail15normal_iteratorINSB_10device_ptrIiEEEESQ_NS7_8equal_toIiEEEENS7_10__not_fn_tINS7_10__identityEEEEENSB_17counting_iteratorIlNSB_11use_defaultESZ_SZ_EEEEEEEjSF_S9_SV_EEvT0_PT3_T1_NS0_13GridEvenShareIS16_EET2_T4_ --------------------------
	.section	.nv.info._ZN3cub18CUB_300001_SM_10006detail6reduce18DeviceReduceKernelINS2_10policy_hubIN4cuda3std3__45tupleIJblEEEjN6thrust24THRUST_300001_SM_1000_NS8cuda_cub9__find_if7functorIS9_EEE10Policy1000ENSB_12zip_iteratorINS8_IJNSD_26transform_input_iterator_tIbNSC_6detail35transform_pair_of_input_iterators_tIbNSB_6detail15normal_iteratorINSB_10device_ptrIiEEEESQ_NS7_8equal_toIiEEEENS7_10__not_fn_tINS7_10__identityEEEEENSB_17counting_iteratorIlNSB_11use_defaultESZ_SZ_EEEEEEEjSF_S9_SV_EEvT0_PT3_T1_NS0_13GridEvenShareIS16_EET2_T4_,"",@"SHT_CUDA_INFO"
	.sectionflags	@""
	.align	4


	//----- nvinfo : EIATTR_CUDA_API_VERSION
	.align		4
        /*0000*/ 	.byte	0x04, 0x37
        /*0002*/ 	.short	(.L_336 - .L_335)
.L_335:
        /*0004*/ 	.word	0x00000082


	//----- nvinfo : EIATTR_KPARAM_INFO
	.align		4
.L_336:
        /*0008*/ 	.byte	0x04, 0x17
        /*000a*/ 	.short	(.L_338 - .L_337)
.L_337:
        /*000c*/ 	.word	0x00000000
        /*0010*/ 	.short	0x0005
        /*0012*/ 	.short	0x005d
        /*0014*/ 	.byte	0x00, 0xf0, 0x05, 0x00


	//----- nvinfo : EIATTR_KPARAM_INFO
	.align		4
.L_338:
        /*0018*/ 	.byte	0x04, 0x17
        /*001a*/ 	.short	(.L_340 - .L_339)
.L_339:
        /*001c*/ 	.word	0x00000000
        /*0020*/ 	.short	0x0004
        /*0022*/ 	.short	0x005c
        /*0024*/ 	.byte	0x00, 0xf0, 0x05, 0x00


	//----- nvinfo : EIATTR_KPARAM_INFO
	.align		4
.L_340:
        /*0028*/ 	.byte	0x04, 0x17
        /*002a*/ 	.short	(.L_342 - .L_341)
.L_341:
        /*002c*/ 	.word	0x00000000
        /*0030*/ 	.short	0x0003
        /*0032*/ 	.short	0x0034
        /*0034*/ 	.byte	0x00, 0xf0, 0xa1, 0x00


	//----- nvinfo : EIATTR_KPARAM_INFO
	.align		4
.L_342:
        /*0038*/ 	.byte	0x04, 0x17
        /*003a*/ 	.short	(.L_344 - .L_343)
.L_343:
        /*003c*/ 	.word	0x00000000
        /*0040*/ 	.short	0x0002
        /*0042*/ 	.short	0x0030
        /*0044*/ 	.byte	0x00, 0xf0, 0x11, 0x00


	//----- nvinfo : EIATTR_KPARAM_INFO
	.align		4
.L_344:
        /*0048*/ 	.byte	0x04, 0x17
        /*004a*/ 	.short	(.L_346 - .L_345)
.L_345:
        /*004c*/ 	.word	0x00000000
        /*0050*/ 	.short	0x0001
        /*0052*/ 	.short	0x0028
        /*0054*/ 	.byte	0x00, 0xf5, 0x21, 0x00


	//----- nvinfo : EIATTR_KPARAM_INFO
	.align		4
.L_346:
        /*0058*/ 	.byte	0x04, 0x17
        /*005a*/ 	.short	(.L_348 - .L_347)
.L_347:
        /*005c*/ 	.word	0x00000000
        /*0060*/ 	.short	0x0000
        /*0062*/ 	.short	0x0000
        /*0064*/ 	.byte	0x00, 0xf0, 0xa1, 0x00


	//----- nvinfo : EIATTR_SPARSE_MMA_MASK
	.align		4
.L_348:
        /*0068*/ 	.byte	0x03, 0x50
        /*006a*/ 	.short	0x0000


	//----- nvinfo : EIATTR_MAXREG_COUNT
	.align		4
        /*006c*/ 	.byte	0x03, 0x1b
        /*006e*/ 	.short	0x00ff


	//----- nvinfo : EIATTR_NUM_BARRIERS
	.align		4
        /*0070*/ 	.byte	0x02, 0x4c
        /*0072*/ 	.byte	0x01
	.zero		1


	//----- nvinfo : EIATTR_MERCURY_ISA_VERSION
	.align		4
        /*0074*/ 	.byte	0x03, 0x5f
        /*0076*/ 	.short	0x0101


	//----- nvinfo : EIATTR_COOP_GROUP_MASK_REGIDS
	.align		4
        /*0078*/ 	.byte	0x04, 0x29
        /*007a*/ 	.short	(.L_350 - .L_349)


	//   ....[0]....
.L_349:
        /*007c*/ 	.word	0xffffffff


	//   ....[1]....
        /*0080*/ 	.word	0xffffffff


	//   ....[2]....
        /*0084*/ 	.word	0xffffffff


	//   ....[3]....
        /*0088*/ 	.word	0xffffffff


	//   ....[4]....
        /*008c*/ 	.word	0xffffffff


	//   ....[5]....
        /*0090*/ 	.word	0xffffffff


	//   ....[6]....
        /*0094*/ 	.word	0xffffffff


	//   ....[7]....
        /*0098*/ 	.word	0xffffffff


	//   ....[8]....
        /*009c*/ 	.word	0xffffffff


	//   ....[9]....
        /*00a0*/ 	.word	0xffffffff


	//   ....[10]....
        /*00a4*/ 	.word	0xffffffff


	//   ....[11]....
        /*00a8*/ 	.word	0xffffffff


	//   ....[12]....
        /*00ac*/ 	.word	0xffffffff


	//   ....[13]....
        /*00b0*/ 	.word	0xffffffff


	//   ....[14]....
        /*00b4*/ 	.word	0xffffffff


	//   ....[15]....
        /*00b8*/ 	.word	0xffffffff


	//   ....[16]....
        /*00bc*/ 	.word	0xffffffff


	//   ....[17]....
        /*00c0*/ 	.word	0xffffffff


	//   ....[18]....
        /*00c4*/ 	.word	0xffffffff


	//   ....[19]....
        /*00c8*/ 	.word	0xffffffff


	//   ....[20]....
        /*00cc*/ 	.word	0xffffffff


	//   ....[21]....
        /*00d0*/ 	.word	0xffffffff


	//   ....[22]....
        /*00d4*/ 	.word	0xffffffff


	//   ....[23]....
        /*00d8*/ 	.word	0xffffffff


	//   ....[24]....
        /*00dc*/ 	.word	0xffffffff


	//   ....[25]....
        /*00e0*/ 	.word	0xffffffff


	//   ....[26]....
        /*00e4*/ 	.word	0xffffffff


	//   ....[27]....
        /*00e8*/ 	.word	0xffffffff


	//   ....[28]....
        /*00ec*/ 	.word	0xffffffff


	//   ....[29]....
        /*00f0*/ 	.word	0xffffffff


	//   ....[30]....
        /*00f4*/ 	.word	0xffffffff


	//   ....[31]....
        /*00f8*/ 	.word	0xffffffff


	//   ....[32]....
        /*00fc*/ 	.word	0xffffffff


	//   ....[33]....
        /*0100*/ 	.word	0xffffffff


	//   ....[34]....
        /*0104*/ 	.word	0xffffffff


	//   ....[35]....
        /*0108*/ 	.word	0xffffffff


	//   ....[36]....
        /*010c*/ 	.word	0xffffffff


	//   ....[37]....
        /*0110*/ 	.word	0xffffffff


	//   ....[38]....
        /*0114*/ 	.word	0xffffffff


	//   ....[39]....
        /*0118*/ 	.word	0xffffffff


	//   ....[40]....
        /*011c*/ 	.word	0xffffffff


	//   ....[41]....
        /*0120*/ 	.word	0xffffffff


	//   ....[42]....
        /*0124*/ 	.word	0xffffffff


	//   ....[43]....
        /*0128*/ 	.word	0xffffffff


	//   ....[44]....
        /*012c*/ 	.word	0xffffffff


	//----- nvinfo : EIATTR_COOP_GROUP_INSTR_OFFSETS
	.align		4
.L_350:
        /*0130*/ 	.byte	0x04, 0x28
        /*0132*/ 	.short	(.L_352 - .L_351)


	//   ....[0]....
.L_351:
        /*0134*/ 	.word	0x00001680


	//   ....[1]....
        /*0138*/ 	.word	0x00001690


	//   ....[2]....
        /*013c*/ 	.word	0x000016a0


	//   ....[3]....
        /*0140*/ 	.word	0x000017f0


	//   ....[4]....
        /*0144*/ 	.word	0x00001820


	//   ....[5]....
        /*0148*/ 	.word	0x00001850


	//   ....[6]....
        /*014c*/ 	.word	0x00001970


	//   ....[7]....
        /*0150*/ 	.word	0x00001990


	//   ....[8]....
        /*0154*/ 	.word	0x000019a0


	//   ....[9]....
        /*0158*/ 	.word	0x00001ac0


	//   ....[10]....
        /*015c*/ 	.word	0x00001ae0


	//   ....[11]....
        /*0160*/ 	.word	0x00001af0


	//   ....[12]....
        /*0164*/ 	.word	0x00001c10


	//   ....[13]....
        /*0168*/ 	.word	0x00001c30


	//   ....[14]....
        /*016c*/ 	.word	0x00001c40


	//   ....[15]....
        /*0170*/ 	.word	0x000023d0


	//   ....[16]....
        /*0174*/ 	.word	0x00002460


	//   ....[17]....
        /*0178*/ 	.word	0x00002490


	//   ....[18]....
        /*017c*/ 	.word	0x000025b0


	//   ....[19]....
        /*0180*/ 	.word	0x000025e0


	//   ....[20]....
        /*0184*/ 	.word	0x000025f0


	//   ....[21]....
        /*0188*/ 	.word	0x00002710


	//   ....[22]....
        /*018c*/ 	.word	0x00002730


	//   ....[23]....
        /*0190*/ 	.word	0x00002740


	//   ....[24]....
        /*0194*/ 	.word	0x00002860


	//   ....[25]....
        /*0198*/ 	.word	0x00002880


	//   ....[26]....
        /*019c*/ 	.word	0x00002890


	//   ....[27]....
        /*01a0*/ 	.word	0x000029b0


	//   ....[28]....
        /*01a4*/ 	.word	0x000029d0


	//   ....[29]....
        /*01a8*/ 	.word	0x000029e0


	//   ....[30]....
        /*01ac*/ 	.word	0x00005120


	//   ....[31]....
        /*01b0*/ 	.word	0x00005130


	//   ....[32]....
        /*01b4*/ 	.word	0x00005140


	//   ....[33]....
        /*01b8*/ 	.word	0x00005290


	//   ....[34]....
        /*01bc*/ 	.word	0x000052c0


	//   ....[35]....
        /*01c0*/ 	.word	0x000052f0


	//   ....[36]....
        /*01c4*/ 	.word	0x00005410


	//   ....[37]....
        /*01c8*/ 	.word	0x00005430


	//   ....[38]....
        /*01cc*/ 	.word	0x00005440


	//   ....[39]....
        /*01d0*/ 	.word	0x00005560


	//   ....[40]....
        /*01d4*/ 	.word	0x00005580


	//   ....[41]....
        /*01d8*/ 	.word	0x00005590


	//   ....[42]....
        /*01dc*/ 	.word	0x000056b0


	//   ....[43]....
        /*01e0*/ 	.word	0x000056d0


	//   ....[44]....
        /*01e4*/ 	.word	0x000056e0


	//----- nvinfo : EIATTR_VRC_CTA_INIT_COUNT
	.align		4
.L_352:
        /*01e8*/ 	.byte	0x02, 0x4a
	.zero		1
	.zero		1


	//----- nvinfo : EIATTR_EXIT_INSTR_OFFSETS
	.align		4
        /*01ec*/ 	.byte	0x04, 0x1c
        /*01ee*/ 	.short	(.L_354 - .L_353)


	//   ....[0]....
.L_353:
        /*01f0*/ 	.word	0x00005df0


	//   ....[1]....
        /*01f4*/ 	.word	0x00005e50


	//----- nvinfo : EIATTR_MAX_THREADS
	.align		4
.L_354:
        /*01f8*/ 	.byte	0x04, 0x05
        /*01fa*/ 	.short	(.L_356 - .L_355)
.L_355:
        /*01fc*/ 	.word	0x00000100
        /*0200*/ 	.word	0x00000001
        /*0204*/ 	.word	0x00000001


	//----- nvinfo : EIATTR_CRS_STACK_SIZE
	.align		4
.L_356:
        /*0208*/ 	.byte	0x04, 0x1e
        /*020a*/ 	.short	(.L_358 - .L_357)
.L_357:
        /*020c*/ 	.word	0x00000000


	//----- nvinfo : EIATTR_CBANK_PARAM_SIZE
	.align		4
.L_358:
        /*0210*/ 	.byte	0x03, 0x19
        /*0212*/ 	.short	0x005e


	//----- nvinfo : EIATTR_PARAM_CBANK
	.align		4
        /*0214*/ 	.byte	0x04, 0x0a
        /*0216*/ 	.short	(.L_360 - .L_359)
	.align		4
.L_359:
        /*0218*/ 	.word	index@(.nv.constant0._ZN3cub18CUB_300001_SM_10006detail6reduce18DeviceReduceKernelINS2_10policy_hubIN4cuda3std3__45tupleIJblEEEjN6thrust24THRUST_300001_SM_1000_NS8cuda_cub9__find_if7functorIS9_EEE10Policy1000ENSB_12zip_iteratorINS8_IJNSD_26transform_input_iterator_tIbNSC_6detail35transform_pair_of_input_iterators_tIbNSB_6detail15normal_iteratorINSB_10device_ptrIiEEEESQ_NS7_8equal_toIiEEEENS7_10__not_fn_tINS7_10__identityEEEEENSB_17counting_iteratorIlNSB_11use_defaultESZ_SZ_EEEEEEEjSF_S9_SV_EEvT0_PT3_T1_NS0_13GridEvenShareIS16_EET2_T4_)
        /*021c*/ 	.short	0x0380
        /*021e*/ 	.short	0x005e


	//----- nvinfo : EIATTR_SW_WAR
	.align		4
.L_360:
        /*0220*/ 	.byte	0x04, 0x36
        /*0222*/ 	.short	(.L_362 - .L_361)
.L_361:
        /*0224*/ 	.word	0x00000008
.L_362:


//--------------------- .nv.info._ZN3cub18CUB_300001_SM_10006detail6reduce28DeviceReduceSingleTileKernelINS2_10policy_hubIN4cuda3std3__45tupleIJblEEEjN6thrust24THRUST_300001_SM_1000_NS8cuda_cub9__find_if7functorIS9_EEE10Policy1000ENSB_12zip_iteratorINS8_IJNSD_26transform_input_iterator_tIbNSC_6detail35transform_pair_of_input_iterators_tIbNSB_6detail15normal_iteratorINSB_10device_ptrIiEEEESQ_NS7_8equal_toIiEEEENS7_10__not_fn_tINS7_10__identityEEEEENSB_17counting_iteratorIlNSB_11use_defaultESZ_SZ_EEEEEEEPS9_jSF_S9_S9_SV_EEvT0_T1_T2_T3_T4_T6_ --------------------------
	.section	.nv.info._ZN3cub18CUB_300001_SM_10006detail6reduce28DeviceReduceSingleTileKernelINS2_10policy_hubIN4cuda3std3__45tupleIJblEEEjN6thrust24THRUST_300001_SM_1000_NS8cuda_cub9__find_if7functorIS9_EEE10Policy1000ENSB_12zip_iteratorINS8_IJNSD_26transform_input_iterator_tIbNSC_6detail35transform_pair_of_input_iterators_tIbNSB_6detail15normal_iteratorINSB_10device_ptrIiEEEESQ_NS7_8equal_toIiEEEENS7_10__not_fn_tINS7_10__identityEEEEENSB_17counting_iteratorIlNSB_11use_defaultESZ_SZ_EEEEEEEPS9_jSF_S9_S9_SV_EEvT0_T1_T2_T3_T4_T6_,"",@"SHT_CUDA_INFO"
	.sectionflags	@""
	.align	4


	//----- nvinfo : EIATTR_CUDA_API_VERSION
	.align		4
        /*0000*/ 	.byte	0x04, 0x37
        /*0002*/ 	.short	(.L_364 - .L_363)
.L_363:
        /*0004*/ 	.word	0x00000082


	//----- nvinfo : EIATTR_KPARAM_INFO
	.align		4
.L_364:
        /*0008*/ 	.byte	0x04, 0x17
        /*000a*/ 	.short	(.L_366 - .L_365)
.L_365:
        /*000c*/ 	.word	0x00000000
        /*0010*/ 	.short	0x0005
        /*0012*/ 	.short	0x0048
        /*0014*/ 	.byte	0x00, 0xf0, 0x05, 0x00


	//----- nvinfo : EIATTR_KPARAM_INFO
	.align		4
.L_366:
        /*0018*/ 	.byte	0x04, 0x17
        /*001a*/ 	.short	(.L_368 - .L_367)
.L_367:
        /*001c*/ 	.word	0x00000000
        /*0020*/ 	.short	0x0004
        /*0022*/ 	.short	0x0038
        /*0024*/ 	.byte	0x00, 0xf0, 0x41, 0x00


	//----- nvinfo : EIATTR_KPARAM_INFO
	.align		4
.L_368:
        /*0028*/ 	.byte	0x04, 0x17
        /*002a*/ 	.short	(.L_370 - .L_369)
.L_369:
        /*002c*/ 	.word	0x00000000
        /*0030*/ 	.short	0x0003
        /*0032*/ 	.short	0x0034
        /*0034*/ 	.byte	0x00, 0xf0, 0x05, 0x00


	//----- nvinfo : EIATTR_KPARAM_INFO
	.align		4
.L_370:
        /*0038*/ 	.byte	0x04, 0x17
        /*003a*/ 	.short	(.L_372 - .L_371)
.L_371:
        /*003c*/ 	.word	0x00000000
        /*0040*/ 	.short	0x0002
        /*0042*/ 	.short	0x0030
        /*0044*/ 	.byte	0x00, 0xf0, 0x11, 0x00


	//----- nvinfo : EIATTR_KPARAM_INFO
	.align		4
.L_372:
        /*0048*/ 	.byte	0x04, 0x17
        /*004a*/ 	.short	(.L_374 - .L_373)
.L_373:
        /*004c*/ 	.word	0x00000000
        /*0050*/ 	.short	0x0001
        /*0052*/ 	.short	0x0028
        /*0054*/ 	.byte	0x00, 0xf5, 0x21, 0x00


	//----- nvinfo : EIATTR_KPARAM_INFO
	.align		4
.L_374:
        /*0058*/ 	.byte	0x04, 0x17
        /*005a*/ 	.short	(.L_376 - .L_375)
.L_375:
        /*005c*/ 	.word	0x00000000
        /*0060*/ 	.short	0x0000
        /*0062*/ 	.short	0x0000
        /*0064*/ 	.byte	0x00, 0xf0, 0xa1, 0x00


	//----- nvinfo : EIATTR_SPARSE_MMA_MASK
	.align		4
.L_376:
        /*0068*/ 	.byte	0x03, 0x50
        /*006a*/ 	.short	0x0000


	//----- nvinfo : EIATTR_MAXREG_COUNT
	.align		4
        /*006c*/ 	.byte	0x03, 0x1b
        /*006e*/ 	.short	0x00ff


	//----- nvinfo : EIATTR_NUM_BARRIERS
	.align		4
        /*0070*/ 	.byte	0x02, 0x4c
        /*0072*/ 	.byte	0x01
	.zero		1


	//----- nvinfo : EIATTR_MERCURY_ISA_VERSION
	.align		4
        /*0074*/ 	.byte	0x03, 0x5f
        /*0076*/ 	.short	0x0101


	//----- nvinfo : EIATTR_COOP_GROUP_MASK_REGIDS
	.align		4
        /*0078*/ 	.byte	0x04, 0x29
        /*007a*/ 	.short	(.L_378 - .L_377)


	//   ....[0]....
.L_377:
        /*007c*/ 	.word	0xffffffff


	//   ....[1]....
        /*0080*/ 	.word	0xffffffff


	//   ....[2]....
        /*0084*/ 	.word	0xffffffff


	//   ....[3]....
        /*0088*/ 	.word	0xffffffff


	//   ....[4]....
        /*008c*/ 	.word	0xffffffff


	//   ....[5]....
        /*0090*/ 	.word	0xffffffff


	//   ....[6]....
        /*0094*/ 	.word	0xffffffff


	//   ....[7]....
        /*0098*/ 	.word	0xffffffff


	//   ....[8]....
        /*009c*/ 	.word	0xffffffff


	//   ....[9]....
        /*00a0*/ 	.word	0xffffffff


	//   ....[10]....
        /*00a4*/ 	.word	0xffffffff


	//   ....[11]....
        /*00a8*/ 	.word	0xffffffff


	//   ....[12]....
        /*00ac*/ 	.word	0xffffffff


	//   ....[13]....
        /*00b0*/ 	.word	0xffffffff


	//   ....[14]....
        /*00b4*/ 	.word	0xffffffff


	//   ....[15]....
        /*00b8*/ 	.word	0xffffffff


	//   ....[16]....
        /*00bc*/ 	.word	0xffffffff


	//   ....[17]....
        /*00c0*/ 	.word	0xffffffff


	//   ....[18]....
        /*00c4*/ 	.word	0xffffffff


	//   ....[19]....
        /*00c8*/ 	.word	0xffffffff


	//   ....[20]....
        /*00cc*/ 	.word	0xffffffff


	//   ....[21]....
        /*00d0*/ 	.word	0xffffffff


	//   ....[22]....
        /*00d4*/ 	.word	0xffffffff


	//   ....[23]....
        /*00d8*/ 	.word	0xffffffff


	//   ....[24]....
        /*00dc*/ 	.word	0xffffffff


	//   ....[25]....
        /*00e0*/ 	.word	0xffffffff


	//   ....[26]....
        /*00e4*/ 	.word	0xffffffff


	//   ....[27]....
        /*00e8*/ 	.word	0xffffffff


	//   ....[28]....
        /*00ec*/ 	.word	0xffffffff


	//   ....[29]....
        /*00f0*/ 	.word	0xffffffff


	//   ....[30]....
        /*00f4*/ 	.word	0xffffffff


	//   ....[31]....
        /*00f8*/ 	.word	0xffffffff


	//   ....[32]....
        /*00fc*/ 	.word	0xffffffff


	//   ....[33]....
        /*0100*/ 	.word	0xffffffff


	//   ....[34]....
        /*0104*/ 	.word	0xffffffff


	//   ....[35]....
        /*0108*/ 	.word	0xffffffff


	//   ....[36]....
        /*010c*/ 	.word	0xffffffff


	//   ....[37]....
        /*0110*/ 	.word	0xffffffff


	//   ....[38]....
        /*0114*/ 	.word	0xffffffff


	//   ....[39]....
        /*0118*/ 	.word	0xffffffff


	//   ....[40]....
        /*011c*/ 	.word	0xffffffff


	//   ....[41]....
        /*0120*/ 	.word	0xffffffff


	//   ....[42]....
        /*0124*/ 	.word	0xffffffff


	//   ....[43]....
        /*0128*/ 	.word	0xffffffff


	//   ....[44]....
        /*012c*/ 	.word	0xffffffff


	//----- nvinfo : EIATTR_COOP_GROUP_INSTR_OFFSETS
	.align		4
.L_378:
        /*0130*/ 	.byte	0x04, 0x28
        /*0132*/ 	.short	(.L_380 - .L_379)


	//   ....[0]....
.L_379:
        /*0134*/ 	.word	0x00001460


	//   ....[1]....
        /*0138*/ 	.word	0x00001470


	//   ....[2]....
        /*013c*/ 	.word	0x00001480


	//   ....[3]....
        /*0140*/ 	.word	0x000015d0


	//   ....[4]....
        /*0144*/ 	.word	0x00001600


	//   ....[5]....
        /*0148*/ 	.word	0x00001630


	//   ....[6]....
        /*014c*/ 	.word	0x00001750


	//   ....[7]....
        /*0150*/ 	.word	0x00001770


	//   ....[8]....
        /*0154*/ 	.word	0x00001780


	//   ....[9]....
        /*0158*/ 	.word	0x000018a0


	//   ....[10]....
        /*015c*/ 	.word	0x000018c0


	//   ....[11]....
        /*0160*/ 	.word	0x000018d0


	//   ....[12]....
        /*0164*/ 	.word	0x000019f0


	//   ....[13]....
        /*0168*/ 	.word	0x00001a10


	//   ....[14]....
        /*016c*/ 	.word	0x00001a20


	//   ....[15]....
        /*0170*/ 	.word	0x000021b0


	//   ....[16]....
        /*0174*/ 	.word	0x00002240


	//   ....[17]....
        /*0178*/ 	.word	0x00002270


	//   ....[18]....
        /*017c*/ 	.word	0x00002390


	//   ....[19]....
        /*0180*/ 	.word	0x000023c0


	//   ....[20]....
        /*0184*/ 	.word	0x000023d0


	//   ....[21]....
        /*0188*/ 	.word	0x000024f0


	//   ....[22]....
        /*018c*/ 	.word	0x00002510


	//   ....[23]....
        /*0190*/ 	.word	0x00002520


	//   ....[24]....
        /*0194*/ 	.word	0x00002640


	//   ....[25]....
        /*0198*/ 	.word	0x00002660


	//   ....[26]....
        /*019c*/ 	.word	0x00002670


	//   ....[27]....
        /*01a0*/ 	.word	0x00002790


	//   ....[28]....
        /*01a4*/ 	.word	0x000027b0


	//   ....[29]....
        /*01a8*/ 	.word	0x000027c0


	//   ....[30]....
        /*01ac*/ 	.word	0x00004cc0


	//   ....[31]....
        /*01b0*/ 	.word	0x00004cd0


	//   ....[32]....
        /*01b4*/ 	.word	0x00004ce0


	//   ....[33]....
        /*01b8*/ 	.word	0x00004e30


	//   ....[34]....
        /*01bc*/ 	.word	0x00004e60


	//   ....[35]....
        /*01c0*/ 	.word	0x00004e90


	//   ....[36]....
        /*01c4*/ 	.word	0x00004fb0


	//   ....[37]....
        /*01c8*/ 	.word	0x00004fd0


	//   ....[38]....
        /*01cc*/ 	.word	0x00004fe0


	//   ....[39]....
        /*01d0*/ 	.word	0x00005100


	//   ....[40]....
        /*01d4*/ 	.word	0x00005120


	//   ....[41]....
        /*01d8*/ 	.word	0x00005130


	//   ....[42]....
        /*01dc*/ 	.word	0x00005250


	//   ....[43]....
        /*01e0*/ 	.word	0x00005270


	//   ....[44]....
        /*01e4*/ 	.word	0x00005280


	//----- nvinfo : EIATTR_VRC_CTA_INIT_COUNT
	.align		4
.L_380:
        /*01e8*/ 	.byte	0x02, 0x4a
	.zero		1
	.zero		1


	//----- nvinfo : EIATTR_EXIT_INSTR_OFFSETS
	.align		4
        /*01ec*/ 	.byte	0x04, 0x1c
        /*01ee*/ 	.short	(.L_382 - .L_381)


	//   ....[0]....
.L_381:
        /*01f0*/ 	.word	0x00000080


	//   ....[1]....
        /*01f4*/ 	.word	0x000000d0


	//   ....[2]....
        /*01f8*/ 	.word	0x00005990


	//   ....[3]....
        /*01fc*/ 	.word	0x00005a80


	//----- nvinfo : EIATTR_MAX_THREADS
	.align		4
.L_382:
        /*0200*/ 	.byte	0x04, 0x05
        /*0202*/ 	.short	(.L_384 - .L_383)
.L_383:
        /*0204*/ 	.word	0x00000100
        /*0208*/ 	.word	0x00000001
        /*020c*/ 	.word	0x00000001


	//----- nvinfo : EIATTR_CRS_STACK_SIZE
	.align		4
.L_384:
        /*0210*/ 	.byte	0x04, 0x1e
        /*0212*/ 	.short	(.L_386 - .L_385)
.L_385:
        /*0214*/ 	.word	0x00000000


	//----- nvinfo : EIATTR_CBANK_PARAM_SIZE
	.align		4
.L_386:
        /*0218*/ 	.byte	0x03, 0x19
        /*021a*/ 	.short	0x0049


	//----- nvinfo : EIATTR_PARAM_CBANK
	.align		4
        /*021c*/ 	.byte	0x04, 0x0a
        /*021e*/ 	.short	(.L_388 - .L_387)
	.align		4
.L_387:
        /*0220*/ 	.word	index@(.nv.constant0._ZN3cub18CUB_300001_SM_10006detail6reduce28DeviceReduceSingleTileKernelINS2_10policy_hubIN4cuda3std3__45tupleIJblEEEjN6thrust24THRUST_300001_SM_1000_NS8cuda_cub9__find_if7functorIS9_EEE10Policy1000ENSB_12zip_iteratorINS8_IJNSD_26transform_input_iterator_tIbNSC_6detail35transform_pair_of_input_iterators_tIbNSB_6detail15normal_iteratorINSB_10device_ptrIiEEEESQ_NS7_8equal_toIiEEEENS7_10__not_fn_tINS7_10__identityEEEEENSB_17counting_iteratorIlNSB_11use_defaultESZ_SZ_EEEEEEEPS9_jSF_S9_S9_SV_EEvT0_T1_T2_T3_T4_T6_)
        /*0224*/ 	.short	0x0380
        /*0226*/ 	.short	0x0049


	//----- nvinfo : EIATTR_SW_WAR
	.align		4
.L_388:
        /*0228*/ 	.byte	0x04, 0x36
        /*022a*/ 	.short	(.L_390 - .L_389)
.L_389:
        /*022c*/ 	.word	0x00000008
.L_390:


//--------------------- .nv.info._ZN3cub18CUB_300001_SM_10006detail11EmptyKernelIvEEvv --------------------------
	.section	.nv.info._ZN3cub18CUB_300001_SM_10006detail11EmptyKernelIvEEvv,"",@"SHT_CUDA_INFO"
	.sectionflags	@""
	.align	4


	//----- nvinfo : EIATTR_CUDA_API_VERSION
	.align		4
        /*0000*/ 	.byte	0x04, 0x37
        /*0002*/ 	.short	(.L_392 - .L_391)
.L_391:
        /*0004*/ 	.word	0x00000082


	//----- nvinfo : EIATTR_SPARSE_MMA_MASK
	.align		4
.L_392:
        /*0008*/ 	.byte	0x03, 0x50
        /*000a*/ 	.short	0x0000


	//----- nvinfo : EIATTR_MAXREG_COUNT
	.align		4
        /*000c*/ 	.byte	0x03, 0x1b
        /*000e*/ 	.short	0x00ff


	//----- nvinfo : EIATTR_MERCURY_ISA_VERSION
	.align		4
        /*0010*/ 	.byte	0x03, 0x5f
        /*0012*/ 	.short	0x0101


	//----- nvinfo : EIATTR_VRC_CTA_INIT_COUNT
	.align		4
        /*0014*/ 	.byte	0x02, 0x4a
	.zero		1
	.zero		1


	//----- nvinfo : EIATTR_EXIT_INSTR_OFFSETS
	.align		4
        /*0018*/ 	.byte	0x04, 0x1c
        /*001a*/ 	.short	(.L_394 - .L_393)


	//   ....[0]....
.L_393:
        /*001c*/ 	.word	0x00000010


	//----- nvinfo : EIATTR_SW_WAR
	.align		4
.L_394:
        /*0020*/ 	.byte	0x04, 0x36
        /*0022*/ 	.short	(.L_396 - .L_395)
.L_395:
        /*0024*/ 	.word	0x00000008
.L_396:


//--------------------- .nv.callgraph             --------------------------
	.section	.nv.callgraph,"",@"SHT_CUDA_CALLGRAPH"
	.align	4
	.sectionentsize	8
	.align		4
        /*0000*/ 	.word	0x00000000
	.align		4
        /*0004*/ 	.word	0xffffffff
	.align		4
        /*0008*/ 	.word	0x00000000
	.align		4
        /*000c*/ 	.word	0xfffffffe
	.align		4
        /*0010*/ 	.word	0x00000000
	.align		4
        /*0014*/ 	.word	0xfffffffd
	.align		4
        /*0018*/ 	.word	0x00000000
	.align		4
        /*001c*/ 	.word	0xfffffffc


//--------------------- .nv.constant4             --------------------------
	.section	.nv.constant4,"a",@progbits
	.align	8
	.align		8
.nv.constant4:
        /*0000*/ 	.dword	_ZN34_INTERNAL_3beead54_4_k_cu_0da159924cuda3std3__45__cpo5beginE
	.align		8
        /*0008*/ 	.dword	_ZN34_INTERNAL_3beead54_4_k_cu_0da159924cuda3std3__45__cpo3endE
	.align		8
        /*0010*/ 	.dword	_ZN34_INTERNAL_3beead54_4_k_cu_0da159924cuda3std3__45__cpo6cbeginE
	.align		8
        /*0018*/ 	.dword	_ZN34_INTERNAL_3beead54_4_k_cu_0da159924cuda3std3__45__cpo4cendE
	.align		8
        /*0020*/ 	.dword	_ZN34_INTERNAL_3beead54_4_k_cu_0da159924cuda3std3__45__cpo6rbeginE
	.align		8
        /*0028*/ 	.dword	_ZN34_INTERNAL_3beead54_4_k_cu_0da159924cuda3std3__45__cpo4rendE
	.align		8
        /*0030*/ 	.dword	_ZN34_INTERNAL_3beead54_4_k_cu_0da159924cuda3std3__45__cpo7crbeginE
	.align		8
        /*0038*/ 	.dword	_ZN34_INTERNAL_3beead54_4_k_cu_0da159924cuda3std3__45__cpo5crendE
	.align		8
        /*0040*/ 	.dword	_ZN34_INTERNAL_3beead54_4_k_cu_0da159924cuda3std3__436_GLOBAL__N__3beead54_4_k_cu_0da159926ignoreE
	.align		8
        /*0048*/ 	.dword	_ZN34_INTERNAL_3beead54_4_k_cu_0da159924cuda3std3__419piecewise_constructE
	.align		8
        /*0050*/ 	.dword	_ZN34_INTERNAL_3beead54_4_k_cu_0da159924cuda3std3__48in_placeE
	.align		8
        /*0058*/ 	.dword	_ZN34_INTERNAL_3beead54_4_k_cu_0da159924cuda3std3__420unreachable_sentinelE
	.align		8
        /*0060*/ 	.dword	_ZN34_INTERNAL_3beead54_4_k_cu_0da159924cuda3std3__47nulloptE
	.align		8
        /*0068*/ 	.dword	_ZN34_INTERNAL_3beead54_4_k_cu_0da159924cuda3std3__48unexpectE
	.align		8
        /*0070*/ 	.dword	_ZN34_INTERNAL_3beead54_4_k_cu_0da159924cuda3std6ranges3__45__cpo4swapE
	.align		8
        /*0078*/ 	.dword	_ZN34_INTERNAL_3beead54_4_k_cu_0da159924cuda3std6ranges3__45__cpo9iter_moveE
	.align		8
        /*0080*/ 	.dword	_ZN34_INTERNAL_3beead54_4_k_cu_0da159924cuda3std6ranges3__45__cpo5beginE
	.align		8
        /*0088*/ 	.dword	_ZN34_INTERNAL_3beead54_4_k_cu_0da159924cuda3std6ranges3__45__cpo3endE
	.align		8
        /*0090*/ 	.dword	_ZN34_INTERNAL_3beead54_4_k_cu_0da159924cuda3std6ranges3__45__cpo6cbeginE
	.align		8
        /*0098*/ 	.dword	_ZN34_INTERNAL_3beead54_4_k_cu_0da159924cuda3std6ranges3__45__cpo4cendE
	.align		8
        /*00a0*/ 	.dword	_ZN34_INTERNAL_3beead54_4_k_cu_0da159924cuda3std6ranges3__45__cpo7advanceE
	.align		8
        /*00a8*/ 	.dword	_ZN34_INTERNAL_3beead54_4_k_cu_0da159924cuda3std6ranges3__45__cpo9iter_swapE
	.align		8
        /*00b0*/ 	.dword	_ZN34_INTERNAL_3beead54_4_k_cu_0da159924cuda3std6ranges3__45__cpo4nextE
	.align		8
        /*00b8*/ 	.dword	_ZN34_INTERNAL_3beead54_4_k_cu_0da159924cuda3std6ranges3__45__cpo4prevE
	.align		8
        /*00c0*/ 	.dword	_ZN34_INTERNAL_3beead54_4_k_cu_0da159924cuda3std6ranges3__45__cpo4dataE
	.align		8
        /*00c8*/ 	.dword	_ZN34_INTERNAL_3beead54_4_k_cu_0da159924cuda3std6ranges3__45__cpo5cdataE
	.align		8
        /*00d0*/ 	.dword	_ZN34_INTERNAL_3beead54_4_k_cu_0da159924cuda3std6ranges3__45__cpo4sizeE
	.align		8
        /*00d8*/ 	.dword	_ZN34_INTERNAL_3beead54_4_k_cu_0da159924cuda3std6ranges3__45__cpo5ssizeE
	.align		8
        /*00e0*/ 	.dword	_ZN34_INTERNAL_3beead54_4_k_cu_0da159924cuda3std6ranges3__45__cpo8distanceE
	.align		8
        /*00e8*/ 	.dword	_ZN34_INTERNAL_3beead54_4_k_cu_0da159926thrust24THRUST_300001_SM_1000_NS8cuda_cub3parE
	.align		8
        /*00f0*/ 	.dword	_ZN34_INTERNAL_3beead54_4_k_cu_0da159926thrust24THRUST_300001_SM_1000_NS8cuda_cub10par_nosyncE
	.align		8
        /*00f8*/ 	.dword	_ZN34_INTERNAL_3beead54_4_k_cu_0da159926thrust24THRUST_300001_SM_1000_NS6system6detail10sequential3seqE
	.align		8
        /*0100*/ 	.dword	_ZN34_INTERNAL_3beead54_4_k_cu_0da159926thrust24THRUST_300001_SM_1000_NS6system3cpp3parE
	.align		8
        /*0108*/ 	.dword	_ZN34_INTERNAL_3beead54_4_k_cu_0da159926thrust24THRUST_300001_SM_1000_NS12placeholders2_1E
	.align		8
        /*0110*/ 	.dword	_ZN34_INTERNAL_3beead54_4_k_cu_0da159926thrust24THRUST_300001_SM_1000_NS12placeholders2_2E
	.align		8
        /*0118*/ 	.dword	_ZN34_INTERNAL_3beead54_4_k_cu_0da159926thrust24THRUST_300001_SM_1000_NS12placeholders2_3E
	.align		8
        /*0120*/ 	.dword	_ZN34_INTERNAL_3beead54_4_k_cu_0da159926thrust24THRUST_300001_SM_1000_NS12placeholders2_4E
	.align		8
        /*0128*/ 	.dword	_ZN34_INTERNAL_3beead54_4_k_cu_0da159926thrust24THRUST_300001_SM_1000_NS12placeholders2_5E
	.align		8
        /*0130*/ 	.dword	_ZN34_INTERNAL_3beead54_4_k_cu_0da159926thrust24THRUST_300001_SM_1000_NS12placeholders2_6E
	.align		8
        /*0138*/ 	.dword	_ZN34_INTERNAL_3beead54_4_k_cu_0da159926thrust24THRUST_300001_SM_1000_NS12placeholders2_7E
	.align		8
        /*0140*/ 	.dword	_ZN34_INTERNAL_3beead54_4_k_cu_0da159926thrust24THRUST_300001_SM_1000_NS12placeholders2_8E
	.align		8
        /*0148*/ 	.dword	_ZN34_INTERNAL_3beead54_4_k_cu_0da159926thrust24THRUST_300001_SM_1000_NS12placeholders2_9E
	.align		8
        /*0150*/ 	.dword	_ZN34_INTERNAL_3beead54_4_k_cu_0da159926thrust24THRUST_300001_SM_1000_NS12placeholders3_10E
	.align		8
        /*0158*/ 	.dword	_ZN34_INTERNAL_3beead54_4_k_cu_0da159926thrust24THRUST_300001_SM_1000_NS3seqE
	.align		8
        /*0160*/ 	.dword	_ZN34_INTERNAL_3beead54_4_k_cu_0da159926thrust24THRUST_300001_SM_1000_NS6deviceE


//--------------------- .text._ZN3cub18CUB_300001_SM_10006detail6reduce18DeviceReduceKernelINS2_10policy_hubIN4cuda3std3__45tupleIJblEEEyN6thrust24THRUST_300001_SM_1000_NS8cuda_cub9__find_if7functorIS9_EEE10Policy1000ENSB_12zip_iteratorINS8_IJNSD_26transform_input_iterator_tIbNSC_6detail35transform_pair_of_input_iterators_tIbNSB_6detail15normal_iteratorINSB_10device_ptrIiEEEESQ_18compare_modulo_twoEENS7_10__not_fn_tINS7_10__identityEEEEENSB_17counting_iteratorIlNSB_11use_defaultESY_SY_EEEEEEEySF_S9_SU_EEvT0_PT3_T1_NS0_13GridEvenShareIS15_EET2_T4_ --------------------------
	.section	.text._ZN3cub18CUB_300001_SM_10006detail6reduce18DeviceReduceKernelINS2_10policy_hubIN4cuda3std3__45tupleIJblEEEyN6thrust24THRUST_300001_SM_1000_NS8cuda_cub9__find_if7functorIS9_EEE10Policy1000ENSB_12zip_iteratorINS8_IJNSD_26transform_input_iterator_tIbNSC_6detail35transform_pair_of_input_iterators_tIbNSB_6detail15normal_iteratorINSB_10device_ptrIiEEEESQ_18compare_modulo_twoEENS7_10__not_fn_tINS7_10__identityEEEEENSB_17counting_iteratorIlNSB_11use_defaultESY_SY_EEEEEEEySF_S9_SU_EEvT0_PT3_T1_NS0_13GridEvenShareIS15_EET2_T4_,"ax",@progbits
	.align	128
        .global         _ZN3cub18CUB_300001_SM_10006detail6reduce18DeviceReduceKernelINS2_10policy_hubIN4cuda3std3__45tupleIJblEEEyN6thrust24THRUST_300001_SM_1000_NS8cuda_cub9__find_if7functorIS9_EEE10Policy1000ENSB_12zip_iteratorINS8_IJNSD_26transform_input_iterator_tIbNSC_6detail35transform_pair_of_input_iterators_tIbNSB_6detail15normal_iteratorINSB_10device_ptrIiEEEESQ_18compare_modulo_twoEENS7_10__not_fn_tINS7_10__identityEEEEENSB_17counting_iteratorIlNSB_11use_defaultESY_SY_EEEEEEEySF_S9_SU_EEvT0_PT3_T1_NS0_13GridEvenShareIS15_EET2_T4_
        .type           _ZN3cub18CUB_300001_SM_10006detail6reduce18DeviceReduceKernelINS2_10policy_hubIN4cuda3std3__45tupleIJblEEEyN6thrust24THRUST_300001_SM_1000_NS8cuda_cub9__find_if7functorIS9_EEE10Policy1000ENSB_12zip_iteratorINS8_IJNSD_26transform_input_iterator_tIbNSC_6detail35transform_pair_of_input_iterators_tIbNSB_6detail15normal_iteratorINSB_10device_ptrIiEEEESQ_18compare_modulo_twoEENS7_10__not_fn_tINS7_10__identityEEEEENSB_17counting_iteratorIlNSB_11use_defaultESY_SY_EEEEEEEySF_S9_SU_EEvT0_PT3_T1_NS0_13GridEvenShareIS15_EET2_T4_,@function
        .size           _ZN3cub18CUB_300001_SM_10006detail6reduce18DeviceReduceKernelINS2_10policy_hubIN4cuda3std3__45tupleIJblEEEyN6thrust24THRUST_300001_SM_1000_NS8cuda_cub9__find_if7functorIS9_EEE10Policy1000ENSB_12zip_iteratorINS8_IJNSD_26transform_input_iterator_tIbNSC_6detail35transform_pair_of_input_iterators_tIbNSB_6detail15normal_iteratorINSB_10device_ptrIiEEEESQ_18compare_modulo_twoEENS7_10__not_fn_tINS7_10__identityEEEEENSB_17counting_iteratorIlNSB_11use_defaultESY_SY_EEEEEEEySF_S9_SU_EEvT0_PT3_T1_NS0_13GridEvenShareIS15_EET2_T4_,(.L_x_661 - _ZN3cub18CUB_300001_SM_10006detail6reduce18DeviceReduceKernelINS2_10policy_hubIN4cuda3std3__45tupleIJblEEEyN6thrust24THRUST_300001_SM_1000_NS8cuda_cub9__find_if7functorIS9_EEE10Policy1000ENSB_12zip_iteratorINS8_IJNSD_26transform_input_iterator_tIbNSC_6detail35transform_pair_of_input_iterators_tIbNSB_6detail15normal_iteratorINSB_10device_ptrIiEEEESQ_18compare_modulo_twoEENS7_10__not_fn_tINS7_10__identityEEEEENSB_17counting_iteratorIlNSB_11use_defaultESY_SY_EEEEEEEySF_S9_SU_EEvT0_PT3_T1_NS0_13GridEvenShareIS15_EET2_T4_)
        .other          _ZN3cub18CUB_300001_SM_10006detail6reduce18DeviceReduceKernelINS2_10policy_hubIN4cuda3std3__45tupleIJblEEEyN6thrust24THRUST_300001_SM_1000_NS8cuda_cub9__find_if7functorIS9_EEE10Policy1000ENSB_12zip_iteratorINS8_IJNSD_26transform_input_iterator_tIbNSC_6detail35transform_pair_of_input_iterators_tIbNSB_6detail15normal_iteratorINSB_10device_ptrIiEEEESQ_18compare_modulo_twoEENS7_10__not_fn_tINS7_10__identityEEEEENSB_17counting_iteratorIlNSB_11use_defaultESY_SY_EEEEEEEySF_S9_SU_EEvT0_PT3_T1_NS0_13GridEvenShareIS15_EET2_T4_,@"STO_CUDA_ENTRY STV_DEFAULT"
_ZN3cub18CUB_300001_SM_10006detail6reduce18DeviceReduceKernelINS2_10policy_hubIN4cuda3std3__45tupleIJblEEEyN6thrust24THRUST_300001_SM_1000_NS8cuda_cub9__find_if7functorIS9_EEE10Policy1000ENSB_12zip_iteratorINS8_IJNSD_26transform_input_iterator_tIbNSC_6detail35transform_pair_of_input_iterators_tIbNSB_6detail15normal_iteratorINSB_10device_ptrIiEEEESQ_18compare_modulo_twoEENS7_10__not_fn_tINS7_10__identityEEEEENSB_17counting_iteratorIlNSB_11use_defaultESY_SY_EEEEEEEySF_S9_SU_EEvT0_PT3_T1_NS0_13GridEvenShareIS15_EET2_T4_:
.text._ZN3cub18CUB_300001_SM_10006detail6reduce18DeviceReduceKernelINS2_10policy_hubIN4cuda3std3__45tupleIJblEEEyN6thrust24THRUST_300001_SM_1000_NS8cuda_cub9__find_if7functorIS9_EEE10Policy1000ENSB_12zip_iteratorINS8_IJNSD_26transform_input_iterator_tIbNSC_6detail35transform_pair_of_input_iterators_tIbNSB_6detail15normal_iteratorINSB_10device_ptrIiEEEESQ_18compare_modulo_twoEENS7_10__not_fn_tINS7_10__identityEEEEENSB_17counting_iteratorIlNSB_11use_defaultESY_SY_EEEEEEEySF_S9_SU_EEvT0_PT3_T1_NS0_13GridEvenShareIS15_EET2_T4_:
[----:B------:R-:W-:Y:S01]  /*0000*/  LDC R1, c[0x0][0x37c] ;  /* 0x0000df00ff017b82 */ /* 0x000fe20000000800 */
[----:B------:R-:W0:Y:S01]  /*0010*/  S2R R0, SR_CTAID.X ;  /* 0x0000000000007919 */ /* 0x000e220000002500 */
[----:B------:R-:W1:Y:S01]  /*0020*/  LDCU.64 UR6, c[0x0][0x3d8] ;  /* 0x00007b00ff0677ac */ /* 0x000e620008000a00 */
[----:B------:R-:W-:Y:S01]  /*0030*/  BSSY.RECONVERGENT B1, `(.L_x_0) ;  /* 0x000052b000017945 */ /* 0x000fe20003800200 */
[----:B------:R-:W2:Y:S01]  /*0040*/  LDCU UR5, c[0x0][0x3e0] ;  /* 0x00007c00ff0577ac */ /* 0x000ea20008000800 */
[----:B------:R-:W3:Y:S01]  /*0050*/  LDCU.64 UR12, c[0x0][0x358] ;  /* 0x00006b00ff0c77ac */ /* 0x000ee20008000a00 */
[----:B-1----:R-:W-:Y:S02]  /*0060*/  IMAD.U32 R2, RZ, RZ, UR6 ;  /* 0x00000006ff027e24 */ /* 0x002fe4000f8e00ff */
[----:B------:R-:W-:Y:S01]  /*0070*/  IMAD.U32 R3, RZ, RZ, UR7 ;  /* 0x00000007ff037e24 */ /* 0x000fe2000f8e00ff */
[----:B--2---:R-:W-:-:S04]  /*0080*/  USHF.L.U32 UR5, UR5, 0xa, URZ ;  /* 0x0000000a05057899 */ /* 0x004fc800080006ff */
[----:B------:R-:W-:Y:S01]  /*0090*/  USHF.R.S32.HI UR4, URZ, 0x1f, UR5 ;  /* 0x0000001fff047899 */ /* 0x000fe20008011405 */
[----:B0-----:R-:W-:-:S05]  /*00a0*/  IMAD.SHL.U32 R6, R0, 0x400, RZ ;  /* 0x0000040000067824 */ /* 0x001fca00078e00ff */
[----:B------:R-:W-:-:S04]  /*00b0*/  IADD3 R21, P1, PT, -R6, R2, RZ ;  /* 0x0000000206157210 */ /* 0x000fc80007f3e1ff */
[----:B------:R-:W-:Y:S02]  /*00c0*/  ISETP.GT.U32.AND P0, PT, R21, 0x3ff, PT ;  /* 0x000003ff1500780c */ /* 0x000fe40003f04070 */
[----:B------:R-:W-:-:S04]  /*00d0*/  IADD3.X R22, PT, PT, R3, -0x1, RZ, P1, !PT ;  /* 0xffffffff03167810 */ /* 0x000fc80000ffe4ff */
[----:B------:R-:W-:-:S13]  /*00e0*/  ISETP.GT.U32.AND.EX P0, PT, R22, RZ, PT, P0 ;  /* 0x000000ff1600720c */ /* 0x000fda0003f04100 */
[----:B---3--:R-:W-:Y:S05]  /*00f0*/  @P0 BRA `(.L_x_1) ;  /* 0x0000002c00040947 */ /* 0x008fea0003800000 */
[----:B------:R-:W0:Y:S01]  /*0100*/  S2R R7, SR_TID.X ;  /* 0x0000000000077919 */ /* 0x000e220000002100 */
[----:B------:R-:W1:Y:S01]  /*0110*/  LDC.64 R8, c[0x0][0x380] ;  /* 0x0000e000ff087b82 */ /* 0x000e620000000a00 */
[----:B------:R-:W-:Y:S01]  /*0120*/  IMAD.IADD R12, R2, 0x1, -R6 ;  /* 0x00000001020c7824 */ /* 0x000fe200078e0a06 */
[----:B------:R-:W2:Y:S01]  /*0130*/  LDCU.64 UR8, c[0x0][0x3a0] ;  /* 0x00007400ff0877ac */ /* 0x000ea20008000a00 */
[----:B------:R-:W3:Y:S05]  /*0140*/  LDCU.128 UR4, c[0x0][0x380] ;  /* 0x00007000ff0477ac */ /* 0x000eea0008000c00 */
[----:B------:R-:W4:Y:S01]  /*0150*/  LDC.64 R16, c[0x0][0x388] ;  /* 0x0000e200ff107b82 */ /* 0x000f220000000a00 */
[----:B0-----:R-:W-:-:S13]  /*0160*/  ISETP.GE.AND P1, PT, R7, R12, PT ;  /* 0x0000000c0700720c */ /* 0x001fda0003f26270 */
[----:B------:R-:W-:Y:S01]  /*0170*/  @!P1 IMAD.IADD R3, R6, 0x1, R7 ;  /* 0x0000000106039824 */ /* 0x000fe200078e0207 */
[----:B------:R-:W0:Y:S03]  /*0180*/  @!P1 LDC.64 R4, c[0x0][0x3a0] ;  /* 0x0000e800ff049b82 */ /* 0x000e260000000a00 */
[----:B-1----:R-:W-:-:S04]  /*0190*/  @!P1 IMAD.WIDE.U32 R8, R3, 0x4, R8 ;  /* 0x0000000403089825 */ /* 0x002fc800078e0008 */
[----:B----4-:R-:W-:Y:S02]  /*01a0*/  @!P1 IMAD.WIDE.U32 R16, R3, 0x4, R16 ;  /* 0x0000000403109825 */ /* 0x010fe400078e0010 */
[----:B------:R1:W4:Y:S04]  /*01b0*/  @!P1 LDG.E R8, desc[UR12][R8.64] ;  /* 0x0000000c08089981 */ /* 0x000328000c1e1900 */
[----:B------:R-:W5:Y:S01]  /*01c0*/  @!P1 LDG.E R16, desc[UR12][R16.64] ;  /* 0x0000000c10109981 */ /* 0x000f62000c1e1900 */
[----:B------:R-:W-:Y:S01]  /*01d0*/  IMAD.MOV.U32 R15, RZ, RZ, R7 ;  /* 0x000000ffff0f7224 */ /* 0x000fe200078e0007 */
[----:B------:R-:W-:Y:S01]  /*01e0*/  BSSY.RECONVERGENT B0, `(.L_x_2) ;  /* 0x00000de000007945 */ /* 0x000fe20003800200 */
[----:B------:R-:W-:Y:S02]  /*01f0*/  @!P1 VIADD R15, R7, 0x100 ;  /* 0x00000100070f9836 */ /* 0x000fe40000000000 */
[----:B-1----:R-:W-:-:S03]  /*0200*/  IMAD.MOV.U32 R9, RZ, RZ, RZ ;  /* 0x000000ffff097224 */ /* 0x002fc600078e00ff */
[----:B------:R-:W-:Y:S02]  /*0210*/  ISETP.GE.AND P2, PT, R15, R12, PT ;  /* 0x0000000c0f00720c */ /* 0x000fe40003f46270 */
[----:B----4-:R-:W-:Y:S02]  /*0220*/  @!P1 LEA.HI R10, R8, R8, RZ, 0x1 ;  /* 0x00000008080a9211 */ /* 0x010fe400078f08ff */
[----:B-----5:R-:W-:Y:S02]  /*0230*/  @!P1 LEA.HI R13, R16, R16, RZ, 0x1 ;  /* 0x00000010100d9211 */ /* 0x020fe400078f08ff */
[----:B------:R-:W-:Y:S01]  /*0240*/  @!P1 LOP3.LUT R11, R10, 0xfffffffe, RZ, 0xc0, !PT ;  /* 0xfffffffe0a0b9812 */ /* 0x000fe200078ec0ff */
[----:B------:R-:W-:Y:S01]  /*0250*/  IMAD.MOV.U32 R10, RZ, RZ, RZ ;  /* 0x000000ffff0a7224 */ /* 0x000fe200078e00ff */
[----:B------:R-:W-:Y:S02]  /*0260*/  @!P1 LOP3.LUT R13, R13, 0xfffffffe, RZ, 0xc0, !PT ;  /* 0xfffffffe0d0d9812 */ /* 0x000fe400078ec0ff */
[----:B0-----:R-:W-:Y:S01]  /*0270*/  @!P1 IADD3 R10, P3, PT, R3, R4, RZ ;  /* 0x00000004030a9210 */ /* 0x001fe20007f7e0ff */
[----:B------:R-:W-:Y:S01]  /*0280*/  @!P1 IMAD.IADD R11, R8, 0x1, -R11 ;  /* 0x00000001080b9824 */ /* 0x000fe200078e0a0b */
[----:B------:R-:W-:Y:S01]  /*0290*/  PRMT R8, RZ, 0x7610, R8 ;  /* 0x00007610ff087816 */ /* 0x000fe20000000008 */
[----:B------:R-:W-:-:S02]  /*02a0*/  @!P1 IMAD.IADD R14, R16, 0x1, -R13 ;  /* 0x00000001100e9824 */ /* 0x000fc400078e0a0d */
[----:B------:R-:W-:-:S03]  /*02b0*/  @!P1 IMAD.X R9, RZ, RZ, R5, P3 ;  /* 0x000000ffff099224 */ /* 0x000fc600018e0605 */
[----:B------:R-:W-:-:S04]  /*02c0*/  @!P1 ISETP.NE.AND P0, PT, R11, R14, PT ;  /* 0x0000000e0b00920c */ /* 0x000fc80003f05270 */
[----:B------:R-:W-:-:S04]  /*02d0*/  @!P1 SEL R3, RZ, 0x1, !P0 ;  /* 0x00000001ff039807 */ /* 0x000fc80004000000 */
[----:B------:R-:W-:Y:S01]  /*02e0*/  @!P1 PRMT R8, R3, 0x7610, R8 ;  /* 0x0000761003089816 */ /* 0x000fe20000000008 */
[----:B--23--:R-:W-:Y:S06]  /*02f0*/  @P2 BRA `(.L_x_3) ;  /* 0x0000000c00302947 */ /* 0x00cfec0003800000 */
[----:B------:R-:W-:Y:S01]  /*0300*/  LOP3.LUT R11, RZ, R15, RZ, 0x33, !PT ;  /* 0x0000000fff0b7212 */ /* 0x000fe200078e33ff */
[----:B------:R-:W-:Y:S04]  /*0310*/  BSSY.RECONVERGENT B2, `(.L_x_4) ;  /* 0x000006e000027945 */ /* 0x000fe80003800200 */
[----:B------:R-:W-:-:S04]  /*0320*/  IMAD.IADD R11, R11, 0x1, R2 ;  /* 0x000000010b0b7824 */ /* 0x000fc800078e0202 */
[----:B------:R-:W-:-:S05]  /*0330*/  IMAD.IADD R13, R11, 0x1, -R6 ;  /* 0x000000010b0d7824 */ /* 0x000fca00078e0a06 */
[C---:B------:R-:W-:Y:S02]  /*0340*/  ISETP.GE.U32.AND P0, PT, R13.reuse, 0x300, PT ;  /* 0x000003000d00780c */ /* 0x040fe40003f06070 */
[----:B------:R-:W-:-:S11]  /*0350*/  LEA.HI R13, R13, 0x1, RZ, 0x18 ;  /* 0x000000010d0d7811 */ /* 0x000fd600078fc0ff */
[----:B------:R-:W-:Y:S05]  /*0360*/  @!P0 BRA `(.L_x_5) ;  /* 0x0000000400a08947 */ /* 0x000fea0003800000 */
[----:B------:R-:W-:Y:S01]  /*0370*/  LOP3.LUT R14, R13, 0x1fffffc, RZ, 0xc0, !PT ;  /* 0x01fffffc0d0e7812 */ /* 0x000fe200078ec0ff */
[----:B------:R-:W-:Y:S01]  /*0380*/  BSSY.RECONVERGENT B3, `(.L_x_6) ;  /* 0x0000065000037945 */ /* 0x000fe20003800200 */
[----:B------:R-:W-:-:S03]  /*0390*/  VIADD R15, R15, 0x200 ;  /* 0x000002000f0f7836 */ /* 0x000fc60000000000 */
[----:B------:R-:W-:-:S07]  /*03a0*/  IMAD.MOV R14, RZ, RZ, -R14 ;  /* 0x000000ffff0e7224 */ /* 0x000fce00078e0a0e */
.L_x_7:
[----:B------:R-:W-:-:S05]  /*03b0*/  VIADD R3, R15, 0xfffffe00 ;  /* 0xfffffe000f037836 */ /* 0x000fca0000000000 */
[----:B------:R-:W-:-:S04]  /*03c0*/  IADD3 R23, P0, PT, R6, R3, RZ ;  /* 0x0000000306177210 */ /* 0x000fc80007f1e0ff */
[----:B------:R-:W-:Y:S01]  /*03d0*/  LEA.HI.X.SX32 R22, R3, RZ, 0x1, P0 ;  /* 0x000000ff03167211 */ /* 0x000fe200000f0eff */
[----:B------:R-:W-:-:S03]  /*03e0*/  IMAD.SHL.U32 R2, R23, 0x4, RZ ;  /* 0x0000000417027824 */ /* 0x000fc600078e00ff */
[----:B------:R-:W-:Y:S02]  /*03f0*/  SHF.L.U64.HI R3, R23, 0x2, R22 ;  /* 0x0000000217037819 */ /* 0x000fe40000010216 */
[C---:B------:R-:W-:Y:S02]  /*0400*/  IADD3 R4, P0, PT, R2.reuse, UR4, RZ ;  /* 0x0000000402047c10 */ /* 0x040fe4000ff1e0ff */
[----:B------:R-:W-:Y:S02]  /*0410*/  IADD3 R2, P1, PT, R2, UR6, RZ ;  /* 0x0000000602027c10 */ /* 0x000fe4000ff3e0ff */
[C---:B------:R-:W-:Y:S02]  /*0420*/  IADD3.X R5, PT, PT, R3.reuse, UR5, RZ, P0, !PT ;  /* 0x0000000503057c10 */ /* 0x040fe400087fe4ff */
[----:B------:R-:W-:-:S03]  /*0430*/  IADD3.X R3, PT, PT, R3, UR7, RZ, P1, !PT ;  /* 0x0000000703037c10 */ /* 0x000fc60008ffe4ff */
[----:B------:R-:W2:Y:S04]  /*0440*/  LDG.E R25, desc[UR12][R4.64] ;  /* 0x0000000c04197981 */ /* 0x000ea8000c1e1900 */
[----:B------:R-:W3:Y:S04]  /*0450*/  LDG.E R24, desc[UR12][R2.64] ;  /* 0x0000000c02187981 */ /* 0x000ee8000c1e1900 */
[----:B------:R-:W4:Y:S04]  /*0460*/  LDG.E R19, desc[UR12][R4.64+0x400] ;  /* 0x0004000c04137981 */ /* 0x000f28000c1e1900 */
[----:B------:R-:W5:Y:S04]  /*0470*/  LDG.E R20, desc[UR12][R2.64+0x400] ;  /* 0x0004000c02147981 */ /* 0x000f68000c1e1900 */
[----:B------:R-:W5:Y:S04]  /*0480*/  LDG.E R16, desc[UR12][R4.64+0x800] ;  /* 0x0008000c04107981 */ /* 0x000f68000c1e1900 */
[----:B------:R-:W5:Y:S04]  /*0490*/  LDG.E R17, desc[UR12][R2.64+0x800] ;  /* 0x0008000c02117981 */ /* 0x000f68000c1e1900 */
[----:B------:R-:W5:Y:S04]  /*04a0*/  LDG.E R18, desc[UR12][R4.64+0xc00] ;  /* 0x000c000c04127981 */ /* 0x000f68000c1e1900 */
[----:B------:R4:W5:Y:S01]  /*04b0*/  LDG.E R21, desc[UR12][R2.64+0xc00] ;  /* 0x000c000c02157981 */ /* 0x000962000c1e1900 */
[----:B------:R-:W-:Y:S01]  /*04c0*/  IADD3 R23, P0, PT, R23, UR8, RZ ;  /* 0x0000000817177c10 */ /* 0x000fe2000ff1e0ff */
[----:B------:R-:W-:Y:S01]  /*04d0*/  VIADD R14, R14, 0x4 ;  /* 0x000000040e0e7836 */ /* 0x000fe20000000000 */
[----:B------:R-:W-:-:S02]  /*04e0*/  LOP3.LUT P3, RZ, R8, 0xff, RZ, 0xc0, !PT ;  /* 0x000000ff08ff7812 */ /* 0x000fc4000786c0ff */
[----:B------:R-:W-:Y:S02]  /*04f0*/  IADD3.X R22, PT, PT, R22, UR9, RZ, P0, !PT ;  /* 0x0000000916167c10 */ /* 0x000fe400087fe4ff */
[----:B------:R-:W-:-:S04]  /*0500*/  ISETP.LT.U32.AND P0, PT, R23, R10, PT ;  /* 0x0000000a1700720c */ /* 0x000fc80003f01070 */
[----:B------:R-:W-:Y:S02]  /*0510*/  ISETP.LT.AND.EX P0, PT, R22, R9, PT, P0 ;  /* 0x000000091600720c */ /* 0x000fe40003f01300 */
[----:B--2---:R-:W-:Y:S02]  /*0520*/  LEA.HI R26, R25, R25, RZ, 0x1 ;  /* 0x00000019191a7211 */ /* 0x004fe400078f08ff */
[----:B---3--:R-:W-:Y:S02]  /*0530*/  LEA.HI R27, R24, R24, RZ, 0x1 ;  /* 0x00000018181b7211 */ /* 0x008fe400078f08ff */
[----:B------:R-:W-:Y:S02]  /*0540*/  LOP3.LUT R26, R26, 0xfffffffe, RZ, 0xc0, !PT ;  /* 0xfffffffe1a1a7812 */ /* 0x000fe400078ec0ff */
[----:B------:R-:W-:Y:S02]  /*0550*/  LOP3.LUT R27, R27, 0xfffffffe, RZ, 0xc0, !PT ;  /* 0xfffffffe1b1b7812 */ /* 0x000fe400078ec0ff */
[----:B----4-:R-:W-:Y:S01]  /*0560*/  LEA.HI R2, R19, R19, RZ, 0x1 ;  /* 0x0000001313027211 */ /* 0x010fe200078f08ff */
[----:B------:R-:W-:Y:S01]  /*0570*/  IMAD.IADD R26, R25, 0x1, -R26 ;  /* 0x00000001191a7824 */ /* 0x000fe200078e0a1a */
[----:B-----5:R-:W-:Y:S01]  /*0580*/  LEA.HI R3, R20, R20, RZ, 0x1 ;  /* 0x0000001414037211 */ /* 0x020fe200078f08ff */
[----:B------:R-:W-:Y:S01]  /*0590*/  IMAD.IADD R27, R24, 0x1, -R27 ;  /* 0x00000001181b7824 */ /* 0x000fe200078e0a1b */
[----:B------:R-:W-:-:S02]  /*05a0*/  LOP3.LUT R4, R2, 0xfffffffe, RZ, 0xc0, !PT ;  /* 0xfffffffe02047812 */ /* 0x000fc400078ec0ff */
[----:B------:R-:W-:Y:S02]  /*05b0*/  LOP3.LUT R3, R3, 0xfffffffe, RZ, 0xc0, !PT ;  /* 0xfffffffe03037812 */ /* 0x000fe400078ec0ff */
[----:B------:R-:W-:Y:S01]  /*05c0*/  ISETP.NE.AND P1, PT, R26, R27, PT ;  /* 0x0000001b1a00720c */ /* 0x000fe20003f25270 */
[----:B------:R-:W-:Y:S02]  /*05d0*/  IMAD.IADD R4, R19, 0x1, -R4 ;  /* 0x0000000113047824 */ /* 0x000fe400078e0a04 */
[----:B------:R-:W-:Y:S02]  /*05e0*/  IMAD.IADD R5, R20, 0x1, -R3 ;  /* 0x0000000114057824 */ /* 0x000fe400078e0a03 */
[----:B------:R-:W-:-:S03]  /*05f0*/  VIADD R3, R15, 0xffffff00 ;  /* 0xffffff000f037836 */ /* 0x000fc60000000000 */
[----:B------:R-:W-:Y:S02]  /*0600*/  ISETP.NE.AND P2, PT, R4, R5, PT ;  /* 0x000000050400720c */ /* 0x000fe40003f45270 */
[----:B------:R-:W-:-:S03]  /*0610*/  SHF.R.S32.HI R4, RZ, 0x1f, R3 ;  /* 0x0000001fff047819 */ /* 0x000fc60000011403 */
[C---:B------:R-:W-:Y:S02]  /*0620*/  @P1 SEL R10, R23.reuse, R10, P0 ;  /* 0x0000000a170a1207 */ /* 0x040fe40000000000 */
[----:B------:R-:W-:Y:S02]  /*0630*/  @P1 SEL R9, R22, R9, P0 ;  /* 0x0000000916091207 */ /* 0x000fe40000000000 */
[----:B------:R-:W-:Y:S02]  /*0640*/  SEL R2, R23, R10, !P3 ;  /* 0x0000000a17027207 */ /* 0x000fe40005800000 */
[----:B------:R-:W-:Y:S02]  /*0650*/  SEL R10, RZ, 0x1, !P1 ;  /* 0x00000001ff0a7807 */ /* 0x000fe40004800000 */
[----:B------:R-:W-:Y:S02]  /*0660*/  @P3 SEL R10, R8, 0x1, !P1 ;  /* 0x00000001080a3807 */ /* 0x000fe40004800000 */
[----:B------:R-:W-:-:S02]  /*0670*/  IADD3 R5, P0, P1, R3, UR8, R6 ;  /* 0x0000000803057c10 */ /* 0x000fc4000f91e006 */
[----:B------:R-:W-:Y:S02]  /*0680*/  LEA.HI R3, R16, R16, RZ, 0x1 ;  /* 0x0000001010037211 */ /* 0x000fe400078f08ff */
[----:B------:R-:W-:Y:S02]  /*0690*/  IADD3.X R8, PT, PT, R4, UR9, RZ, P0, P1 ;  /* 0x0000000904087c10 */ /* 0x000fe400087e24ff */
[----:B------:R-:W-:Y:S02]  /*06a0*/  LEA.HI R4, R17, R17, RZ, 0x1 ;  /* 0x0000001111047211 */ /* 0x000fe400078f08ff */
[----:B------:R-:W-:Y:S02]  /*06b0*/  SEL R9, R22, R9, !P3 ;  /* 0x0000000916097207 */ /* 0x000fe40005800000 */
[----:B------:R-:W-:Y:S02]  /*06c0*/  LOP3.LUT P3, RZ, R10, 0xff, RZ, 0xc0, !PT ;  /* 0x000000ff0aff7812 */ /* 0x000fe4000786c0ff */
[----:B------:R-:W-:-:S02]  /*06d0*/  ISETP.LT.U32.AND P0, PT, R5, R2, PT ;  /* 0x000000020500720c */ /* 0x000fc40003f01070 */
[----:B------:R-:W-:Y:S02]  /*06e0*/  LOP3.LUT R3, R3, 0xfffffffe, RZ, 0xc0, !PT ;  /* 0xfffffffe03037812 */ /* 0x000fe400078ec0ff */
[----:B------:R-:W-:Y:S02]  /*06f0*/  LOP3.LUT R4, R4, 0xfffffffe, RZ, 0xc0, !PT ;  /* 0xfffffffe04047812 */ /* 0x000fe400078ec0ff */
[----:B------:R-:W-:Y:S01]  /*0700*/  ISETP.LT.AND.EX P0, PT, R8, R9, PT, P0 ;  /* 0x000000090800720c */ /* 0x000fe20003f01300 */
[----:B------:R-:W-:Y:S01]  /*0710*/  IMAD.IADD R3, R16, 0x1, -R3 ;  /* 0x0000000110037824 */ /* 0x000fe200078e0a03 */
[----:B------:R-:W-:Y:S01]  /*0720*/  SEL R16, RZ, 0x1, !P2 ;  /* 0x00000001ff107807 */ /* 0x000fe20005000000 */
[----:B------:R-:W-:Y:S01]  /*0730*/  IMAD.IADD R4, R17, 0x1, -R4 ;  /* 0x0000000111047824 */ /* 0x000fe200078e0a04 */
[----:B------:R-:W-:Y:S02]  /*0740*/  @P2 SEL R2, R5, R2, P0 ;  /* 0x0000000205022207 */ /* 0x000fe40000000000 */
[----:B------:R-:W-:-:S02]  /*0750*/  @P3 SEL R16, R10, 0x1, !P2 ;  /* 0x000000010a103807 */ /* 0x000fc40005000000 */
[----:B------:R-:W-:Y:S02]  /*0760*/  ISETP.NE.AND P1, PT, R3, R4, PT ;  /* 0x000000040300720c */ /* 0x000fe40003f25270 */
[----:B------:R-:W-:Y:S02]  /*0770*/  LEA.HI R3, R18, R18, RZ, 0x1 ;  /* 0x0000001212037211 */ /* 0x000fe400078f08ff */
[----:B------:R-:W-:Y:S02]  /*0780*/  SEL R2, R5, R2, !P3 ;  /* 0x0000000205027207 */ /* 0x000fe40005800000 */
[----:B------:R-:W-:Y:S02]  /*0790*/  @P2 SEL R9, R8, R9, P0 ;  /* 0x0000000908092207 */ /* 0x000fe40000000000 */
[----:B------:R-:W-:Y:S02]  /*07a0*/  SHF.R.S32.HI R5, RZ, 0x1f, R15 ;  /* 0x0000001fff057819 */ /* 0x000fe4000001140f */
[----:B------:R-:W-:-:S02]  /*07b0*/  IADD3 R17, P0, P2, R15, UR8, R6 ;  /* 0x000000080f117c10 */ /* 0x000fc4000fa1e006 */
[----:B------:R-:W-:Y:S02]  /*07c0*/  LOP3.LUT R3, R3, 0xfffffffe, RZ, 0xc0, !PT ;  /* 0xfffffffe03037812 */ /* 0x000fe400078ec0ff */
[----:B------:R-:W-:Y:S02]  /*07d0*/  LOP3.LUT P4, RZ, R16, 0xff, RZ, 0xc0, !PT ;  /* 0x000000ff10ff7812 */ /* 0x000fe4000788c0ff */
[----:B------:R-:W-:Y:S01]  /*07e0*/  LEA.HI R4, R21, R21, RZ, 0x1 ;  /* 0x0000001515047211 */ /* 0x000fe200078f08ff */
[----:B------:R-:W-:Y:S01]  /*07f0*/  IMAD.IADD R18, R18, 0x1, -R3 ;  /* 0x0000000112127824 */ /* 0x000fe200078e0a03 */
[----:B------:R-:W-:Y:S01]  /*0800*/  IADD3.X R5, PT, PT, R5, UR9, RZ, P0, P2 ;  /* 0x0000000905057c10 */ /* 0x000fe200087e44ff */
[C---:B------:R-:W-:Y:S01]  /*0810*/  VIADD R3, R15.reuse, 0x100 ;  /* 0x000001000f037836 */ /* 0x040fe20000000000 */
[----:B------:R-:W-:Y:S01]  /*0820*/  SEL R8, R8, R9, !P3 ;  /* 0x0000000908087207 */ /* 0x000fe20005800000 */
[----:B------:R-:W-:Y:S01]  /*0830*/  VIADD R15, R15, 0x400 ;  /* 0x000004000f0f7836 */ /* 0x000fe20000000000 */
[----:B------:R-:W-:-:S02]  /*0840*/  ISETP.LT.U32.AND P0, PT, R17, R2, PT ;  /* 0x000000021100720c */ /* 0x000fc40003f01070 */
[----:B------:R-:W-:Y:S02]  /*0850*/  LOP3.LUT R4, R4, 0xfffffffe, RZ, 0xc0, !PT ;  /* 0xfffffffe04047812 */ /* 0x000fe400078ec0ff */
[----:B------:R-:W-:Y:S02]  /*0860*/  ISETP.LT.AND.EX P0, PT, R5, R8, PT, P0 ;  /* 0x000000080500720c */ /* 0x000fe40003f01300 */
[----:B------:R-:W-:Y:S01]  /*0870*/  SEL R10, RZ, 0x1, !P1 ;  /* 0x00000001ff0a7807 */ /* 0x000fe20004800000 */
[----:B------:R-:W-:Y:S01]  /*0880*/  IMAD.IADD R21, R21, 0x1, -R4 ;  /* 0x0000000115157824 */ /* 0x000fe200078e0a04 */
[----:B------:R-:W-:Y:S02]  /*0890*/  @P1 SEL R2, R17, R2, P0 ;  /* 0x0000000211021207 */ /* 0x000fe40000000000 */
[----:B------:R-:W-:Y:S02]  /*08a0*/  @P1 SEL R8, R5, R8, P0 ;  /* 0x0000000805081207 */ /* 0x000fe40000000000 */
[----:B------:R-:W-:-:S02]  /*08b0*/  SHF.R.S32.HI R4, RZ, 0x1f, R3 ;  /* 0x0000001fff047819 */ /* 0x000fc40000011403 */
[----:B------:R-:W-:Y:S02]  /*08c0*/  IADD3 R3, P0, P3, R3, UR8, R6 ;  /* 0x0000000803037c10 */ /* 0x000fe4000fb1e006 */
[----:B------:R-:W-:Y:S02]  /*08d0*/  @P4 SEL R10, R16, 0x1, !P1 ;  /* 0x00000001100a4807 */ /* 0x000fe40004800000 */
[----:B------:R-:W-:Y:S02]  /*08e0*/  ISETP.NE.AND P2, PT, R18, R21, PT ;  /* 0x000000151200720c */ /* 0x000fe40003f45270 */
[----:B------:R-:W-:Y:S02]  /*08f0*/  SEL R2, R17, R2, !P4 ;  /* 0x0000000211027207 */ /* 0x000fe40006000000 */
[----:B------:R-:W-:Y:S02]  /*0900*/  IADD3.X R4, PT, PT, R4, UR9, RZ, P0, P3 ;  /* 0x0000000904047c10 */ /* 0x000fe400087e64ff */
[----:B------:R-:W-:-:S02]  /*0910*/  ISETP.NE.AND P3, PT, R14, RZ, PT ;  /* 0x000000ff0e00720c */ /* 0x000fc40003f65270 */
[----:B------:R-:W-:Y:S02]  /*0920*/  LOP3.LUT P1, RZ, R10, 0xff, RZ, 0xc0, !PT ;  /* 0x000000ff0aff7812 */ /* 0x000fe4000782c0ff */
[----:B------:R-:W-:Y:S02]  /*0930*/  SEL R9, R5, R8, !P4 ;  /* 0x0000000805097207 */ /* 0x000fe40006000000 */
[----:B------:R-:W-:Y:S02]  /*0940*/  ISETP.LT.U32.AND P0, PT, R3, R2, PT ;  /* 0x000000020300720c */ /* 0x000fe40003f01070 */
[----:B------:R-:W-:Y:S02]  /*0950*/  SEL R8, RZ, 0x1, !P2 ;  /* 0x00000001ff087807 */ /* 0x000fe40005000000 */
[----:B------:R-:W-:-:S04]  /*0960*/  ISETP.LT.AND.EX P0, PT, R4, R9, PT, P0 ;  /* 0x000000090400720c */ /* 0x000fc80003f01300 */
[C---:B------:R-:W-:Y:S02]  /*0970*/  @P2 SEL R2, R3.reuse, R2, P0 ;  /* 0x0000000203022207 */ /* 0x040fe40000000000 */
[----:B------:R-:W-:Y:S02]  /*0980*/  @P2 SEL R9, R4, R9, P0 ;  /* 0x0000000904092207 */ /* 0x000fe40000000000 */
[----:B------:R-:W-:Y:S02]  /*0990*/  @P1 SEL R8, R10, 0x1, !P2 ;  /* 0x000000010a081807 */ /* 0x000fe40005000000 */
[----:B------:R-:W-:Y:S02]  /*09a0*/  SEL R10, R3, R2, !P1 ;  /* 0x00000002030a7207 */ /* 0x000fe40004800000 */
[----:B------:R-:W-:Y:S01]  /*09b0*/  SEL R9, R4, R9, !P1 ;  /* 0x0000000904097207 */ /* 0x000fe20004800000 */
[----:B------:R-:W-:Y:S06]  /*09c0*/  @P3 BRA `(.L_x_7) ;  /* 0xfffffff800783947 */ /* 0x000fec000383ffff */
[----:B------:R-:W-:Y:S05]  /*09d0*/  BSYNC.RECONVERGENT B3 ;  /* 0x0000000000037941 */ /* 0x000fea0003800200 */
.L_x_6:
[----:B------:R-:W-:-:S07]  /*09e0*/  VIADD R15, R15, 0xfffffe00 ;  /* 0xfffffe000f0f7836 */ /* 0x000fce0000000000 */
.L_x_5:
[----:B------:R-:W-:Y:S05]  /*09f0*/  BSYNC.RECONVERGENT B2 ;  /* 0x0000000000027941 */ /* 0x000fea0003800200 */
.L_x_4:
[----:B------:R-:W-:-:S13]  /*0a00*/  LOP3.LUT P0, R13, R13, 0x3, RZ, 0xc0, !PT ;  /* 0x000000030d0d7812 */ /* 0x000fda000780c0ff */
[----:B------:R-:W-:Y:S05]  /*0a10*/  @!P0 BRA `(.L_x_3) ;  /* 0x0000000400688947 */ /* 0x000fea0003800000 */
[----:B------:R-:W-:Y:S01]  /*0a20*/  ISETP.NE.AND P0, PT, R13, 0x1, PT ;  /* 0x000000010d00780c */ /* 0x000fe20003f05270 */
[----:B------:R-:W-:Y:S01]  /*0a30*/  BSSY.RECONVERGENT B2, `(.L_x_8) ;  /* 0x0000038000027945 */ /* 0x000fe20003800200 */
[----:B------:R-:W-:-:S11]  /*0a40*/  LOP3.LUT P1, RZ, R11, 0x100, RZ, 0xc0, !PT ;  /* 0x000001000bff7812 */ /* 0x000fd6000782c0ff */
[----:B------:R-:W-:Y:S05]  /*0a50*/  @!P0 BRA `(.L_x_9) ;  /* 0x0000000000d48947 */ /* 0x000fea0003800000 */
[----:B------:R-:W0:Y:S01]  /*0a60*/  LDCU.128 UR16, c[0x0][0x380] ;  /* 0x00007000ff1077ac */ /* 0x000e220008000c00 */
[----:B------:R-:W-:Y:S01]  /*0a70*/  IADD3 R19, P0, PT, R6, R15, RZ ;  /* 0x0000000f06137210 */ /* 0x000fe20007f1e0ff */
[----:B------:R-:W1:Y:S03]  /*0a80*/  LDCU.64 UR10, c[0x0][0x3a0] ;  /* 0x00007400ff0a77ac */ /* 0x000e660008000a00 */
[----:B------:R-:W-:Y:S01]  /*0a90*/  LEA.HI.X.SX32 R20, R15, RZ, 0x1, P0 ;  /* 0x000000ff0f147211 */ /* 0x000fe200000f0eff */
[----:B------:R-:W-:-:S03]  /*0aa0*/  IMAD.SHL.U32 R4, R19, 0x4, RZ ;  /* 0x0000000413047824 */ /* 0x000fc600078e00ff */
[----:B------:R-:W-:Y:S02]  /*0ab0*/  SHF.L.U64.HI R5, R19, 0x2, R20 ;  /* 0x0000000213057819 */ /* 0x000fe40000010214 */
[C---:B0-----:R-:W-:Y:S02]  /*0ac0*/  IADD3 R2, P0, PT, R4.reuse, UR16, RZ ;  /* 0x0000001004027c10 */ /* 0x041fe4000ff1e0ff */
[----:B------:R-:W-:Y:S02]  /*0ad0*/  IADD3 R4, P2, PT, R4, UR18, RZ ;  /* 0x0000001204047c10 */ /* 0x000fe4000ff5e0ff */
[C---:B------:R-:W-:Y:S02]  /*0ae0*/  IADD3.X R3, PT, PT, R5.reuse, UR17, RZ, P0, !PT ;  /* 0x0000001105037c10 */ /* 0x040fe400087fe4ff */
[----:B------:R-:W-:-:S03]  /*0af0*/  IADD3.X R5, PT, PT, R5, UR19, RZ, P2, !PT ;  /* 0x0000001305057c10 */ /* 0x000fc600097fe4ff */
[----:B------:R-:W2:Y:S04]  /*0b00*/  LDG.E R11, desc[UR12][R2.64] ;  /* 0x0000000c020b7981 */ /* 0x000ea8000c1e1900 */
[----:B------:R-:W3:Y:S04]  /*0b10*/  LDG.E R13, desc[UR12][R4.64] ;  /* 0x0000000c040d7981 */ /* 0x000ee8000c1e1900 */
[----:B------:R-:W4:Y:S04]  /*0b20*/  LDG.E R17, desc[UR12][R2.64+0x400] ;  /* 0x0004000c02117981 */ /* 0x000f28000c1e1900 */
[----:B------:R-:W5:Y:S01]  /*0b30*/  LDG.E R18, desc[UR12][R4.64+0x400] ;  /* 0x0004000c04127981 */ /* 0x000f62000c1e1900 */
[----:B------:R-:W-:-:S02]  /*0b40*/  LOP3.LUT P3, RZ, R8, 0xff, RZ, 0xc0, !PT ;  /* 0x000000ff08ff7812 */ /* 0x000fc4000786c0ff */
[----:B--2---:R-:W-:Y:S02]  /*0b50*/  LEA.HI R14, R11, R11, RZ, 0x1 ;  /* 0x0000000b0b0e7211 */ /* 0x004fe400078f08ff */
[----:B---3--:R-:W-:Y:S02]  /*0b60*/  LEA.HI R16, R13, R13, RZ, 0x1 ;  /* 0x0000000d0d107211 */ /* 0x008fe400078f08ff */
[----:B------:R-:W-:Y:S02]  /*0b70*/  LOP3.LUT R14, R14, 0xfffffffe, RZ, 0xc0, !PT ;  /* 0xfffffffe0e0e7812 */ /* 0x000fe400078ec0ff */
[----:B------:R-:W-:Y:S02]  /*0b80*/  LOP3.LUT R16, R16, 0xfffffffe, RZ, 0xc0, !PT ;  /* 0xfffffffe10107812 */ /* 0x000fe400078ec0ff */
[----:B----4-:R-:W-:Y:S01]  /*0b90*/  LEA.HI R2, R17, R17, RZ, 0x1 ;  /* 0x0000001111027211 */ /* 0x010fe200078f08ff */
[----:B------:R-:W-:Y:S01]  /*0ba0*/  IMAD.IADD R14, R11, 0x1, -R14 ;  /* 0x000000010b0e7824 */ /* 0x000fe200078e0a0e */
[----:B-1----:R-:W-:Y:S01]  /*0bb0*/  IADD3 R11, P0, PT, R19, UR10, RZ ;  /* 0x0000000a130b7c10 */ /* 0x002fe2000ff1e0ff */
[----:B------:R-:W-:Y:S01]  /*0bc0*/  IMAD.IADD R13, R13, 0x1, -R16 ;  /* 0x000000010d0d7824 */ /* 0x000fe200078e0a10 */
[----:B-----5:R-:W-:-:S02]  /*0bd0*/  LEA.HI R3, R18, R18, RZ, 0x1 ;  /* 0x0000001212037211 */ /* 0x020fc400078f08ff */
[----:B------:R-:W-:Y:S02]  /*0be0*/  IADD3.X R4, PT, PT, R20, UR11, RZ, P0, !PT ;  /* 0x0000000b14047c10 */ /* 0x000fe400087fe4ff */
[----:B------:R-:W-:Y:S02]  /*0bf0*/  ISETP.NE.AND P4, PT, R14, R13, PT ;  /* 0x0000000d0e00720c */ /* 0x000fe40003f85270 */
[----:B------:R-:W-:Y:S02]  /*0c00*/  LOP3.LUT R2, R2, 0xfffffffe, RZ, 0xc0, !PT ;  /* 0xfffffffe02027812 */ /* 0x000fe400078ec0ff */
[----:B------:R-:W-:Y:S02]  /*0c10*/  LOP3.LUT R3, R3, 0xfffffffe, RZ, 0xc0, !PT ;  /* 0xfffffffe03037812 */ /* 0x000fe400078ec0ff */
[-C--:B------:R-:W-:Y:S01]  /*0c20*/  ISETP.LT.U32.AND P0, PT, R11, R10.reuse, PT ;  /* 0x0000000a0b00720c */ /* 0x080fe20003f01070 */
[----:B------:R-:W-:Y:S01]  /*0c30*/  IMAD.IADD R2, R17, 0x1, -R2 ;  /* 0x0000000111027824 */ /* 0x000fe200078e0a02 */
[----:B------:R-:W-:Y:S01]  /*0c40*/  SEL R13, RZ, 0x1, !P4 ;  /* 0x00000001ff0d7807 */ /* 0x000fe20006000000 */
[----:B------:R-:W-:Y:S01]  /*0c50*/  IMAD.IADD R5, R18, 0x1, -R3 ;  /* 0x0000000112057824 */ /* 0x000fe200078e0a03 */
[----:B------:R-:W-:Y:S01]  /*0c60*/  ISETP.LT.AND.EX P0, PT, R4, R9, PT, P0 ;  /* 0x000000090400720c */ /* 0x000fe20003f01300 */
[C---:B------:R-:W-:Y:S01]  /*0c70*/  VIADD R3, R15.reuse, 0x100 ;  /* 0x000001000f037836 */ /* 0x040fe20000000000 */
[----:B------:R-:W-:Y:S01]  /*0c80*/  @P3 SEL R13, R8, 0x1, !P4 ;  /* 0x00000001080d3807 */ /* 0x000fe20006000000 */
[----:B------:R-:W-:Y:S01]  /*0c90*/  VIADD R15, R15, 0x200 ;  /* 0x000002000f0f7836 */ /* 0x000fe20000000000 */
[----:B------:R-:W-:-:S02]  /*0ca0*/  @P4 SEL R10, R11, R10, P0 ;  /* 0x0000000a0b0a4207 */ /* 0x000fc40000000000 */
[----:B------:R-:W-:Y:S02]  /*0cb0*/  ISETP.NE.AND P2, PT, R2, R5, PT ;  /* 0x000000050200720c */ /* 0x000fe40003f45270 */
[C---:B------:R-:W-:Y:S02]  /*0cc0*/  @P4 SEL R9, R4.reuse, R9, P0 ;  /* 0x0000000904094207 */ /* 0x040fe40000000000 */
[----:B------:R-:W-:Y:S02]  /*0cd0*/  SHF.R.S32.HI R2, RZ, 0x1f, R3 ;  /* 0x0000001fff027819 */ /* 0x000fe40000011403 */
[----:B------:R-:W-:Y:S02]  /*0ce0*/  IADD3 R3, P0, P4, R3, UR10, R6 ;  /* 0x0000000a03037c10 */ /* 0x000fe4000fc1e006 */
[----:B------:R-:W-:Y:S02]  /*0cf0*/  SEL R10, R11, R10, !P3 ;  /* 0x0000000a0b0a7207 */ /* 0x000fe40005800000 */
[----:B------:R-:W-:-:S02]  /*0d00*/  SEL R9, R4, R9, !P3 ;  /* 0x0000000904097207 */ /* 0x000fc40005800000 */
[----:B------:R-:W-:Y:S02]  /*0d10*/  LOP3.LUT P3, RZ, R13, 0xff, RZ, 0xc0, !PT ;  /* 0x000000ff0dff7812 */ /* 0x000fe4000786c0ff */
[----:B------:R-:W-:Y:S02]  /*0d20*/  IADD3.X R2, PT, PT, R2, UR11, RZ, P0, P4 ;  /* 0x0000000b02027c10 */ /* 0x000fe400087e84ff */
[----:B------:R-:W-:Y:S02]  /*0d30*/  ISETP.LT.U32.AND P0, PT, R3, R10, PT ;  /* 0x0000000a0300720c */ /* 0x000fe40003f01070 */
[----:B------:R-:W-:Y:S02]  /*0d40*/  SEL R8, RZ, 0x1, !P2 ;  /* 0x00000001ff087807 */ /* 0x000fe40005000000 */
[----:B------:R-:W-:-:S04]  /*0d50*/  ISETP.LT.AND.EX P0, PT, R2, R9, PT, P0 ;  /* 0x000000090200720c */ /* 0x000fc80003f01300 */
[----:B------:R-:W-:Y:S02]  /*0d60*/  @P2 SEL R10, R3, R10, P0 ;  /* 0x0000000a030a2207 */ /* 0x000fe40000000000 */
[C---:B------:R-:W-:Y:S02]  /*0d70*/  @P2 SEL R9, R2.reuse, R9, P0 ;  /* 0x0000000902092207 */ /* 0x040fe40000000000 */
[----:B------:R-:W-:Y:S02]  /*0d80*/  @P3 SEL R8, R13, 0x1, !P2 ;  /* 0x000000010d083807 */ /* 0x000fe40005000000 */
[----:B------:R-:W-:Y:S02]  /*0d90*/  SEL R10, R3, R10, !P3 ;  /* 0x0000000a030a7207 */ /* 0x000fe40005800000 */
[----:B------:R-:W-:-:S07]  /*0da0*/  SEL R9, R2, R9, !P3 ;  /* 0x0000000902097207 */ /* 0x000fce0005800000 */
.L_x_9:
[----:B------:R-:W-:Y:S05]  /*0db0*/  BSYNC.RECONVERGENT B2 ;  /* 0x0000000000027941 */ /* 0x000fea0003800200 */
.L_x_8:
[----:B------:R-:W-:Y:S05]  /*0dc0*/  @P1 BRA `(.L_x_3) ;  /* 0x00000000007c1947 */ /* 0x000fea0003800000 */
        /* <DEDUP_REMOVED lines=11> */
[----:B------:R-:W3:Y:S01]  /*0e80*/  LDG.E R4, desc[UR12][R4.64] ;  /* 0x0000000c04047981 */ /* 0x000ee2000c1e1900 */
[----:B------:R-:W-:Y:S02]  /*0e90*/  LOP3.LUT P2, RZ, R8, 0xff, RZ, 0xc0, !PT ;  /* 0x000000ff08ff7812 */ /* 0x000fe4000784c0ff */
[----:B--2---:R-:W-:Y:S02]  /*0ea0*/  LEA.HI R6, R2, R2, RZ, 0x1 ;  /* 0x0000000202067211 */ /* 0x004fe400078f08ff */
[----:B---3--:R-:W-:Y:S02]  /*0eb0*/  LEA.HI R13, R4, R4, RZ, 0x1 ;  /* 0x00000004040d7211 */ /* 0x008fe400078f08ff */
[----:B------:R-:W-:-:S02]  /*0ec0*/  LOP3.LUT R11, R6, 0xfffffffe, RZ, 0xc0, !PT ;  /* 0xfffffffe060b7812 */ /* 0x000fc400078ec0ff */
[----:B------:R-:W-:-:S03]  /*0ed0*/  LOP3.LUT R13, R13, 0xfffffffe, RZ, 0xc0, !PT ;  /* 0xfffffffe0d0d7812 */ /* 0x000fc600078ec0ff */
[----:B------:R-:W-:Y:S02]  /*0ee0*/  IMAD.IADD R11, R2, 0x1, -R11 ;  /* 0x00000001020b7824 */ /* 0x000fe400078e0a0b */
[----:B------:R-:W-:Y:S01]  /*0ef0*/  IMAD.IADD R6, R4, 0x1, -R13 ;  /* 0x0000000104067824 */ /* 0x000fe200078e0a0d */
[----:B-1----:R-:W-:-:S04]  /*0f00*/  IADD3 R13, P0, PT, R14, UR10, RZ ;  /* 0x0000000a0e0d7c10 */ /* 0x002fc8000ff1e0ff */
[----:B------:R-:W-:Y:S02]  /*0f10*/  ISETP.NE.AND P1, PT, R11, R6, PT ;  /* 0x000000060b00720c */ /* 0x000fe40003f25270 */
[----:B------:R-:W-:Y:S02]  /*0f20*/  IADD3.X R4, PT, PT, R15, UR11, RZ, P0, !PT ;  /* 0x0000000b0f047c10 */ /* 0x000fe400087fe4ff */
[----:B------:R-:W-:Y:S02]  /*0f30*/  ISETP.LT.U32.AND P0, PT, R13, R10, PT ;  /* 0x0000000a0d00720c */ /* 0x000fe40003f01070 */
[----:B------:R-:W-:Y:S02]  /*0f40*/  SEL R2, RZ, 0x1, !P1 ;  /* 0x00000001ff027807 */ /* 0x000fe40004800000 */
[----:B------:R-:W-:Y:S02]  /*0f50*/  ISETP.LT.AND.EX P0, PT, R4, R9, PT, P0 ;  /* 0x000000090400720c */ /* 0x000fe40003f01300 */
[----:B------:R-:W-:-:S03]  /*0f60*/  @P2 SEL R2, R8, 0x1, !P1 ;  /* 0x0000000108022807 */ /* 0x000fc60004800000 */
[C---:B------:R-:W-:Y:S02]  /*0f70*/  @P1 SEL R10, R13.reuse, R10, P0 ;  /* 0x0000000a0d0a1207 */ /* 0x040fe40000000000 */
[C---:B------:R-:W-:Y:S02]  /*0f80*/  @P1 SEL R9, R4.reuse, R9, P0 ;  /* 0x0000000904091207 */ /* 0x040fe40000000000 */
[----:B------:R-:W-:Y:S02]  /*0f90*/  SEL R10, R13, R10, !P2 ;  /* 0x0000000a0d0a7207 */ /* 0x000fe40005000000 */
[----:B------:R-:W-:Y:S02]  /*0fa0*/  SEL R9, R4, R9, !P2 ;  /* 0x0000000904097207 */ /* 0x000fe40005000000 */
[----:B------:R-:W-:-:S07]  /*0fb0*/  PRMT R8, R2, 0x7610, R8 ;  /* 0x0000761002087816 */ /* 0x000fce0000000008 */
.L_x_3:
[----:B------:R-:W-:Y:S05]  /*0fc0*/  BSYNC.RECONVERGENT B0 ;  /* 0x0000000000007941 */ /* 0x000fea0003800200 */
.L_x_2:
[----:B------:R-:W-:-:S13]  /*0fd0*/  ISETP.GE.AND P0, PT, R12, 0x100, PT ;  /* 0x000001000c00780c */ /* 0x000fda0003f06270 */
[----:B------:R-:W-:Y:S05]  /*0fe0*/  @!P0 BRA `(.L_x_10) ;  /* 0x0000000c00448947 */ /* 0x000fea0003800000 */
[----:B------:R-:W0:Y:S01]  /*0ff0*/  S2R R6, SR_LANEID ;  /* 0x0000000000067919 */ /* 0x000e220000000000 */
[----:B------:R-:W-:Y:S01]  /*1000*/  LOP3.LUT R2, R8, 0xff, RZ, 0xc0, !PT ;  /* 0x000000ff08027812 */ /* 0x000fe200078ec0ff */
[----:B------:R-:W-:Y:S01]  /*1010*/  BSSY.RECONVERGENT B0, `(.L_x_11) ;  /* 0x0000016000007945 */ /* 0x000fe20003800200 */
[----:B------:R1:W2:Y:S04]  /*1020*/  SHFL.DOWN PT, R5, R10, 0x1, 0x1f ;  /* 0x08201f000a057f89 */ /* 0x0002a800000e0000 */
[----:B------:R1:W3:Y:S04]  /*1030*/  SHFL.DOWN PT, R4, R9, 0x1, 0x1f ;  /* 0x08201f0009047f89 */ /* 0x0002e800000e0000 */
[----:B------:R1:W4:Y:S01]  /*1040*/  SHFL.DOWN PT, R3, R2, 0x1, 0x1f ;  /* 0x08201f0002037f89 */ /* 0x00032200000e0000 */
[----:B0-----:R-:W-:-:S02]  /*1050*/  ISETP.GT.AND P0, PT, R6, 0x1e, PT ;  /* 0x0000001e0600780c */ /* 0x001fc40003f04270 */
[C---:B------:R-:W-:Y:S02]  /*1060*/  ISETP.GT.AND P3, PT, R6.reuse, 0x1d, PT ;  /* 0x0000001d0600780c */ /* 0x040fe40003f64270 */
[----:B------:R-:W-:-:S09]  /*1070*/  ISETP.GT.AND P2, PT, R6, 0x1b, PT ;  /* 0x0000001b0600780c */ /* 0x000fd20003f44270 */
[----:B-1234-:R-:W-:Y:S05]  /*1080*/  @P0 BRA `(.L_x_12) ;  /* 0x0000000000380947 */ /* 0x01efea0003800000 */
[----:B------:R-:W-:Y:S01]  /*1090*/  LOP3.LUT P1, RZ, R3, 0xff, RZ, 0xc0, !PT ;  /* 0x000000ff03ff7812 */ /* 0x000fe2000782c0ff */
[----:B------:R-:W-:Y:S01]  /*10a0*/  IMAD.MOV.U32 R11, RZ, RZ, 0x1 ;  /* 0x00000001ff0b7424 */ /* 0x000fe200078e00ff */
[----:B------:R-:W-:-:S04]  /*10b0*/  LOP3.LUT P0, R2, R8, 0xff, RZ, 0xc0, !PT ;  /* 0x000000ff08027812 */ /* 0x000fc8000780c0ff */
[----:B------:R-:W-:-:S13]  /*10c0*/  PLOP3.LUT P0, PT, P0, P1, PT, 0x2f, 0xf2 ;  /* 0x0000000000f2781c */ /* 0x000fda0000702577 */
[----:B------:R-:W-:Y:S02]  /*10d0*/  @!P0 ISETP.LT.U32.AND P1, PT, R5, R10, PT ;  /* 0x0000000a0500820c */ /* 0x000fe40003f21070 */
[----:B------:R-:W-:Y:S02]  /*10e0*/  @P0 ISETP.NE.AND P4, PT, R2, RZ, PT ;  /* 0x000000ff0200020c */ /* 0x000fe40003f85270 */
[----:B------:R-:W-:Y:S02]  /*10f0*/  @!P0 PRMT R8, R11, 0x7610, R8 ;  /* 0x000076100b088816 */ /* 0x000fe40000000008 */
[----:B------:R-:W-:Y:S02]  /*1100*/  @!P0 ISETP.LT.AND.EX P1, PT, R4, R9, PT, P1 ;  /* 0x000000090400820c */ /* 0x000fe40003f21310 */
[----:B------:R-:W-:Y:S02]  /*1110*/  @P0 SEL R2, R3, R8, !P4 ;  /* 0x0000000803020207 */ /* 0x000fe40006000000 */
[----:B------:R-:W-:-:S02]  /*1120*/  @!P0 SEL R10, R5, R10, P1 ;  /* 0x0000000a050a8207 */ /* 0x000fc40000800000 */
[----:B------:R-:W-:Y:S02]  /*1130*/  @!P0 SEL R9, R4, R9, P1 ;  /* 0x0000000904098207 */ /* 0x000fe40000800000 */
[----:B------:R-:W-:Y:S02]  /*1140*/  @P0 PRMT R8, R2, 0x7610, R8 ;  /* 0x0000761002080816 */ /* 0x000fe40000000008 */
[----:B------:R-:W-:Y:S02]  /*1150*/  @P0 SEL R10, R5, R10, !P4 ;  /* 0x0000000a050a0207 */ /* 0x000fe40006000000 */
[----:B------:R-:W-:-:S07]  /*1160*/  @P0 SEL R9, R4, R9, !P4 ;  /* 0x0000000904090207 */ /* 0x000fce0006000000 */
.L_x_12:
[----:B------:R-:W-:Y:S05]  /*1170*/  BSYNC.RECONVERGENT B0 ;  /* 0x0000000000007941 */ /* 0x000fea0003800200 */
.L_x_11:
[----:B------:R-:W-:Y:S01]  /*1180*/  LOP3.LUT R3, R8, 0xff, RZ, 0xc0, !PT ;  /* 0x000000ff08037812 */ /* 0x000fe200078ec0ff */
[----:B------:R0:W1:Y:S01]  /*1190*/  SHFL.DOWN PT, R5, R10, 0x2, 0x1f ;  /* 0x08401f000a057f89 */ /* 0x00006200000e0000 */
[----:B------:R-:W-:Y:S01]  /*11a0*/  BSSY.RECONVERGENT B0, `(.L_x_13) ;  /* 0x0000015000007945 */ /* 0x000fe20003800200 */
[C---:B------:R-:W-:Y:S02]  /*11b0*/  ISETP.GT.AND P5, PT, R6.reuse, 0x17, PT ;  /* 0x000000170600780c */ /* 0x040fe40003fa4270 */
[----:B------:R0:W2:Y:S01]  /*11c0*/  SHFL.DOWN PT, R4, R9, 0x2, 0x1f ;  /* 0x08401f0009047f89 */ /* 0x0000a200000e0000 */
[C---:B------:R-:W-:Y:S02]  /*11d0*/  ISETP.GT.AND P4, PT, R6.reuse, 0xf, PT ;  /* 0x0000000f0600780c */ /* 0x040fe40003f84270 */
[----:B------:R-:W-:Y:S01]  /*11e0*/  ISETP.NE.AND P1, PT, R6, RZ, PT ;  /* 0x000000ff0600720c */ /* 0x000fe20003f25270 */
[----:B------:R-:W3:Y:S01]  /*11f0*/  SHFL.DOWN PT, R3, R3, 0x2, 0x1f ;  /* 0x08401f0003037f89 */ /* 0x000ee200000e0000 */
[----:B------:R-:W-:Y:S11]  /*1200*/  @P3 BRA `(.L_x_14) ;  /* 0x0000000000383947 */ /* 0x000ff60003800000 */
[----:B---3--:R-:W-:Y:S01]  /*1210*/  LOP3.LUT P0, RZ, R3, 0xff, RZ, 0xc0, !PT ;  /* 0x000000ff03ff7812 */ /* 0x008fe2000780c0ff */
[----:B------:R-:W-:Y:S01]  /*1220*/  IMAD.MOV.U32 R6, RZ, RZ, 0x1 ;  /* 0x00000001ff067424 */ /* 0x000fe200078e00ff */
[----:B------:R-:W-:-:S04]  /*1230*/  LOP3.LUT P3, R2, R8, 0xff, RZ, 0xc0, !PT ;  /* 0x000000ff08027812 */ /* 0x000fc8000786c0ff */
[----:B------:R-:W-:-:S13]  /*1240*/  PLOP3.LUT P0, PT, P3, P0, PT, 0x2f, 0xf2 ;  /* 0x0000000000f2781c */ /* 0x000fda0001f00577 */
[----:B-1----:R-:W-:Y:S02]  /*1250*/  @!P0 ISETP.LT.U32.AND P3, PT, R5, R10, PT ;  /* 0x0000000a0500820c */ /* 0x002fe40003f61070 */
[----:B------:R-:W-:Y:S02]  /*1260*/  @P0 ISETP.NE.AND P6, PT, R2, RZ, PT ;  /* 0x000000ff0200020c */ /* 0x000fe40003fc5270 */
[----:B------:R-:W-:Y:S02]  /*1270*/  @!P0 PRMT R8, R6, 0x7610, R8 ;  /* 0x0000761006088816 */ /* 0x000fe40000000008 */
[----:B--2---:R-:W-:Y:S02]  /*1280*/  @!P0 ISETP.LT.AND.EX P3, PT, R4, R9, PT, P3 ;  /* 0x000000090400820c */ /* 0x004fe40003f61330 */
[----:B------:R-:W-:Y:S02]  /*1290*/  @P0 SEL R2, R3, R8, !P6 ;  /* 0x0000000803020207 */ /* 0x000fe40007000000 */
[----:B0-----:R-:W-:-:S02]  /*12a0*/  @!P0 SEL R10, R5, R10, P3 ;  /* 0x0000000a050a8207 */ /* 0x001fc40001800000 */
[----:B------:R-:W-:Y:S02]  /*12b0*/  @!P0 SEL R9, R4, R9, P3 ;  /* 0x0000000904098207 */ /* 0x000fe40001800000 */
[----:B------:R-:W-:Y:S02]  /*12c0*/  @P0 PRMT R8, R2, 0x7610, R8 ;  /* 0x0000761002080816 */ /* 0x000fe40000000008 */
[----:B------:R-:W-:Y:S02]  /*12d0*/  @P0 SEL R10, R5, R10, !P6 ;  /* 0x0000000a050a0207 */ /* 0x000fe40007000000 */
[----:B------:R-:W-:-:S07]  /*12e0*/  @P0 SEL R9, R4, R9, !P6 ;  /* 0x0000000904090207 */ /* 0x000fce0007000000 */
.L_x_14:
[----:B------:R-:W-:Y:S05]  /*12f0*/  BSYNC.RECONVERGENT B0 ;  /* 0x0000000000007941 */ /* 0x000fea0003800200 */
.L_x_13:
[----:B---3--:R-:W-:Y:S01]  /*1300*/  LOP3.LUT R3, R8, 0xff, RZ, 0xc0, !PT ;  /* 0x000000ff08037812 */ /* 0x008fe200078ec0ff */
[----:B-1----:R1:W3:Y:S01]  /*1310*/  SHFL.DOWN PT, R5, R10, 0x4, 0x1f ;  /* 0x08801f000a057f89 */ /* 0x0022e200000e0000 */
[----:B------:R-:W-:Y:S03]  /*1320*/  BSSY.RECONVERGENT B0, `(.L_x_15) ;  /* 0x0000012000007945 */ /* 0x000fe60003800200 */
[----:B--2---:R1:W2:Y:S04]  /*1330*/  SHFL.DOWN PT, R4, R9, 0x4, 0x1f ;  /* 0x08801f0009047f89 */ /* 0x0042a800000e0000 */
[----:B------:R-:W4:Y:S01]  /*1340*/  SHFL.DOWN PT, R3, R3, 0x4, 0x1f ;  /* 0x08801f0003037f89 */ /* 0x000f2200000e0000 */
[----:B------:R-:W-:Y:S05]  /*1350*/  @P2 BRA `(.L_x_16) ;  /* 0x0000000000382947 */ /* 0x000fea0003800000 */
[----:B----4-:R-:W-:Y:S01]  /*1360*/  LOP3.LUT P0, RZ, R3, 0xff, RZ, 0xc0, !PT ;  /* 0x000000ff03ff7812 */ /* 0x010fe2000780c0ff */
[----:B------:R-:W-:Y:S01]  /*1370*/  IMAD.MOV.U32 R6, RZ, RZ, 0x1 ;  /* 0x00000001ff067424 */ /* 0x000fe200078e00ff */
[----:B------:R-:W-:-:S04]  /*1380*/  LOP3.LUT P2, R2, R8, 0xff, RZ, 0xc0, !PT ;  /* 0x000000ff08027812 */ /* 0x000fc8000784c0ff */
[----:B------:R-:W-:-:S13]  /*1390*/  PLOP3.LUT P0, PT, P2, P0, PT, 0x2f, 0xf2 ;  /* 0x0000000000f2781c */ /* 0x000fda0001700577 */
[----:B---3--:R-:W-:Y:S02]  /*13a0*/  @!P0 ISETP.LT.U32.AND P2, PT, R5, R10, PT ;  /* 0x0000000a0500820c */ /* 0x008fe40003f41070 */
[----:B------:R-:W-:Y:S02]  /*13b0*/  @P0 ISETP.NE.AND P3, PT, R2, RZ, PT ;  /* 0x000000ff0200020c */ /* 0x000fe40003f65270 */
[----:B------:R-:W-:Y:S02]  /*13c0*/  @!P0 PRMT R8, R6, 0x7610, R8 ;  /* 0x0000761006088816 */ /* 0x000fe40000000008 */
[----:B--2---:R-:W-:Y:S02]  /*13d0*/  @!P0 ISETP.LT.AND.EX P2, PT, R4, R9, PT, P2 ;  /* 0x000000090400820c */ /* 0x004fe40003f41320 */
[----:B------:R-:W-:Y:S02]  /*13e0*/  @P0 SEL R2, R3, R8, !P3 ;  /* 0x0000000803020207 */ /* 0x000fe40005800000 */
[----:B01----:R-:W-:-:S02]  /*13f0*/  @!P0 SEL R10, R5, R10, P2 ;  /* 0x0000000a050a8207 */ /* 0x003fc40001000000 */
[----:B------:R-:W-:Y:S02]  /*1400*/  @!P0 SEL R9, R4, R9, P2 ;  /* 0x0000000904098207 */ /* 0x000fe40001000000 */
[----:B------:R-:W-:Y:S02]  /*1410*/  @P0 PRMT R8, R2, 0x7610, R8 ;  /* 0x0000761002080816 */ /* 0x000fe40000000008 */
[----:B------:R-:W-:Y:S02]  /*1420*/  @P0 SEL R10, R5, R10, !P3 ;  /* 0x0000000a050a0207 */ /* 0x000fe40005800000 */
[----:B------:R-:W-:-:S07]  /*1430*/  @P0 SEL R9, R4, R9, !P3 ;  /* 0x0000000904090207 */ /* 0x000fce0005800000 */
.L_x_16:
[----:B------:R-:W-:Y:S05]  /*1440*/  BSYNC.RECONVERGENT B0 ;  /* 0x0000000000007941 */ /* 0x000fea0003800200 */
.L_x_15:
[----:B----4-:R-:W-:Y:S01]  /*1450*/  LOP3.LUT R3, R8, 0xff, RZ, 0xc0, !PT ;  /* 0x000000ff08037812 */ /* 0x010fe200078ec0ff */
[----:B---3--:R3:W4:Y:S01]  /*1460*/  SHFL.DOWN PT, R5, R10, 0x8, 0x1f ;  /* 0x09001f000a057f89 */ /* 0x00872200000e0000 */
[----:B------:R-:W-:Y:S03]  /*1470*/  BSSY.RECONVERGENT B0, `(.L_x_17) ;  /* 0x0000012000007945 */ /* 0x000fe60003800200 */
[----:B--2---:R3:W2:Y:S04]  /*1480*/  SHFL.DOWN PT, R4, R9, 0x8, 0x1f ;  /* 0x09001f0009047f89 */ /* 0x0046a800000e0000 */
[----:B------:R-:W0:Y:S01]  /*1490*/  SHFL.DOWN PT, R3, R3, 0x8, 0x1f ;  /* 0x09001f0003037f89 */ /* 0x000e2200000e0000 */
[----:B------:R-:W-:Y:S05]  /*14a0*/  @P5 BRA `(.L_x_18) ;  /* 0x0000000000385947 */ /* 0x000fea0003800000 */
[----:B0-----:R-:W-:Y:S01]  /*14b0*/  LOP3.LUT P0, RZ, R3, 0xff, RZ, 0xc0, !PT ;  /* 0x000000ff03ff7812 */ /* 0x001fe2000780c0ff */
[----:B------:R-:W-:Y:S01]  /*14c0*/  IMAD.MOV.U32 R6, RZ, RZ, 0x1 ;  /* 0x00000001ff067424 */ /* 0x000fe200078e00ff */
[----:B------:R-:W-:-:S04]  /*14d0*/  LOP3.LUT P2, R2, R8, 0xff, RZ, 0xc0, !PT ;  /* 0x000000ff08027812 */ /* 0x000fc8000784c0ff */
[----:B------:R-:W-:-:S13]  /*14e0*/  PLOP3.LUT P0, PT, P2, P0, PT, 0x2f, 0xf2 ;  /* 0x0000000000f2781c */ /* 0x000fda0001700577 */
[----:B----4-:R-:W-:Y:S02]  /*14f0*/  @!P0 ISETP.LT.U32.AND P2, PT, R5, R10, PT ;  /* 0x0000000a0500820c */ /* 0x010fe40003f41070 */
[----:B------:R-:W-:Y:S02]  /*1500*/  @P0 ISETP.NE.AND P3, PT, R2, RZ, PT ;  /* 0x000000ff0200020c */ /* 0x000fe40003f65270 */
[----:B------:R-:W-:Y:S02]  /*1510*/  @!P0 PRMT R8, R6, 0x7610, R8 ;  /* 0x0000761006088816 */ /* 0x000fe40000000008 */
[----:B--2---:R-:W-:Y:S02]  /*1520*/  @!P0 ISETP.LT.AND.EX P2, PT, R4, R9, PT, P2 ;  /* 0x000000090400820c */ /* 0x004fe40003f41320 */
[----:B------:R-:W-:Y:S02]  /*1530*/  @P0 SEL R2, R3, R8, !P3 ;  /* 0x0000000803020207 */ /* 0x000fe40005800000 */
[----:B-1-3--:R-:W-:-:S02]  /*1540*/  @!P0 SEL R10, R5, R10, P2 ;  /* 0x0000000a050a8207 */ /* 0x00afc40001000000 */
[----:B------:R-:W-:Y:S02]  /*1550*/  @!P0 SEL R9, R4, R9, P2 ;  /* 0x0000000904098207 */ /* 0x000fe40001000000 */
[----:B------:R-:W-:Y:S02]  /*1560*/  @P0 PRMT R8, R2, 0x7610, R8 ;  /* 0x0000761002080816 */ /* 0x000fe40000000008 */
[----:B------:R-:W-:Y:S02]  /*1570*/  @P0 SEL R10, R5, R10, !P3 ;  /* 0x0000000a050a0207 */ /* 0x000fe40005800000 */
[----:B------:R-:W-:-:S07]  /*1580*/  @P0 SEL R9, R4, R9, !P3 ;  /* 0x0000000904090207 */ /* 0x000fce0005800000 */
.L_x_18:
[----:B------:R-:W-:Y:S05]  /*1590*/  BSYNC.RECONVERGENT B0 ;  /* 0x0000000000007941 */ /* 0x000fea0003800200 */
.L_x_17:
[----:B0-----:R-:W-:Y:S01]  /*15a0*/  LOP3.LUT R3, R8, 0xff, RZ, 0xc0, !PT ;  /* 0x000000ff08037812 */ /* 0x001fe200078ec0ff */
[----:B----4-:R0:W4:Y:S01]  /*15b0*/  SHFL.DOWN PT, R5, R10, 0x10, 0x1f ;  /* 0x0a001f000a057f89 */ /* 0x01012200000e0000 */
        /* <DEDUP_REMOVED lines=18> */
.L_x_20:
[----:B------:R-:W-:Y:S05]  /*16e0*/  BSYNC.RECONVERGENT B0 ;  /* 0x0000000000007941 */ /* 0x000fea0003800200 */
.L_x_19:
[----:B------:R-:W-:Y:S04]  /*16f0*/  BSSY.RECONVERGENT B0, `(.L_x_21) ;  /* 0x000000b000007945 */ /* 0x000fe80003800200 */
[----:B------:R-:W-:Y:S05]  /*1700*/  @P1 BRA `(.L_x_22) ;  /* 0x0000000000241947 */ /* 0x000fea0003800000 */
[----:B--2---:R-:W2:Y:S01]  /*1710*/  S2R R4, SR_CgaCtaId ;  /* 0x0000000000047919 */ /* 0x004ea20000008800 */
[----:B0-----:R-:W-:Y:S01]  /*1720*/  MOV R3, 0x400 ;  /* 0x0000040000037802 */ /* 0x001fe20000000f00 */
[----:B------:R-:W-:Y:S01]  /*1730*/  IMAD.MOV.U32 R11, RZ, RZ, R9 ;  /* 0x000000ffff0b7224 */ /* 0x000fe200078e0009 */
[----:B------:R-:W-:-:S04]  /*1740*/  SHF.R.U32.HI R2, RZ, 0x1, R7 ;  /* 0x00000001ff027819 */ /* 0x000fc80000011607 */
[----:B------:R-:W-:Y:S02]  /*1750*/  LOP3.LUT R2, R2, 0x1f0, RZ, 0xc0, !PT ;  /* 0x000001f002027812 */ /* 0x000fe400078ec0ff */
[----:B--2---:R-:W-:-:S05]  /*1760*/  LEA R3, R4, R3, 0x18 ;  /* 0x0000000304037211 */ /* 0x004fca00078ec0ff */
[----:B------:R-:W-:-:S05]  /*1770*/  IMAD.IADD R3, R2, 0x1, R3 ;  /* 0x0000000102037824 */ /* 0x000fca00078e0203 */
[----:B------:R0:W-:Y:S04]  /*1780*/  STS.64 [R3+0x10], R10 ;  /* 0x0000100a03007388 */ /* 0x0001e80000000a00 */
[----:B------:R0:W-:Y:S02]  /*1790*/  STS.U8 [R3+0x8], R8 ;  /* 0x0000080803007388 */ /* 0x0001e40000000000 */
.L_x_22:
[----:B------:R-:W-:Y:S05]  /*17a0*/  BSYNC.RECONVERGENT B0 ;  /* 0x0000000000007941 */ /* 0x000fea0003800200 */
.L_x_21:
[----:B------:R-:W-:Y:S01]  /*17b0*/  BAR.SYNC.DEFER_BLOCKING 0x0 ;  /* 0x0000000000007b1d */ /* 0x000fe20000010000 */
[----:B------:R-:W-:-:S13]  /*17c0*/  ISETP.NE.AND P1, PT, R7, RZ, PT ;  /* 0x000000ff0700720c */ /* 0x000fda0003f25270 */
[----:B------:R-:W-:Y:S05]  /*17d0*/  @P1 BRA `(.L_x_23) ;  /* 0x0000003800c01947 */ /* 0x000fea0003800000 */
[----:B------:R-:W5:Y:S01]  /*17e0*/  S2UR UR5, SR_CgaCtaId ;  /* 0x00000000000579c3 */ /* 0x000f620000008800 */
[----:B------:R-:W-:Y:S01]  /*17f0*/  UMOV UR4, 0x400 ;  /* 0x0000040000047882 */ /* 0x000fe20000000000 */
[----:B------:R-:W-:Y:S01]  /*1800*/  LOP3.LUT P4, RZ, R8, 0xff, RZ, 0xc0, !PT ;  /* 0x000000ff08ff7812 */ /* 0x000fe2000788c0ff */
[----:B-----5:R-:W-:-:S09]  /*1810*/  ULEA UR4, UR5, UR4, 0x18 ;  /* 0x0000000405047291 */ /* 0x020fd2000f8ec0ff */
[----:B------:R-:W5:Y:S04]  /*1820*/  LDS.U8 R15, [UR4+0x18] ;  /* 0x00001804ff0f7984 */ /* 0x000f680008000000 */
[----:B------:R-:W1:Y:S04]  /*1830*/  LDS.64 R12, [UR4+0x20] ;  /* 0x00002004ff0c7984 */ /* 0x000e680008000a00 */
[----:B------:R-:W3:Y:S04]  /*1840*/  LDS.U8 R16, [UR4+0x28] ;  /* 0x00002804ff107984 */ /* 0x000ee80008000000 */
[----:B------:R-:W3:Y:S04]  /*1850*/  LDS.64 R6, [UR4+0x30] ;  /* 0x00003004ff067984 */ /* 0x000ee80008000a00 */
[----:B------:R-:W3:Y:S04]  /*1860*/  LDS.U8 R17, [UR4+0x38] ;  /* 0x00003804ff117984 */ /* 0x000ee80008000000 */
[----:B0-----:R-:W0:Y:S04]  /*1870*/  LDS.64 R2, [UR4+0x40] ;  /* 0x00004004ff027984 */ /* 0x001e280008000a00 */
[----:B------:R-:W0:Y:S04]  /*1880*/  LDS.U8 R14, [UR4+0x48] ;  /* 0x00004804ff0e7984 */ /* 0x000e280008000000 */
[----:B--2-4-:R-:W2:Y:S01]  /*1890*/  LDS.64 R4, [UR4+0x50] ;  /* 0x00005004ff047984 */ /* 0x014ea20008000a00 */
[----:B-----5:R-:W-:-:S02]  /*18a0*/  ISETP.NE.AND P2, PT, R15, RZ, PT ;  /* 0x000000ff0f00720c */ /* 0x020fc40003f45270 */
[----:B-1----:R-:W-:Y:S02]  /*18b0*/  ISETP.LT.U32.AND P0, PT, R12, R10, PT ;  /* 0x0000000a0c00720c */ /* 0x002fe40003f01070 */
[----:B------:R-:W-:Y:S02]  /*18c0*/  @P4 SEL R15, R8, 0x1, !P2 ;  /* 0x00000001080f4807 */ /* 0x000fe40005000000 */
[----:B------:R-:W-:Y:S02]  /*18d0*/  ISETP.LT.AND.EX P0, PT, R13, R9, PT, P0 ;  /* 0x000000090d00720c */ /* 0x000fe40003f01300 */
[----:B------:R-:W-:Y:S02]  /*18e0*/  LOP3.LUT P3, RZ, R15, 0xff, RZ, 0xc0, !PT ;  /* 0x000000ff0fff7812 */ /* 0x000fe4000786c0ff */
[----:B---3--:R-:W-:-:S03]  /*18f0*/  ISETP.NE.AND P5, PT, R16, RZ, PT ;  /* 0x000000ff1000720c */ /* 0x008fc60003fa5270 */
[C---:B------:R-:W-:Y:S02]  /*1900*/  @P2 SEL R10, R12.reuse, R10, P0 ;  /* 0x0000000a0c0a2207 */ /* 0x040fe40000000000 */
[C---:B------:R-:W-:Y:S02]  /*1910*/  @P2 SEL R9, R13.reuse, R9, P0 ;  /* 0x000000090d092207 */ /* 0x040fe40000000000 */
[----:B------:R-:W-:Y:S02]  /*1920*/  SEL R11, R12, R10, !P4 ;  /* 0x0000000a0c0b7207 */ /* 0x000fe40006000000 */
[----:B------:R-:W-:Y:S01]  /*1930*/  SEL R13, R13, R9, !P4 ;  /* 0x000000090d0d7207 */ /* 0x000fe20006000000 */
[----:B------:R-:W1:Y:S01]  /*1940*/  LDS.U8 R12, [UR4+0x58] ;  /* 0x00005804ff0c7984 */ /* 0x000e620008000000 */
[----:B------:R-:W-:Y:S02]  /*1950*/  ISETP.LT.U32.AND P0, PT, R6, R11, PT ;  /* 0x0000000b0600720c */ /* 0x000fe40003f01070 */
[----:B------:R-:W-:Y:S01]  /*1960*/  @P3 SEL R16, R15, 0x1, !P5 ;  /* 0x000000010f103807 */ /* 0x000fe20006800000 */
[----:B------:R-:W3:Y:S01]  /*1970*/  LDS.64 R8, [UR4+0x60] ;  /* 0x00006004ff087984 */ /* 0x000ee20008000a00 */
[----:B------:R-:W-:-:S02]  /*1980*/  ISETP.LT.AND.EX P0, PT, R7, R13, PT, P0 ;  /* 0x0000000d0700720c */ /* 0x000fc40003f01300 */
[----:B------:R-:W-:Y:S01]  /*1990*/  LOP3.LUT P2, RZ, R16, 0xff, RZ, 0xc0, !PT ;  /* 0x000000ff10ff7812 */ /* 0x000fe2000784c0ff */
[----:B------:R-:W4:Y:S01]  /*19a0*/  LDS.U8 R15, [UR4+0x68] ;  /* 0x00006804ff0f7984 */ /* 0x000f220008000000 */
[C---:B------:R-:W-:Y:S02]  /*19b0*/  @P5 SEL R11, R6.reuse, R11, P0 ;  /* 0x0000000b060b5207 */ /* 0x040fe40000000000 */
[----:B------:R-:W-:Y:S01]  /*19c0*/  ISETP.NE.AND P4, PT, R17, RZ, PT ;  /* 0x000000ff1100720c */ /* 0x000fe20003f85270 */
[----:B------:R-:W-:Y:S01]  /*19d0*/  LDS.U8 R10, [UR4+0x78] ;  /* 0x00007804ff0a7984 */ /* 0x000fe20008000000 */
[C---:B------:R-:W-:Y:S02]  /*19e0*/  @P5 SEL R13, R7.reuse, R13, P0 ;  /* 0x0000000d070d5207 */ /* 0x040fe40000000000 */
[----:B------:R-:W-:Y:S02]  /*19f0*/  SEL R11, R6, R11, !P3 ;  /* 0x0000000b060b7207 */ /* 0x000fe40005800000 */
[----:B------:R-:W-:-:S02]  /*1a00*/  SEL R13, R7, R13, !P3 ;  /* 0x0000000d070d7207 */ /* 0x000fc40005800000 */
[----:B0-----:R-:W-:Y:S01]  /*1a10*/  ISETP.LT.U32.AND P0, PT, R2, R11, PT ;  /* 0x0000000b0200720c */ /* 0x001fe20003f01070 */
[----:B------:R-:W0:Y:S01]  /*1a20*/  LDS.64 R6, [UR4+0x70] ;  /* 0x00007004ff067984 */ /* 0x000e220008000a00 */
[----:B------:R-:W-:Y:S02]  /*1a30*/  @P2 SEL R17, R16, 0x1, !P4 ;  /* 0x0000000110112807 */ /* 0x000fe40006000000 */
[----:B------:R-:W-:Y:S02]  /*1a40*/  ISETP.LT.AND.EX P0, PT, R3, R13, PT, P0 ;  /* 0x0000000d0300720c */ /* 0x000fe40003f01300 */
[----:B------:R-:W-:Y:S02]  /*1a50*/  LOP3.LUT P5, RZ, R17, 0xff, RZ, 0xc0, !PT ;  /* 0x000000ff11ff7812 */ /* 0x000fe400078ac0ff */
[----:B------:R-:W-:Y:S02]  /*1a60*/  @P4 SEL R11, R2, R11, P0 ;  /* 0x0000000b020b4207 */ /* 0x000fe40000000000 */
[----:B------:R-:W-:-:S02]  /*1a70*/  ISETP.NE.AND P3, PT, R14, RZ, PT ;  /* 0x000000ff0e00720c */ /* 0x000fc40003f65270 */
[C---:B------:R-:W-:Y:S02]  /*1a80*/  @P4 SEL R13, R3.reuse, R13, P0 ;  /* 0x0000000d030d4207 */ /* 0x040fe40000000000 */
[----:B------:R-:W-:Y:S02]  /*1a90*/  SEL R11, R2, R11, !P2 ;  /* 0x0000000b020b7207 */ /* 0x000fe40005000000 */
[----:B------:R-:W-:Y:S02]  /*1aa0*/  SEL R13, R3, R13, !P2 ;  /* 0x0000000d030d7207 */ /* 0x000fe40005000000 */
[----:B--2---:R-:W-:Y:S01]  /*1ab0*/  ISETP.LT.U32.AND P0, PT, R4, R11, PT ;  /* 0x0000000b0400720c */ /* 0x004fe20003f01070 */
[----:B------:R-:W2:Y:S01]  /*1ac0*/  LDS.64 R2, [UR4+0x80] ;  /* 0x00008004ff027984 */ /* 0x000ea20008000a00 */
[----:B------:R-:W-:Y:S02]  /*1ad0*/  @P5 SEL R14, R17, 0x1, !P3 ;  /* 0x00000001110e5807 */ /* 0x000fe40005800000 */
[----:B------:R-:W-:-:S02]  /*1ae0*/  ISETP.LT.AND.EX P0, PT, R5, R13, PT, P0 ;  /* 0x0000000d0500720c */ /* 0x000fc40003f01300 */
[----:B------:R-:W-:Y:S02]  /*1af0*/  LOP3.LUT P4, RZ, R14, 0xff, RZ, 0xc0, !PT ;  /* 0x000000ff0eff7812 */ /* 0x000fe4000788c0ff */
[----:B------:R-:W-:Y:S02]  /*1b00*/  @P3 SEL R11, R4, R11, P0 ;  /* 0x0000000b040b3207 */ /* 0x000fe40000000000 */
[----:B-1----:R-:W-:Y:S02]  /*1b10*/  ISETP.NE.AND P2, PT, R12, RZ, PT ;  /* 0x000000ff0c00720c */ /* 0x002fe40003f45270 */
[C---:B------:R-:W-:Y:S02]  /*1b20*/  @P3 SEL R13, R5.reuse, R13, P0 ;  /* 0x0000000d050d3207 */ /* 0x040fe40000000000 */
[----:B------:R-:W-:Y:S02]  /*1b30*/  SEL R11, R4, R11, !P5 ;  /* 0x0000000b040b7207 */ /* 0x000fe40006800000 */
[----:B------:R-:W-:-:S02]  /*1b40*/  SEL R13, R5, R13, !P5 ;  /* 0x0000000d050d7207 */ /* 0x000fc40006800000 */
[----:B---3--:R-:W-:Y:S02]  /*1b50*/  ISETP.LT.U32.AND P0, PT, R8, R11, PT ;  /* 0x0000000b0800720c */ /* 0x008fe40003f01070 */
[----:B------:R-:W-:Y:S02]  /*1b60*/  @P4 SEL R12, R14, 0x1, !P2 ;  /* 0x000000010e0c4807 */ /* 0x000fe40005000000 */
[----:B------:R-:W-:Y:S02]  /*1b70*/  ISETP.LT.AND.EX P0, PT, R9, R13, PT, P0 ;  /* 0x0000000d0900720c */ /* 0x000fe40003f01300 */
[----:B------:R-:W-:Y:S02]  /*1b80*/  LOP3.LUT P5, RZ, R12, 0xff, RZ, 0xc0, !PT ;  /* 0x000000ff0cff7812 */ /* 0x000fe400078ac0ff */
[----:B------:R-:W-:Y:S02]  /*1b90*/  @P2 SEL R11, R8, R11, P0 ;  /* 0x0000000b080b2207 */ /* 0x000fe40000000000 */
[----:B----4-:R-:W-:-:S02]  /*1ba0*/  ISETP.NE.AND P3, PT, R15, RZ, PT ;  /* 0x000000ff0f00720c */ /* 0x010fc40003f65270 */
[C---:B------:R-:W-:Y:S02]  /*1bb0*/  @P2 SEL R13, R9.reuse, R13, P0 ;  /* 0x0000000d090d2207 */ /* 0x040fe40000000000 */
[----:B------:R-:W-:Y:S02]  /*1bc0*/  SEL R5, R8, R11, !P4 ;  /* 0x0000000b08057207 */ /* 0x000fe40006000000 */
[----:B------:R-:W-:Y:S02]  /*1bd0*/  SEL R9, R9, R13, !P4 ;  /* 0x0000000d09097207 */ /* 0x000fe40006000000 */
[----:B0-----:R-:W-:Y:S02]  /*1be0*/  ISETP.LT.U32.AND P0, PT, R6, R5, PT ;  /* 0x000000050600720c */ /* 0x001fe40003f01070 */
[----:B------:R-:W-:Y:S02]  /*1bf0*/  @P5 SEL R15, R12, 0x1, !P3 ;  /* 0x000000010c0f5807 */ /* 0x000fe40005800000 */
[----:B------:R-:W-:-:S02]  /*1c00*/  ISETP.LT.AND.EX P0, PT, R7, R9, PT, P0 ;  /* 0x000000090700720c */ /* 0x000fc40003f01300 */
[----:B------:R-:W-:Y:S02]  /*1c10*/  LOP3.LUT P2, RZ, R15, 0xff, RZ, 0xc0, !PT ;  /* 0x000000ff0fff7812 */ /* 0x000fe4000784c0ff */
[----:B------:R-:W-:Y:S02]  /*1c20*/  @P3 SEL R5, R6, R5, P0 ;  /* 0x0000000506053207 */ /* 0x000fe40000000000 */
[----:B------:R-:W-:Y:S02]  /*1c30*/  ISETP.NE.AND P4, PT, R10, RZ, PT ;  /* 0x000000ff0a00720c */ /* 0x000fe40003f85270 */
[C---:B------:R-:W-:Y:S02]  /*1c40*/  @P3 SEL R9, R7.reuse, R9, P0 ;  /* 0x0000000907093207 */ /* 0x040fe40000000000 */
[----:B------:R-:W-:Y:S02]  /*1c50*/  SEL R5, R6, R5, !P5 ;  /* 0x0000000506057207 */ /* 0x000fe40006800000 */
[----:B------:R-:W-:-:S02]  /*1c60*/  SEL R7, R7, R9, !P5 ;  /* 0x0000000907077207 */ /* 0x000fc40006800000 */
[----:B--2---:R-:W-:Y:S02]  /*1c70*/  ISETP.LT.U32.AND P0, PT, R2, R5, PT ;  /* 0x000000050200720c */ /* 0x004fe40003f01070 */
[----:B------:R-:W-:Y:S02]  /*1c80*/  @P2 SEL R10, R15, 0x1, !P4 ;  /* 0x000000010f0a2807 */ /* 0x000fe40006000000 */
[C---:B------:R-:W-:Y:S02]  /*1c90*/  ISETP.LT.AND.EX P0, PT, R3.reuse, R7, PT, P0 ;  /* 0x000000070300720c */ /* 0x040fe40003f01300 */
[----:B------:R-:W-:Y:S02]  /*1ca0*/  PRMT R8, R10, 0x7610, R8 ;  /* 0x000076100a087816 */ /* 0x000fe40000000008 */
[----:B------:R-:W-:Y:S02]  /*1cb0*/  @P4 SEL R5, R2, R5, P0 ;  /* 0x0000000502054207 */ /* 0x000fe40000000000 */
[----:B------:R-:W-:-:S02]  /*1cc0*/  @P4 SEL R7, R3, R7, P0 ;  /* 0x0000000703074207 */ /* 0x000fc40000000000 */
[----:B------:R-:W-:Y:S02]  /*1cd0*/  SEL R10, R2, R5, !P2 ;  /* 0x00000005020a7207 */ /* 0x000fe40005000000 */
[----:B------:R-:W-:Y:S01]  /*1ce0*/  SEL R9, R3, R7, !P2 ;  /* 0x0000000703097207 */ /* 0x000fe20005000000 */
[----:B------:R-:W-:Y:S06]  /*1cf0*/  BRA `(.L_x_23) ;  /* 0x0000003400787947 */ /* 0x000fec0003800000 */
.L_x_10:
[----:B------:R-:W0:Y:S01]  /*1d00*/  S2R R13, SR_LANEID ;  /* 0x00000000000d7919 */ /* 0x000e220000000000 */
[----:B------:R-:W-:Y:S01]  /*1d10*/  LOP3.LUT R2, R7, 0x3e0, RZ, 0xc0, !PT ;  /* 0x000003e007027812 */ /* 0x000fe200078ec0ff */
[----:B------:R-:W-:Y:S03]  /*1d20*/  BSSY.RECONVERGENT B0, `(.L_x_24) ;  /* 0x0000022000007945 */ /* 0x000fe60003800200 */
[----:B------:R-:W-:Y:S01]  /*1d30*/  LOP3.LUT R5, RZ, R2, RZ, 0x33, !PT ;  /* 0x00000002ff057212 */ /* 0x000fe200078e33ff */
[----:B------:R-:W-:-:S04]  /*1d40*/  VIADD R3, R2, 0x20 ;  /* 0x0000002002037836 */ /* 0x000fc80000000000 */
[----:B------:R-:W-:Y:S01]  /*1d50*/  IMAD.IADD R2, R12, 0x1, R5 ;  /* 0x000000010c027824 */ /* 0x000fe200078e0205 */
[----:B------:R-:W-:-:S04]  /*1d60*/  ISETP.GT.AND P0, PT, R3, R12, PT ;  /* 0x0000000c0300720c */ /* 0x000fc80003f04270 */
[----:B------:R-:W-:-:S05]  /*1d70*/  SEL R2, R2, 0x1f, P0 ;  /* 0x0000001f02027807 */ /* 0x000fca0000000000 */
[----:B------:R1:W2:Y:S01]  /*1d80*/  SHFL.DOWN PT, R4, R9, 0x1, R2 ;  /* 0x0820000009047989 */ /* 0x0002a200000e0002 */
[C---:B0-----:R-:W-:Y:S01]  /*1d90*/  VIADD R3, R13.reuse, 0x2 ;  /* 0x000000020d037836 */ /* 0x041fe20000000000 */
[CC--:B------:R-:W-:Y:S01]  /*1da0*/  ISETP.GE.AND P0, PT, R13.reuse, R2.reuse, PT ;  /* 0x000000020d00720c */ /* 0x0c0fe20003f06270 */
[C---:B------:R-:W-:Y:S01]  /*1db0*/  VIADD R11, R13.reuse, 0x8 ;  /* 0x000000080d0b7836 */ /* 0x040fe20000000000 */
[C---:B------:R-:W-:Y:S01]  /*1dc0*/  ISETP.NE.AND P1, PT, R13.reuse, RZ, PT ;  /* 0x000000ff0d00720c */ /* 0x040fe20003f25270 */
[----:B------:R-:W-:Y:S01]  /*1dd0*/  VIADD R5, R13, 0x4 ;  /* 0x000000040d057836 */ /* 0x000fe20000000000 */
[-C--:B------:R-:W-:Y:S02]  /*1de0*/  ISETP.GT.AND P5, PT, R3, R2.reuse, PT ;  /* 0x000000020300720c */ /* 0x080fe40003fa4270 */
[----:B------:R-:W-:Y:S02]  /*1df0*/  LOP3.LUT R3, R8, 0xff, RZ, 0xc0, !PT ;  /* 0x000000ff08037812 */ /* 0x000fe400078ec0ff */
[----:B------:R-:W-:-:S02]  /*1e00*/  ISETP.GT.AND P2, PT, R11, R2, PT ;  /* 0x000000020b00720c */ /* 0x000fc40003f44270 */
[----:B------:R1:W0:Y:S01]  /*1e10*/  SHFL.DOWN PT, R11, R10, 0x1, R2 ;  /* 0x082000000a0b7989 */ /* 0x00022200000e0002 */
[----:B------:R-:W-:Y:S01]  /*1e20*/  ISETP.GT.AND P3, PT, R5, R2, PT ;  /* 0x000000020500720c */ /* 0x000fe20003f64270 */
[----:B------:R-:W-:Y:S02]  /*1e30*/  VIADD R5, R13, 0x10 ;  /* 0x000000100d057836 */ /* 0x000fe40000000000 */
[----:B------:R1:W3:Y:S01]  /*1e40*/  SHFL.DOWN PT, R3, R3, 0x1, R2 ;  /* 0x0820000003037989 */ /* 0x0002e200000e0002 */
[----:B--2---:R-:W-:Y:S09]  /*1e50*/  @P0 BRA `(.L_x_25) ;  /* 0x0000000000380947 */ /* 0x004ff20003800000 */
[----:B---3--:R-:W-:Y:S01]  /*1e60*/  LOP3.LUT P0, RZ, R3, 0xff, RZ, 0xc0, !PT ;  /* 0x000000ff03ff7812 */ /* 0x008fe2000780c0ff */
[----:B------:R-:W-:Y:S01]  /*1e70*/  IMAD.MOV.U32 R13, RZ, RZ, 0x1 ;  /* 0x00000001ff0d7424 */ /* 0x000fe200078e00ff */
[----:B------:R-:W-:-:S04]  /*1e80*/  LOP3.LUT P4, R6, R8, 0xff, RZ, 0xc0, !PT ;  /* 0x000000ff08067812 */ /* 0x000fc8000788c0ff */
[----:B------:R-:W-:-:S13]  /*1e90*/  PLOP3.LUT P0, PT, P4, P0, PT, 0x2f, 0xf2 ;  /* 0x0000000000f2781c */ /* 0x000fda0002700577 */
[----:B0-----:R-:W-:Y:S02]  /*1ea0*/  @!P0 ISETP.LT.U32.AND P4, PT, R11, R10, PT ;  /* 0x0000000a0b00820c */ /* 0x001fe40003f81070 */
[----:B------:R-:W-:Y:S02]  /*1eb0*/  @P0 ISETP.NE.AND P6, PT, R6, RZ, PT ;  /* 0x000000ff0600020c */ /* 0x000fe40003fc5270 */
[----:B------:R-:W-:Y:S02]  /*1ec0*/  @!P0 PRMT R8, R13, 0x7610, R8 ;  /* 0x000076100d088816 */ /* 0x000fe40000000008 */
[----:B------:R-:W-:Y:S02]  /*1ed0*/  @!P0 ISETP.LT.AND.EX P4, PT, R4, R9, PT, P4 ;  /* 0x000000090400820c */ /* 0x000fe40003f81340 */
[----:B------:R-:W-:Y:S02]  /*1ee0*/  @P0 SEL R3, R3, R8, !P6 ;  /* 0x0000000803030207 */ /* 0x000fe40007000000 */
[----:B-1----:R-:W-:-:S02]  /*1ef0*/  @!P0 SEL R10, R11, R10, P4 ;  /* 0x0000000a0b0a8207 */ /* 0x002fc40002000000 */
[C---:B------:R-:W-:Y:S02]  /*1f00*/  @!P0 SEL R9, R4.reuse, R9, P4 ;  /* 0x0000000904098207 */ /* 0x040fe40002000000 */
[----:B------:R-:W-:Y:S02]  /*1f10*/  @P0 PRMT R8, R3, 0x7610, R8 ;  /* 0x0000761003080816 */ /* 0x000fe40000000008 */
[----:B------:R-:W-:Y:S02]  /*1f20*/  @P0 SEL R10, R11, R10, !P6 ;  /* 0x0000000a0b0a0207 */ /* 0x000fe40007000000 */
[----:B------:R-:W-:-:S07]  /*1f30*/  @P0 SEL R9, R4, R9, !P6 ;  /* 0x0000000904090207 */ /* 0x000fce0007000000 */
.L_x_25:
[----:B------:R-:W-:Y:S05]  /*1f40*/  BSYNC.RECONVERGENT B0 ;  /* 0x0000000000007941 */ /* 0x000fea0003800200 */
.L_x_24:
[----:B---3--:R-:W-:Y:S01]  /*1f50*/  LOP3.LUT R3, R8, 0xff, RZ, 0xc0, !PT ;  /* 0x000000ff08037812 */ /* 0x008fe200078ec0ff */
[----:B------:R2:W3:Y:S01]  /*1f60*/  SHFL.DOWN PT, R4, R9, 0x2, R2 ;  /* 0x0840000009047989 */ /* 0x0004e200000e0002 */
[----:B------:R-:W-:Y:S01]  /*1f70*/  ISETP.GT.AND P4, PT, R5, R2, PT ;  /* 0x000000020500720c */ /* 0x000fe20003f84270 */
[----:B------:R-:W-:Y:S02]  /*1f80*/  BSSY.RECONVERGENT B0, `(.L_x_26) ;  /* 0x0000012000007945 */ /* 0x000fe40003800200 */
[----:B------:R2:W4:Y:S04]  /*1f90*/  SHFL.DOWN PT, R5, R10, 0x2, R2 ;  /* 0x084000000a057989 */ /* 0x00052800000e0002 */
[----:B------:R2:W0:Y:S01]  /*1fa0*/  SHFL.DOWN PT, R3, R3, 0x2, R2 ;  /* 0x0840000003037989 */ /* 0x00042200000e0002 */
        /* <DEDUP_REMOVED lines=8> */
[----:B---3--:R-:W-:Y:S02]  /*2030*/  @!P0 ISETP.LT.AND.EX P5, PT, R4, R9, PT, P5 ;  /* 0x000000090400820c */ /* 0x008fe40003fa1350 */
[----:B------:R-:W-:Y:S02]  /*2040*/  @P0 SEL R3, R3, R8, !P6 ;  /* 0x0000000803030207 */ /* 0x000fe40007000000 */
[----:B-12---:R-:W-:-:S02]  /*2050*/  @!P0 SEL R10, R5, R10, P5 ;  /* 0x0000000a050a8207 */ /* 0x006fc40002800000 */
[C---:B------:R-:W-:Y:S02]  /*2060*/  @!P0 SEL R9, R4.reuse, R9, P5 ;  /* 0x0000000904098207 */ /* 0x040fe40002800000 */
[----:B------:R-:W-:Y:S02]  /*2070*/  @P0 PRMT R8, R3, 0x7610, R8 ;  /* 0x0000761003080816 */ /* 0x000fe40000000008 */
[----:B------:R-:W-:Y:S02]  /*2080*/  @P0 SEL R10, R5, R10, !P6 ;  /* 0x0000000a050a0207 */ /* 0x000fe40007000000 */
[----:B------:R-:W-:-:S07]  /*2090*/  @P0 SEL R9, R4, R9, !P6 ;  /* 0x0000000904090207 */ /* 0x000fce0007000000 */
.L_x_27:
[----:B------:R-:W-:Y:S05]  /*20a0*/  BSYNC.RECONVERGENT B0 ;  /* 0x0000000000007941 */ /* 0x000fea0003800200 */
.L_x_26:
[----:B0-----:R-:W-:Y:S01]  /*20b0*/  LOP3.LUT R3, R8, 0xff, RZ, 0xc0, !PT ;  /* 0x000000ff08037812 */ /* 0x001fe200078ec0ff */
[----:B----4-:R0:W4:Y:S01]  /*20c0*/  SHFL.DOWN PT, R5, R10, 0x4, R2 ;  /* 0x088000000a057989 */ /* 0x01012200000e0002 */
[----:B------:R-:W-:Y:S03]  /*20d0*/  BSSY.RECONVERGENT B0, `(.L_x_28) ;  /* 0x0000012000007945 */ /* 0x000fe60003800200 */
[----:B---3--:R0:W3:Y:S04]  /*20e0*/  SHFL.DOWN PT, R4, R9, 0x4, R2 ;  /* 0x0880000009047989 */ /* 0x0080e800000e0002 */
        /* <DEDUP_REMOVED lines=16> */
.L_x_29:
[----:B------:R-:W-:Y:S05]  /*21f0*/  BSYNC.RECONVERGENT B0 ;  /* 0x0000000000007941 */ /* 0x000fea0003800200 */
.L_x_28:
        /* <DEDUP_REMOVED lines=20> */
.L_x_31:
[----:B------:R-:W-:Y:S05]  /*2340*/  BSYNC.RECONVERGENT B0 ;  /* 0x0000000000007941 */ /* 0x000fea0003800200 */
.L_x_30:
        /* <DEDUP_REMOVED lines=8> */
[----:B-12---:R-:W-:-:S04]  /*23d0*/  LOP3.LUT P2, R2, R8, 0xff, RZ, 0xc0, !PT ;  /* 0x000000ff08027812 */ /* 0x006fc8000784c0ff */
[----:B------:R-:W-:-:S13]  /*23e0*/  PLOP3.LUT P0, PT, P2, P0, PT, 0x2f, 0xf2 ;  /* 0x0000000000f2781c */ /* 0x000fda0001700577 */
[----:B----4-:R-:W-:Y:S02]  /*23f0*/  @!P0 ISETP.LT.U32.AND P2, PT, R5, R10, PT ;  /* 0x0000000a0500820c */ /* 0x010fe40003f41070 */
[----:B------:R-:W-:Y:S02]  /*2400*/  @P0 ISETP.NE.AND P3, PT, R2, RZ, PT ;  /* 0x000000ff0200020c */ /* 0x000fe40003f65270 */
[----:B------:R-:W-:Y:S02]  /*2410*/  @!P0 PRMT R8, R6, 0x7610, R8 ;  /* 0x0000761006088816 */ /* 0x000fe40000000008 */
[----:B---3--:R-:W-:Y:S02]  /*2420*/  @!P0 ISETP.LT.AND.EX P2, PT, R4, R9, PT, P2 ;  /* 0x000000090400820c */ /* 0x008fe40003f41320 */
[----:B------:R-:W-:Y:S02]  /*2430*/  @P0 SEL R2, R3, R8, !P3 ;  /* 0x0000000803020207 */ /* 0x000fe40005800000 */
[----:B------:R-:W-:-:S02]  /*2440*/  @!P0 SEL R10, R5, R10, P2 ;  /* 0x0000000a050a8207 */ /* 0x000fc40001000000 */
[----:B------:R-:W-:Y:S02]  /*2450*/  @!P0 SEL R9, R4, R9, P2 ;  /* 0x0000000904098207 */ /* 0x000fe40001000000 */
[----:B------:R-:W-:Y:S02]  /*2460*/  @P0 PRMT R8, R2, 0x7610, R8 ;  /* 0x0000761002080816 */ /* 0x000fe40000000008 */
[----:B------:R-:W-:Y:S02]  /*2470*/  @P0 SEL R10, R5, R10, !P3 ;  /* 0x0000000a050a0207 */ /* 0x000fe40005800000 */
[----:B------:R-:W-:-:S07]  /*2480*/  @P0 SEL R9, R4, R9, !P3 ;  /* 0x0000000904090207 */ /* 0x000fce0005800000 */
.L_x_33:
[----:B------:R-:W-:Y:S05]  /*2490*/  BSYNC.RECONVERGENT B0 ;  /* 0x0000000000007941 */ /* 0x000fea0003800200 */
.L_x_32:
[----:B------:R-:W-:Y:S04]  /*24a0*/  BSSY.RECONVERGENT B0, `(.L_x_34) ;  /* 0x000000b000007945 */ /* 0x000fe80003800200 */
[----:B------:R-:W-:Y:S05]  /*24b0*/  @P1 BRA `(.L_x_35) ;  /* 0x0000000000241947 */ /* 0x000fea0003800000 */
[----:B---3--:R-:W3:Y:S01]  /*24c0*/  S2R R4, SR_CgaCtaId ;  /* 0x0000000000047919 */ /* 0x008ee20000008800 */
[----:B0-----:R-:W-:Y:S01]  /*24d0*/  MOV R3, 0x400 ;  /* 0x0000040000037802 */ /* 0x001fe20000000f00 */
[----:B------:R-:W-:Y:S01]  /*24e0*/  IMAD.MOV.U32 R11, RZ, RZ, R9 ;  /* 0x000000ffff0b7224 */ /* 0x000fe200078e0009 */
[----:B-12---:R-:W-:-:S04]  /*24f0*/  SHF.R.U32.HI R2, RZ, 0x1, R7 ;  /* 0x00000001ff027819 */ /* 0x006fc80000011607 */
[----:B------:R-:W-:Y:S02]  /*2500*/  LOP3.LUT R2, R2, 0x1f0, RZ, 0xc0, !PT ;  /* 0x000001f002027812 */ /* 0x000fe400078ec0ff */
[----:B---3--:R-:W-:-:S05]  /*2510*/  LEA R3, R4, R3, 0x18 ;  /* 0x0000000304037211 */ /* 0x008fca00078ec0ff */
[----:B------:R-:W-:-:S05]  /*2520*/  IMAD.IADD R3, R2, 0x1, R3 ;  /* 0x0000000102037824 */ /* 0x000fca00078e0203 */
[----:B------:R0:W-:Y:S04]  /*2530*/  STS.64 [R3+0x10], R10 ;  /* 0x0000100a03007388 */ /* 0x0001e80000000a00 */
[----:B------:R0:W-:Y:S02]  /*2540*/  STS.U8 [R3+0x8], R8 ;  /* 0x0000080803007388 */ /* 0x0001e40000000000 */
.L_x_35:
[----:B------:R-:W-:Y:S05]  /*2550*/  BSYNC.RECONVERGENT B0 ;  /* 0x0000000000007941 */ /* 0x000fea0003800200 */
.L_x_34:
[----:B------:R-:W-:Y:S01]  /*2560*/  BAR.SYNC.DEFER_BLOCKING 0x0 ;  /* 0x0000000000007b1d */ /* 0x000fe20000010000 */
[----:B------:R-:W-:-:S13]  /*2570*/  ISETP.NE.AND P1, PT, R7, RZ, PT ;  /* 0x000000ff0700720c */ /* 0x000fda0003f25270 */
[----:B------:R-:W-:Y:S05]  /*2580*/  @P1 BRA `(.L_x_23) ;  /* 0x0000002c00541947 */ /* 0x000fea0003800000 */
[C---:B------:R-:W-:Y:S02]  /*2590*/  ISETP.GE.AND P0, PT, R12.reuse, 0x21, PT ;  /* 0x000000210c00780c */ /* 0x040fe40003f06270 */
[C---:B------:R-:W-:Y:S02]  /*25a0*/  ISETP.GE.AND P2, PT, R12.reuse, 0x41, PT ;  /* 0x000000410c00780c */ /* 0x040fe40003f46270 */
[C---:B------:R-:W-:Y:S02]  /*25b0*/  ISETP.GE.AND P3, PT, R12.reuse, 0x61, PT ;  /* 0x000000610c00780c */ /* 0x040fe40003f66270 */
[----:B------:R-:W-:-:S07]  /*25c0*/  ISETP.GE.AND P4, PT, R12, 0x81, PT ;  /* 0x000000810c00780c */ /* 0x000fce0003f86270 */
[----:B------:R-:W-:Y:S06]  /*25d0*/  @!P0 BRA `(.L_x_36) ;  /* 0x00000000003c8947 */ /* 0x000fec0003800000 */
[----:B------:R-:W5:Y:S01]  /*25e0*/  S2UR UR5, SR_CgaCtaId ;  /* 0x00000000000579c3 */ /* 0x000f620000008800 */
[----:B------:R-:W-:Y:S01]  /*25f0*/  UMOV UR4, 0x400 ;  /* 0x0000040000047882 */ /* 0x000fe20000000000 */
[----:B------:R-:W-:Y:S01]  /*2600*/  LOP3.LUT P5, RZ, R8, 0xff, RZ, 0xc0, !PT ;  /* 0x000000ff08ff7812 */ /* 0x000fe200078ac0ff */
[----:B-----5:R-:W-:-:S09]  /*2610*/  ULEA UR4, UR5, UR4, 0x18 ;  /* 0x0000000405047291 */ /* 0x020fd2000f8ec0ff */
[----:B---3--:R-:W3:Y:S04]  /*2620*/  LDS.U8 R4, [UR4+0x18] ;  /* 0x00001804ff047984 */ /* 0x008ee80008000000 */
[----:B012---:R-:W0:Y:S01]  /*2630*/  LDS.64 R2, [UR4+0x20] ;  /* 0x00002004ff027984 */ /* 0x007e220008000a00 */
[----:B---3--:R-:W-:Y:S02]  /*2640*/  ISETP.NE.AND P6, PT, R4, RZ, PT ;  /* 0x000000ff0400720c */ /* 0x008fe40003fc5270 */
[----:B0-----:R-:W-:Y:S02]  /*2650*/  ISETP.LT.U32.AND P0, PT, R2, R10, PT ;  /* 0x0000000a0200720c */ /* 0x001fe40003f01070 */
[----:B------:R-:W-:Y:S02]  /*2660*/  @P5 SEL R4, R8, 0x1, !P6 ;  /* 0x0000000108045807 */ /* 0x000fe40007000000 */
[----:B------:R-:W-:-:S02]  /*2670*/  ISETP.LT.AND.EX P0, PT, R3, R9, PT, P0 ;  /* 0x000000090300720c */ /* 0x000fc40003f01300 */
[----:B------:R-:W-:-:S05]  /*2680*/  PRMT R8, R4, 0x7610, R8 ;  /* 0x0000761004087816 */ /* 0x000fca0000000008 */
[C---:B------:R-:W-:Y:S02]  /*2690*/  @P6 SEL R10, R2.reuse, R10, P0 ;  /* 0x0000000a020a6207 */ /* 0x040fe40000000000 */
[C---:B------:R-:W-:Y:S02]  /*26a0*/  @P6 SEL R9, R3.reuse, R9, P0 ;  /* 0x0000000903096207 */ /* 0x040fe40000000000 */
[----:B------:R-:W-:Y:S02]  /*26b0*/  SEL R10, R2, R10, !P5 ;  /* 0x0000000a020a7207 */ /* 0x000fe40006800000 */
[----:B------:R-:W-:-:S07]  /*26c0*/  SEL R9, R3, R9, !P5 ;  /* 0x0000000903097207 */ /* 0x000fce0006800000 */
.L_x_36:
[----:B------:R-:W-:Y:S01]  /*26d0*/  ISETP.GE.AND P5, PT, R12, 0xa1, PT ;  /* 0x000000a10c00780c */ /* 0x000fe20003fa6270 */
[----:B------:R-:W-:-:S12]  /*26e0*/  @!P2 BRA `(.L_x_37) ;  /* 0x00000000003ca947 */ /* 0x000fd80003800000 */
        /* <DEDUP_REMOVED lines=15> */
.L_x_37:
        /* <DEDUP_REMOVED lines=17> */
.L_x_38:
        /* <DEDUP_REMOVED lines=17> */
.L_x_39:
[----:B------:R-:W-:Y:S05]  /*2a00*/  @!P5 BRA `(.L_x_40) ;  /* 0x00000000003cd947 */ /* 0x000fea0003800000 */
        /* <DEDUP_REMOVED lines=15> */
.L_x_40:
        /* <DEDUP_REMOVED lines=16> */
.L_x_41:
        /* <DEDUP_REMOVED lines=15> */
[----:B------:R-:W-:Y:S01]  /*2cf0*/  SEL R9, R3, R9, !P3 ;  /* 0x0000000903097207 */ /* 0x000fe20005800000 */
[----:B------:R-:W-:Y:S06]  /*2d00*/  BRA `(.L_x_23) ;  /* 0x0000002400747947 */ /* 0x000fec0003800000 */
.L_x_1:
[----:B------:R-:W0:Y:S01]  /*2d10*/  S2R R13, SR_TID.X ;  /* 0x00000000000d7919 */ /* 0x000e220000002100 */
[----:B------:R-:W1:Y:S01]  /*2d20*/  LDCU.128 UR8, c[0x0][0x380] ;  /* 0x00007000ff0877ac */ /* 0x000e620008000c00 */
[----:B------:R-:W2:Y:S01]  /*2d30*/  LDCU.64 UR6, c[0x0][0x3a0] ;  /* 0x00007400ff0677ac */ /* 0x000ea20008000a00 */
[----:B0-----:R-:W-:-:S05]  /*2d40*/  IADD3 R5, P0, PT, R6, R13, RZ ;  /* 0x0000000d06057210 */ /* 0x001fca0007f1e0ff */
[----:B------:R-:W-:Y:S02]  /*2d50*/  IMAD.X R8, RZ, RZ, RZ, P0 ;  /* 0x000000ffff087224 */ /* 0x000fe400000e06ff */
[----:B------:R-:W-:-:S03]  /*2d60*/  IMAD.SHL.U32 R4, R5, 0x4, RZ ;  /* 0x0000000405047824 */ /* 0x000fc600078e00ff */
[----:B------:R-:W-:Y:S02]  /*2d70*/  SHF.L.U64.HI R5, R5, 0x2, R8 ;  /* 0x0000000205057819 */ /* 0x000fe40000010208 */
[C---:B-1----:R-:W-:Y:S02]  /*2d80*/  IADD3 R8, P0, PT, R4.reuse, UR8, RZ ;  /* 0x0000000804087c10 */ /* 0x042fe4000ff1e0ff */
[----:B------:R-:W-:Y:S02]  /*2d90*/  IADD3 R4, P1, PT, R4, UR10, RZ ;  /* 0x0000000a04047c10 */ /* 0x000fe4000ff3e0ff */
[C---:B------:R-:W-:Y:S02]  /*2da0*/  IADD3.X R9, PT, PT, R5.reuse, UR9, RZ, P0, !PT ;  /* 0x0000000905097c10 */ /* 0x040fe400087fe4ff */
[----:B------:R-:W-:-:S03]  /*2db0*/  IADD3.X R5, PT, PT, R5, UR11, RZ, P1, !PT ;  /* 0x0000000b05057c10 */ /* 0x000fc60008ffe4ff */
[----:B------:R-:W3:Y:S04]  /*2dc0*/  LDG.E R16, desc[UR12][R8.64] ;  /* 0x0000000c08107981 */ /* 0x000ee8000c1e1900 */
[----:B------:R-:W4:Y:S04]  /*2dd0*/  LDG.E R17, desc[UR12][R4.64] ;  /* 0x0000000c04117981 */ /* 0x000f28000c1e1900 */
[----:B------:R-:W5:Y:S04]  /*2de0*/  LDG.E R14, desc[UR12][R8.64+0x800] ;  /* 0x0008000c080e7981 */ /* 0x000f68000c1e1900 */
[----:B------:R-:W5:Y:S04]  /*2df0*/  LDG.E R12, desc[UR12][R4.64+0x800] ;  /* 0x0008000c040c7981 */ /* 0x000f68000c1e1900 */
[----:B------:R-:W5:Y:S04]  /*2e00*/  LDG.E R10, desc[UR12][R8.64+0x400] ;  /* 0x0004000c080a7981 */ /* 0x000f68000c1e1900 */
[----:B------:R-:W5:Y:S04]  /*2e10*/  LDG.E R7, desc[UR12][R4.64+0x400] ;  /* 0x0004000c04077981 */ /* 0x000f68000c1e1900 */
[----:B------:R2:W5:Y:S04]  /*2e20*/  LDG.E R11, desc[UR12][R8.64+0xc00] ;  /* 0x000c000c080b7981 */ /* 0x000568000c1e1900 */
[----:B------:R0:W5:Y:S01]  /*2e30*/  LDG.E R15, desc[UR12][R4.64+0xc00] ;  /* 0x000c000c040f7981 */ /* 0x000162000c1e1900 */
[----:B--2---:R-:W-:Y:S01]  /*2e40*/  IADD3 R9, P1, PT, R6, UR6, RZ ;  /* 0x0000000606097c10 */ /* 0x004fe2000ff3e0ff */
[----:B0-----:R-:W-:-:S05]  /*2e50*/  VIADD R5, R13, 0x200 ;  /* 0x000002000d057836 */ /* 0x001fca0000000000 */
[----:B------:R-:W-:Y:S02]  /*2e60*/  IADD3 R5, P2, PT, R5, R9, RZ ;  /* 0x0000000905057210 */ /* 0x000fe40007f5e0ff */
[----:B---3--:R-:W-:Y:S02]  /*2e70*/  LEA.HI R18, R16, R16, RZ, 0x1 ;  /* 0x0000001010127211 */ /* 0x008fe400078f08ff */
[----:B----4-:R-:W-:Y:S02]  /*2e80*/  LEA.HI R20, R17, R17, RZ, 0x1 ;  /* 0x0000001111147211 */ /* 0x010fe400078f08ff */
[----:B------:R-:W-:Y:S02]  /*2e90*/  LOP3.LUT R19, R18, 0xfffffffe, RZ, 0xc0, !PT ;  /* 0xfffffffe12137812 */ /* 0x000fe400078ec0ff */
[----:B------:R-:W-:Y:S02]  /*2ea0*/  LOP3.LUT R20, R20, 0xfffffffe, RZ, 0xc0, !PT ;  /* 0xfffffffe14147812 */ /* 0x000fe400078ec0ff */
[----:B-----5:R-:W-:Y:S01]  /*2eb0*/  LEA.HI R4, R14, R14, RZ, 0x1 ;  /* 0x0000000e0e047211 */ /* 0x020fe200078f08ff */
[----:B------:R-:W-:-:S02]  /*2ec0*/  IMAD.IADD R19, R16, 0x1, -R19 ;  /* 0x0000000110137824 */ /* 0x000fc400078e0a13 */
[----:B------:R-:W-:Y:S02]  /*2ed0*/  IMAD.IADD R20, R17, 0x1, -R20 ;  /* 0x0000000111147824 */ /* 0x000fe400078e0a14 */
[----:B------:R-:W-:-:S03]  /*2ee0*/  VIADD R16, R13, 0x100 ;  /* 0x000001000d107836 */ /* 0x000fc60000000000 */
[----:B------:R-:W-:Y:S02]  /*2ef0*/  ISETP.NE.AND P0, PT, R19, R20, PT ;  /* 0x000000141300720c */ /* 0x000fe40003f05270 */
[----:B------:R-:W-:Y:S01]  /*2f00*/  LOP3.LUT R19, R4, 0xfffffffe, RZ, 0xc0, !PT ;  /* 0xfffffffe04137812 */ /* 0x000fe200078ec0ff */
[----:B------:R-:W-:Y:S01]  /*2f10*/  IMAD.U32 R4, RZ, RZ, UR7 ;  /* 0x00000007ff047e24 */ /* 0x000fe2000f8e00ff */
[----:B------:R-:W-:Y:S02]  /*2f20*/  SEL R8, R13, R16, P0 ;  /* 0x000000100d087207 */ /* 0x000fe40000000000 */
[----:B------:R-:W-:Y:S01]  /*2f30*/  LEA.HI R16, R12, R12, RZ, 0x1 ;  /* 0x0000000c0c107211 */ /* 0x000fe200078f08ff */
[----:B------:R-:W-:Y:S01]  /*2f40*/  IMAD.IADD R14, R14, 0x1, -R19 ;  /* 0x000000010e0e7824 */ /* 0x000fe200078e0a13 */
[----:B------:R-:W-:Y:S01]  /*2f50*/  IADD3 R8, P3, PT, R8, R9, RZ ;  /* 0x0000000908087210 */ /* 0x000fe20007f7e0ff */
[----:B------:R-:W-:Y:S01]  /*2f60*/  IMAD.X R19, RZ, RZ, R4, P1 ;  /* 0x000000ffff137224 */ /* 0x000fe200008e0604 */
[----:B------:R-:W-:-:S02]  /*2f70*/  LEA.HI R9, R10, R10, RZ, 0x1 ;  /* 0x0000000a0a097211 */ /* 0x000fc400078f08ff */
[----:B------:R-:W-:Y:S02]  /*2f80*/  LOP3.LUT R23, R16, 0xfffffffe, RZ, 0xc0, !PT ;  /* 0xfffffffe10177812 */ /* 0x000fe400078ec0ff */
[----:B------:R-:W-:Y:S02]  /*2f90*/  LOP3.LUT R17, R9, 0xfffffffe, RZ, 0xc0, !PT ;  /* 0xfffffffe09117812 */ /* 0x000fe400078ec0ff */
[----:B------:R-:W-:Y:S01]  /*2fa0*/  LEA.HI R16, R11, R11, RZ, 0x1 ;  /* 0x0000000b0b107211 */ /* 0x000fe200078f08ff */
[----:B------:R-:W-:Y:S01]  /*2fb0*/  IMAD.IADD R9, R12, 0x1, -R23 ;  /* 0x000000010c097824 */ /* 0x000fe200078e0a17 */
[----:B------:R-:W-:Y:S01]  /*2fc0*/  LEA.HI R12, R7, R7, RZ, 0x1 ;  /* 0x00000007070c7211 */ /* 0x000fe200078f08ff */
[----:B------:R-:W-:Y:S01]  /*2fd0*/  IMAD.IADD R17, R10, 0x1, -R17 ;  /* 0x000000010a117824 */ /* 0x000fe200078e0a11 */
[----:B------:R-:W-:Y:S01]  /*2fe0*/  LEA.HI R18, R15, R15, RZ, 0x1 ;  /* 0x0000000f0f127211 */ /* 0x000fe200078f08ff */
[--C-:B------:R-:W-:Y:S01]  /*2ff0*/  IMAD.X R10, RZ, RZ, R19.reuse, P2 ;  /* 0x000000ffff0a7224 */ /* 0x100fe200010e0613 */
[----:B------:R-:W-:Y:S01]  /*3000*/  ISETP.NE.AND P2, PT, R14, R9, PT ;  /* 0x000000090e00720c */ /* 0x000fe20003f45270 */
[----:B------:R-:W-:Y:S01]  /*3010*/  IMAD.X R19, RZ, RZ, R19, P3 ;  /* 0x000000ffff137224 */ /* 0x000fe200018e0613 */
[----:B------:R-:W-:-:S02]  /*3020*/  LOP3.LUT R12, R12, 0xfffffffe, RZ, 0xc0, !PT ;  /* 0xfffffffe0c0c7812 */ /* 0x000fc400078ec0ff */
[----:B------:R-:W-:Y:S02]  /*3030*/  ISETP.LT.U32.AND P1, PT, R5, R8, PT ;  /* 0x000000080500720c */ /* 0x000fe40003f21070 */
[----:B------:R-:W-:Y:S01]  /*3040*/  LOP3.LUT R16, R16, 0xfffffffe, RZ, 0xc0, !PT ;  /* 0xfffffffe10107812 */ /* 0x000fe200078ec0ff */
[----:B------:R-:W-:Y:S01]  /*3050*/  IMAD.IADD R12, R7, 0x1, -R12 ;  /* 0x00000001070c7824 */ /* 0x000fe200078e0a0c */
[----:B------:R-:W-:Y:S02]  /*3060*/  LOP3.LUT R18, R18, 0xfffffffe, RZ, 0xc0, !PT ;  /* 0xfffffffe12127812 */ /* 0x000fe400078ec0ff */
[----:B------:R-:W-:Y:S01]  /*3070*/  ISETP.LT.AND.EX P1, PT, R10, R19, PT, P1 ;  /* 0x000000130a00720c */ /* 0x000fe20003f21310 */
[----:B------:R-:W-:Y:S01]  /*3080*/  IMAD.IADD R16, R11, 0x1, -R16 ;  /* 0x000000010b107824 */ /* 0x000fe200078e0a10 */
[----:B------:R-:W-:Y:S01]  /*3090*/  ISETP.NE.OR P0, PT, R17, R12, P0 ;  /* 0x0000000c1100720c */ /* 0x000fe20000705670 */
[----:B------:R-:W-:Y:S01]  /*30a0*/  IMAD.IADD R15, R15, 0x1, -R18 ;  /* 0x000000010f0f7824 */ /* 0x000fe200078e0a12 */
[----:B------:R-:W-:-:S02]  /*30b0*/  @P2 SEL R8, R5, R8, P1 ;  /* 0x0000000805082207 */ /* 0x000fc40000800000 */
[----:B------:R-:W-:Y:S02]  /*30c0*/  @P2 SEL R19, R10, R19, P1 ;  /* 0x000000130a132207 */ /* 0x000fe40000800000 */
[----:B------:R-:W-:Y:S02]  /*30d0*/  ISETP.GE.U32.AND P1, PT, R21, UR5, PT ;  /* 0x0000000515007c0c */ /* 0x000fe4000bf26070 */
[----:B------:R-:W-:Y:S02]  /*30e0*/  IADD3 R12, P4, PT, R5, 0x100, RZ ;  /* 0x00000100050c7810 */ /* 0x000fe40007f9e0ff */
[----:B------:R-:W-:Y:S02]  /*30f0*/  ISETP.NE.AND P3, PT, R16, R15, PT ;  /* 0x0000000f1000720c */ /* 0x000fe40003f65270 */
[----:B------:R-:W-:Y:S01]  /*3100*/  SEL R5, R8, R5, P0 ;  /* 0x0000000508057207 */ /* 0x000fe20000000000 */
[----:B------:R-:W-:Y:S01]  /*3110*/  IMAD.X R18, RZ, RZ, R10, P4 ;  /* 0x000000ffff127224 */ /* 0x000fe200020e060a */
[----:B------:R-:W-:-:S02]  /*3120*/  ISETP.GE.U32.AND.EX P1, PT, R22, UR4, PT, P1 ;  /* 0x0000000416007c0c */ /* 0x000fc4000bf26110 */
[----:B------:R-:W-:Y:S02]  /*3130*/  SEL R7, R19, R10, P0 ;  /* 0x0000000a13077207 */ /* 0x000fe40000000000 */
[----:B------:R-:W-:Y:S02]  /*3140*/  ISETP.LT.U32.AND P2, PT, R12, R5, PT ;  /* 0x000000050c00720c */ /* 0x000fe40003f41070 */
[----:B------:R-:W-:Y:S02]  /*3150*/  ISETP.NE.OR P0, PT, R14, R9, P0 ;  /* 0x000000090e00720c */ /* 0x000fe40000705670 */
[----:B------:R-:W-:Y:S02]  /*3160*/  ISETP.LT.AND.EX P2, PT, R18, R7, PT, P2 ;  /* 0x000000071200720c */ /* 0x000fe40003f41320 */
[----:B------:R-:W-:Y:S02]  /*3170*/  ISETP.NE.OR P4, PT, R16, R15, P0 ;  /* 0x0000000f1000720c */ /* 0x000fe40000785670 */
[----:B------:R-:W-:-:S02]  /*3180*/  @P3 SEL R5, R12, R5, P2 ;  /* 0x000000050c053207 */ /* 0x000fc40001000000 */
[----:B------:R-:W-:Y:S02]  /*3190*/  @P3 SEL R7, R18, R7, P2 ;  /* 0x0000000712073207 */ /* 0x000fe40001000000 */
[----:B------:R-:W-:Y:S02]  /*31a0*/  SEL R8, RZ, 0x1, !P4 ;  /* 0x00000001ff087807 */ /* 0x000fe40006000000 */
[----:B------:R-:W-:Y:S02]  /*31b0*/  SEL R10, R5, R12, P0 ;  /* 0x0000000c050a7207 */ /* 0x000fe40000000000 */
[----:B------:R-:W-:Y:S01]  /*31c0*/  SEL R9, R7, R18, P0 ;  /* 0x0000001207097207 */ /* 0x000fe20000000000 */
[----:B------:R-:W-:Y:S06]  /*31d0*/  @!P1 BRA `(.L_x_42) ;  /* 0x0000001400009947 */ /* 0x000fec0003800000 */
[----:B------:R-:W-:Y:S02]  /*31e0*/  IADD3 R12, P1, PT, R6, UR5, RZ ;  /* 0x00000005060c7c10 */ /* 0x000fe4000ff3e0ff */
[----:B------:R-:W-:Y:S02]  /*31f0*/  IADD3 R15, P2, PT, R2, -0x400, RZ ;  /* 0xfffffc00020f7810 */ /* 0x000fe40007f5e0ff */
[----:B------:R-:W-:Y:S01]  /*3200*/  LOP3.LUT R5, RZ, R13, RZ, 0x33, !PT ;  /* 0x0000000dff057212 */ /* 0x000fe200078e33ff */
[----:B------:R-:W-:Y:S01]  /*3210*/  IMAD.X R11, RZ, RZ, UR4, P1 ;  /* 0x00000004ff0b7e24 */ /* 0x000fe200088e06ff */
[----:B------:R-:W-:Y:S01]  /*3220*/  ISETP.GT.U32.AND P0, PT, R12, R15, PT ;  /* 0x0000000f0c00720c */ /* 0x000fe20003f04070 */
[----:B------:R-:W-:Y:S01]  /*3230*/  UMOV UR4, URZ ;  /* 0x000000ff00047c82 */ /* 0x000fe20008000000 */
[----:B------:R-:W-:Y:S02]  /*3240*/  IADD3.X R16, PT, PT, R3, -0x1, RZ, P2, !PT ;  /* 0xffffffff03107810 */ /* 0x000fe400017fe4ff */
[----:B------:R-:W-:-:S02]  /*3250*/  IADD3 R5, PT, PT, R2, -UR5, R5 ;  /* 0x8000000502057c10 */ /* 0x000fc4000fffe005 */
[----:B------:R-:W-:-:S03]  /*3260*/  ISETP.GT.U32.AND.EX P0, PT, R11, R16, PT, P0 ;  /* 0x000000100b00720c */ /* 0x000fc60003f04100 */
[----:B------:R-:W-:-:S10]  /*3270*/  IMAD.IADD R14, R5, 0x1, -R6 ;  /* 0x00000001050e7824 */ /* 0x000fd400078e0a06 */
[----:B------:R-:W-:Y:S05]  /*3280*/  @P0 BRA `(.L_x_43) ;  /* 0x0000000400a80947 */ /* 0x000fea0003800000 */
[----:B------:R-:W0:Y:S01]  /*3290*/  LDC.64 R2, c[0x0][0x3d8] ;  /* 0x0000f600ff027b82 */ /* 0x000e220000000a00 */
[----:B------:R-:W1:Y:S01]  /*32a0*/  LDCU.64 UR6, c[0x0][0x3a0] ;  /* 0x00007400ff0677ac */ /* 0x000e620008000a00 */
[----:B------:R-:W2:Y:S01]  /*32b0*/  LDCU.128 UR8, c[0x0][0x380] ;  /* 0x00007000ff0877ac */ /* 0x000ea20008000c00 */
[----:B------:R-:W-:Y:S01]  /*32c0*/  NOP ;  /* 0x0000000000007918 */ /* 0x000fe20000000000 */
.L_x_44:
[----:B------:R-:W-:-:S05]  /*32d0*/  IADD3 R24, P0, PT, R13, R12, RZ ;  /* 0x0000000c0d187210 */ /* 0x000fca0007f1e0ff */
[----:B------:R-:W-:Y:S02]  /*32e0*/  IMAD.X R21, RZ, RZ, R11, P0 ;  /* 0x000000ffff157224 */ /* 0x000fe400000e060b */
[----:B------:R-:W-:-:S03]  /*32f0*/  IMAD.SHL.U32 R6, R24, 0x4, RZ ;  /* 0x0000000418067824 */ /* 0x000fc600078e00ff */
[----:B------:R-:W-:Y:S02]  /*3300*/  SHF.L.U64.HI R7, R24, 0x2, R21 ;  /* 0x0000000218077819 */ /* 0x000fe40000010215 */
[C---:B--2---:R-:W-:Y:S02]  /*3310*/  IADD3 R4, P0, PT, R6.reuse, UR8, RZ ;  /* 0x0000000806047c10 */ /* 0x044fe4000ff1e0ff */
        /* <DEDUP_REMOVED lines=9> */
[----:B------:R0:W5:Y:S04]  /*33b0*/  LDG.E R22, desc[UR12][R4.64+0xc00] ;  /* 0x000c000c04167981 */ /* 0x000168000c1e1900 */
[----:B------:R5:W5:Y:S01]  /*33c0*/  LDG.E R23, desc[UR12][R6.64+0xc00] ;  /* 0x000c000c06177981 */ /* 0x000b62000c1e1900 */
[----:B-1----:R-:W-:Y:S01]  /*33d0*/  IADD3 R24, P0, PT, R24, UR6, RZ ;  /* 0x0000000618187c10 */ /* 0x002fe2000ff1e0ff */
[----:B------:R-:W-:Y:S01]  /*33e0*/  USHF.R.S32.HI UR14, URZ, 0x1f, UR5 ;  /* 0x0000001fff0e7899 */ /* 0x000fe20008011405 */
[----:B------:R-:W-:Y:S01]  /*33f0*/  LOP3.LUT P1, RZ, R8, 0xff, RZ, 0xc0, !PT ;  /* 0x000000ff08ff7812 */ /* 0x000fe2000782c0ff */
[----:B0-----:R-:W-:-:S04]  /*3400*/  IMAD.U32 R4, RZ, RZ, UR7 ;  /* 0x00000007ff047e24 */ /* 0x001fc8000f8e00ff */
[----:B------:R-:W-:Y:S01]  /*3410*/  IMAD.X R21, R21, 0x1, R4, P0 ;  /* 0x0000000115157824 */ /* 0x000fe200000e0604 */
        /* <DEDUP_REMOVED lines=13> */
[----:B------:R-:W-:Y:S01]  /*34f0*/  IMAD.IADD R20, R20, 0x1, -R5 ;  /* 0x0000000114147824 */ /* 0x000fe200078e0a05 */
[----:B------:R-:W-:Y:S01]  /*3500*/  IADD3 R5, P4, PT, R24, 0x100, RZ ;  /* 0x0000010018057810 */ /* 0x000fe20007f9e0ff */
[----:B------:R-:W-:Y:S01]  /*3510*/  IMAD.IADD R19, R19, 0x1, -R6 ;  /* 0x0000000113137824 */ /* 0x000fe200078e0a06 */
[----:B------:R-:W-:Y:S02]  /*3520*/  SEL R25, RZ, 0x1, !P3 ;  /* 0x00000001ff197807 */ /* 0x000fe40005800000 */
[----:B------:R-:W-:Y:S01]  /*3530*/  @P1 SEL R25, R8, 0x1, !P3 ;  /* 0x0000000108191807 */ /* 0x000fe20005800000 */
[----:B------:R-:W-:Y:S01]  /*3540*/  IMAD.X R6, RZ, RZ, R21, P4 ;  /* 0x000000ffff067224 */ /* 0x000fe200020e0615 */
[----:B------:R-:W-:-:S02]  /*3550*/  ISETP.NE.AND P2, PT, R20, R19, PT ;  /* 0x000000131400720c */ /* 0x000fc40003f45270 */
[----:B------:R-:W-:Y:S02]  /*3560*/  LEA.HI R7, R18, R18, RZ, 0x1 ;  /* 0x0000001212077211 */ /* 0x000fe400078f08ff */
[----:B------:R-:W-:Y:S02]  /*3570*/  LEA.HI R8, R17, R17, RZ, 0x1 ;  /* 0x0000001111087211 */ /* 0x000fe400078f08ff */
[C---:B------:R-:W-:Y:S02]  /*3580*/  @P3 SEL R10, R24.reuse, R10, P0 ;  /* 0x0000000a180a3207 */ /* 0x040fe40000000000 */
[----:B------:R-:W-:Y:S02]  /*3590*/  @P3 SEL R9, R21, R9, P0 ;  /* 0x0000000915093207 */ /* 0x000fe40000000000 */
[----:B------:R-:W-:Y:S02]  /*35a0*/  SEL R20, R24, R10, !P1 ;  /* 0x0000000a18147207 */ /* 0x000fe40004800000 */
[----:B------:R-:W-:-:S02]  /*35b0*/  LOP3.LUT P3, RZ, R25, 0xff, RZ, 0xc0, !PT ;  /* 0x000000ff19ff7812 */ /* 0x000fc4000786c0ff */
[----:B------:R-:W-:Y:S02]  /*35c0*/  SEL R9, R21, R9, !P1 ;  /* 0x0000000915097207 */ /* 0x000fe40004800000 */
[----:B------:R-:W-:Y:S02]  /*35d0*/  ISETP.LT.U32.AND P0, PT, R5, R20, PT ;  /* 0x000000140500720c */ /* 0x000fe40003f01070 */
[----:B------:R-:W-:Y:S02]  /*35e0*/  LOP3.LUT R7, R7, 0xfffffffe, RZ, 0xc0, !PT ;  /* 0xfffffffe07077812 */ /* 0x000fe400078ec0ff */
[----:B------:R-:W-:Y:S02]  /*35f0*/  LOP3.LUT R8, R8, 0xfffffffe, RZ, 0xc0, !PT ;  /* 0xfffffffe08087812 */ /* 0x000fe400078ec0ff */
[-C--:B------:R-:W-:Y:S01]  /*3600*/  ISETP.LT.AND.EX P0, PT, R6, R9.reuse, PT, P0 ;  /* 0x000000090600720c */ /* 0x080fe20003f01300 */
[----:B------:R-:W-:Y:S01]  /*3610*/  IMAD.IADD R7, R18, 0x1, -R7 ;  /* 0x0000000112077824 */ /* 0x000fe200078e0a07 */
[----:B------:R-:W-:Y:S01]  /*3620*/  SEL R10, RZ, 0x1, !P2 ;  /* 0x00000001ff0a7807 */ /* 0x000fe20005000000 */
[----:B------:R-:W-:Y:S01]  /*3630*/  IMAD.IADD R8, R17, 0x1, -R8 ;  /* 0x0000000111087824 */ /* 0x000fe200078e0a08 */
[----:B------:R-:W-:-:S02]  /*3640*/  @P2 SEL R9, R6, R9, P0 ;  /* 0x0000000906092207 */ /* 0x000fc40000000000 */
[----:B------:R-:W-:Y:S02]  /*3650*/  @P2 SEL R20, R5, R20, P0 ;  /* 0x0000001405142207 */ /* 0x000fe40000000000 */
[----:B------:R-:W-:Y:S02]  /*3660*/  ISETP.NE.AND P1, PT, R7, R8, PT ;  /* 0x000000080700720c */ /* 0x000fe40003f25270 */
[----:B------:R-:W-:Y:S02]  /*3670*/  SEL R9, R6, R9, !P3 ;  /* 0x0000000906097207 */ /* 0x000fe40005800000 */
[----:B------:R-:W-:Y:S02]  /*3680*/  @P3 SEL R10, R25, 0x1, !P2 ;  /* 0x00000001190a3807 */ /* 0x000fe40005000000 */
[----:B------:R-:W-:Y:S02]  /*3690*/  IADD3 R8, P0, PT, R24, 0x200, RZ ;  /* 0x0000020018087810 */ /* 0x000fe40007f1e0ff */
[----:B------:R-:W-:-:S02]  /*36a0*/  LEA.HI R6, R22, R22, RZ, 0x1 ;  /* 0x0000001616067211 */ /* 0x000fc400078f08ff */
[----:B------:R-:W-:Y:S01]  /*36b0*/  SEL R5, R5, R20, !P3 ;  /* 0x0000001405057207 */ /* 0x000fe20005800000 */
[----:B------:R-:W-:Y:S01]  /*36c0*/  IMAD.X R18, RZ, RZ, R21, P0 ;  /* 0x000000ffff127224 */ /* 0x000fe200000e0615 */
[----:B------:R-:W-:Y:S02]  /*36d0*/  LOP3.LUT P2, RZ, R10, 0xff, RZ, 0xc0, !PT ;  /* 0x000000ff0aff7812 */ /* 0x000fe4000784c0ff */
[----:B------:R-:W-:Y:S02]  /*36e0*/  LOP3.LUT R7, R6, 0xfffffffe, RZ, 0xc0, !PT ;  /* 0xfffffffe06077812 */ /* 0x000fe400078ec0ff */
[----:B------:R-:W-:Y:S02]  /*36f0*/  LEA.HI R6, R23, R23, RZ, 0x1 ;  /* 0x0000001717067211 */ /* 0x000fe400078f08ff */
[----:B------:R-:W-:Y:S01]  /*3700*/  ISETP.LT.U32.AND P0, PT, R8, R5, PT ;  /* 0x000000050800720c */ /* 0x000fe20003f01070 */
[----:B------:R-:W-:Y:S01]  /*3710*/  IMAD.IADD R7, R22, 0x1, -R7 ;  /* 0x0000000116077824 */ /* 0x000fe200078e0a07 */
[----:B------:R-:W-:-:S02]  /*3720*/  LOP3.LUT R6, R6, 0xfffffffe, RZ, 0xc0, !PT ;  /* 0xfffffffe06067812 */ /* 0x000fc400078ec0ff */
[----:B------:R-:W-:Y:S02]  /*3730*/  ISETP.LT.AND.EX P0, PT, R18, R9, PT, P0 ;  /* 0x000000091200720c */ /* 0x000fe40003f01300 */
[----:B------:R-:W-:Y:S01]  /*3740*/  SEL R17, RZ, 0x1, !P1 ;  /* 0x00000001ff117807 */ /* 0x000fe20004800000 */
[----:B------:R-:W-:Y:S01]  /*3750*/  IMAD.IADD R6, R23, 0x1, -R6 ;  /* 0x0000000117067824 */ /* 0x000fe200078e0a06 */
[----:B------:R-:W-:Y:S02]  /*3760*/  @P1 SEL R5, R8, R5, P0 ;  /* 0x0000000508051207 */ /* 0x000fe40000000000 */
[----:B------:R-:W-:Y:S02]  /*3770*/  @P1 SEL R9, R18, R9, P0 ;  /* 0x0000000912091207 */ /* 0x000fe40000000000 */
[----:B------:R-:W-:Y:S02]  /*3780*/  @P2 SEL R17, R10, 0x1, !P1 ;  /* 0x000000010a112807 */ /* 0x000fe40004800000 */
[----:B------:R-:W-:-:S02]  /*3790*/  SEL R5, R8, R5, !P2 ;  /* 0x0000000508057207 */ /* 0x000fc40005000000 */
[----:B------:R-:W-:Y:S02]  /*37a0*/  SEL R9, R18, R9, !P2 ;  /* 0x0000000912097207 */ /* 0x000fe40005000000 */
[----:B------:R-:W-:Y:S02]  /*37b0*/  IADD3 R10, P0, PT, R24, 0x300, RZ ;  /* 0x00000300180a7810 */ /* 0x000fe40007f1e0ff */
[----:B------:R-:W-:Y:S02]  /*37c0*/  ISETP.NE.AND P2, PT, R7, R6, PT ;  /* 0x000000060700720c */ /* 0x000fe40003f45270 */
[----:B------:R-:W-:Y:S01]  /*37d0*/  IADD3 R7, P4, PT, -R12, R2, RZ ;  /* 0x000000020c077210 */ /* 0x000fe20007f9e1ff */
[----:B------:R-:W-:Y:S01]  /*37e0*/  IMAD.X R6, RZ, RZ, R21, P0 ;  /* 0x000000ffff067224 */ /* 0x000fe200000e0615 */
[----:B------:R-:W-:Y:S02]  /*37f0*/  LOP3.LUT P3, RZ, R17, 0xff, RZ, 0xc0, !PT ;  /* 0x000000ff11ff7812 */ /* 0x000fe4000786c0ff */
[----:B------:R-:W-:Y:S01]  /*3800*/  ISETP.GE.U32.AND P0, PT, R7, UR5, PT ;  /* 0x0000000507007c0c */ /* 0x000fe2000bf06070 */
[----:B------:R-:W-:Y:S01]  /*3810*/  IMAD.X R7, R3, 0x1, ~R11, P4 ;  /* 0x0000000103077824 */ /* 0x000fe200020e0e0b */
[----:B------:R-:W-:-:S02]  /*3820*/  ISETP.LT.U32.AND P1, PT, R10, R5, PT ;  /* 0x000000050a00720c */ /* 0x000fc40003f21070 */
[----:B------:R-:W-:Y:S02]  /*3830*/  SEL R8, RZ, 0x1, !P2 ;  /* 0x00000001ff087807 */ /* 0x000fe40005000000 */
[----:B------:R-:W-:Y:S02]  /*3840*/  ISETP.GE.U32.AND.EX P0, PT, R7, UR14, PT, P0 ;  /* 0x0000000e07007c0c */ /* 0x000fe4000bf06100 */
[----:B------:R-:W-:-:S03]  /*3850*/  ISETP.LT.AND.EX P1, PT, R6, R9, PT, P1 ;  /* 0x000000090600720c */ /* 0x000fc60003f21310 */
[----:B------:R-:W-:Y:S02]  /*3860*/  @P3 SEL R8, R17, 0x1, !P2 ;  /* 0x0000000111083807 */ /* 0x000fe40005000000 */
[----:B------:R-:W-:Y:S02]  /*3870*/  @P2 SEL R5, R10, R5, P1 ;  /* 0x000000050a052207 */ /* 0x000fe40000800000 */
[----:B------:R-:W-:Y:S02]  /*3880*/  @P2 SEL R9, R6, R9, P1 ;  /* 0x0000000906092207 */ /* 0x000fe40000800000 */
[----:B------:R-:W-:Y:S02]  /*3890*/  SEL R10, R10, R5, !P3 ;  /* 0x000000050a0a7207 */ /* 0x000fe40005800000 */
[----:B------:R-:W-:Y:S01]  /*38a0*/  SEL R9, R6, R9, !P3 ;  /* 0x0000000906097207 */ /* 0x000fe20005800000 */
[----:B------:R-:W-:Y:S06]  /*38b0*/  @!P0 BRA `(.L_x_42) ;  /* 0x0000000c00488947 */ /* 0x000fec0003800000 */
[----:B------:R-:W-:Y:S01]  /*38c0*/  IADD3 R12, P0, PT, R12, UR5, RZ ;  /* 0x000000050c0c7c10 */ /* 0x000fe2000ff1e0ff */
[----:B------:R-:W-:Y:S01]  /*38d0*/  UIADD3 UR4, UPT, UPT, UR4, 0x1, URZ ;  /* 0x0000000104047890 */ /* 0x000fe2000fffe0ff */
[----:B------:R-:W-:Y:S02]  /*38e0*/  VIADD R14, R14, -UR5 ;  /* 0x800000050e0e7c36 */ /* 0x000fe40008000000 */
[----:B------:R-:W-:Y:S02]  /*38f0*/  IADD3.X R11, PT, PT, R11, UR14, RZ, P0, !PT ;  /* 0x0000000e0b0b7c10 */ /* 0x000fe400087fe4ff */
[----:B------:R-:W-:-:S04]  /*3900*/  ISETP.GT.U32.AND P0, PT, R12, R15, PT ;  /* 0x0000000f0c00720c */ /* 0x000fc80003f04070 */
[----:B------:R-:W-:-:S13]  /*3910*/  ISETP.GT.U32.AND.EX P0, PT, R11, R16, PT, P0 ;  /* 0x000000100b00720c */ /* 0x000fda0003f04100 */
[----:B------:R-:W-:Y:S05]  /*3920*/  @!P0 BRA `(.L_x_44) ;  /* 0xfffffff800688947 */ /* 0x000fea000383ffff */
.L_x_43:
[----:B------:R-:W-:Y:S01]  /*3930*/  IMAD.IADD R6, R2, 0x1, -R12 ;  /* 0x0000000102067824 */ /* 0x000fe200078e0a0c */
[----:B------:R-:W-:Y:S01]  /*3940*/  ISETP.GE.U32.AND P1, PT, R12, R2, PT ;  /* 0x000000020c00720c */ /* 0x000fe20003f26070 */
[----:B------:R-:W-:Y:S03]  /*3950*/  BSSY.RECONVERGENT B0, `(.L_x_42) ;  /* 0x00000c8000007945 */ /* 0x000fe60003800200 */
[----:B------:R-:W-:-:S04]  /*3960*/  ISETP.GE.AND P0, PT, R13, R6, PT ;  /* 0x000000060d00720c */ /* 0x000fc80003f06270 */
[----:B------:R-:W-:-:S13]  /*3970*/  ISETP.GE.U32.OR.EX P0, PT, R11, R3, P0, P1 ;  /* 0x000000030b00720c */ /* 0x000fda0000706510 */
[----:B------:R-:W-:Y:S05]  /*3980*/  @P0 BRA `(.L_x_45) ;  /* 0x0000000c00100947 */ /* 0x000fea0003800000 */
[----:B------:R-:W0:Y:S01]  /*3990*/  LDC R3, c[0x0][0x3e0] ;  /* 0x0000f800ff037b82 */ /* 0x000e220000000800 */
[----:B------:R-:W-:Y:S01]  /*39a0*/  LOP3.LUT R15, RZ, R13, RZ, 0x33, !PT ;  /* 0x0000000dff0f7212 */ /* 0x000fe200078e33ff */
[----:B------:R-:W-:Y:S01]  /*39b0*/  IMAD.SHL.U32 R6, R0, 0x400, RZ ;  /* 0x0000040000067824 */ /* 0x000fe200078e00ff */
[----:B------:R-:W-:Y:S01]  /*39c0*/  BSSY.RECONVERGENT B2, `(.L_x_46) ;  /* 0x000006a000027945 */ /* 0x000fe20003800200 */
[----:B------:R-:W-:Y:S02]  /*39d0*/  IMAD.MOV.U32 R5, RZ, RZ, R13 ;  /* 0x000000ffff057224 */ /* 0x000fe400078e000d */
[----:B------:R-:W-:-:S05]  /*39e0*/  IMAD.IADD R15, R15, 0x1, R2 ;  /* 0x000000010f0f7824 */ /* 0x000fca00078e0202 */
[----:B------:R-:W-:Y:S01]  /*39f0*/  IADD3 R2, PT, PT, R15, -UR5, -R6 ;  /* 0x800000050f027c10 */ /* 0x000fe2000fffe806 */
[----:B0-----:R-:W-:-:S04]  /*3a00*/  IMAD R3, R3, UR4, RZ ;  /* 0x0000000403037c24 */ /* 0x001fc8000f8e02ff */
[----:B------:R-:W-:-:S05]  /*3a10*/  IMAD R2, R3, -0x400, R2 ;  /* 0xfffffc0003027824 */ /* 0x000fca00078e0202 */
[C---:B------:R-:W-:Y:S02]  /*3a20*/  ISETP.GE.U32.AND P0, PT, R2.reuse, 0x300, PT ;  /* 0x000003000200780c */ /* 0x040fe40003f06070 */
[----:B------:R-:W-:-:S04]  /*3a30*/  LEA.HI R16, R2, 0x1, RZ, 0x18 ;  /* 0x0000000102107811 */ /* 0x000fc800078fc0ff */
[----:B------:R-:W-:-:S07]  /*3a40*/  LOP3.LUT P1, R16, R16, 0x3, RZ, 0xc0, !PT ;  /* 0x0000000310107812 */ /* 0x000fce000782c0ff */
[----:B------:R-:W-:Y:S06]  /*3a50*/  @!P0 BRA `(.L_x_47) ;  /* 0x0000000400808947 */ /* 0x000fec0003800000 */
[----:B------:R-:W-:Y:S01]  /*3a60*/  LEA.HI R14, R14, 0x1, RZ, 0x18 ;  /* 0x000000010e0e7811 */ /* 0x000fe200078fc0ff */
[----:B------:R-:W-:-:S03]  /*3a70*/  IMAD.MOV.U32 R5, RZ, RZ, R13 ;  /* 0x000000ffff057224 */ /* 0x000fc600078e000d */
[----:B------:R-:W-:-:S05]  /*3a80*/  LOP3.LUT R14, R14, 0x1fffffc, RZ, 0xc0, !PT ;  /* 0x01fffffc0e0e7812 */ /* 0x000fca00078ec0ff */
[----:B------:R-:W-:-:S07]  /*3a90*/  IMAD.MOV R14, RZ, RZ, -R14 ;  /* 0x000000ffff0e7224 */ /* 0x000fce00078e0a0e */
.L_x_48:
[----:B------:R-:W-:-:S05]  /*3aa0*/  IADD3 R24, P0, PT, R5, R12, RZ ;  /* 0x0000000c05187210 */ /* 0x000fca0007f1e0ff */
[----:B------:R-:W-:Y:S02]  /*3ab0*/  IMAD.X R23, RZ, RZ, R11, P0 ;  /* 0x000000ffff177224 */ /* 0x000fe400000e060b */
        /* <DEDUP_REMOVED lines=16> */
[----:B------:R-:W-:Y:S01]  /*3bc0*/  LOP3.LUT P4, RZ, R8, 0xff, RZ, 0xc0, !PT ;  /* 0x000000ff08ff7812 */ /* 0x000fe2000788c0ff */
[----:B------:R-:W-:-:S02]  /*3bd0*/  VIADD R5, R5, 0x400 ;  /* 0x0000040005057836 */ /* 0x000fc40000000000 */
        /* <DEDUP_REMOVED lines=18> */
[----:B------:R-:W-:Y:S02]  /*3d00*/  @P4 SEL R25, R8, 0x1, !P3 ;  /* 0x0000000108194807 */ /* 0x000fe40005800000 */
[----:B------:R-:W-:Y:S01]  /*3d10*/  ISETP.NE.AND P2, PT, R3, R6, PT ;  /* 0x000000060300720c */ /* 0x000fe20003f45270 */
[----:B------:R-:W-:Y:S01]  /*3d20*/  IMAD.X R3, RZ, RZ, R23, P5 ;  /* 0x000000ffff037224 */ /* 0x000fe200028e0617 */
[----:B------:R-:W-:-:S02]  /*3d30*/  LEA.HI R6, R18, R18, RZ, 0x1 ;  /* 0x0000001212067211 */ /* 0x000fc400078f08ff */
[----:B------:R-:W-:Y:S02]  /*3d40*/  LEA.HI R8, R17, R17, RZ, 0x1 ;  /* 0x0000001111087211 */ /* 0x000fe400078f08ff */
[C---:B------:R-:W-:Y:S02]  /*3d50*/  @P3 SEL R10, R24.reuse, R10, P0 ;  /* 0x0000000a180a3207 */ /* 0x040fe40000000000 */
[----:B------:R-:W-:Y:S02]  /*3d60*/  @P3 SEL R9, R23, R9, P0 ;  /* 0x0000000917093207 */ /* 0x000fe40000000000 */
[----:B------:R-:W-:Y:S02]  /*3d70*/  SEL R19, R24, R10, !P4 ;  /* 0x0000000a18137207 */ /* 0x000fe40006000000 */
[----:B------:R-:W-:Y:S02]  /*3d80*/  LOP3.LUT P3, RZ, R25, 0xff, RZ, 0xc0, !PT ;  /* 0x000000ff19ff7812 */ /* 0x000fe4000786c0ff */
[----:B------:R-:W-:-:S02]  /*3d90*/  SEL R10, R23, R9, !P4 ;  /* 0x00000009170a7207 */ /* 0x000fc40006000000 */
[-C--:B------:R-:W-:Y:S02]  /*3da0*/  ISETP.LT.U32.AND P0, PT, R2, R19.reuse, PT ;  /* 0x000000130200720c */ /* 0x080fe40003f01070 */
[----:B------:R-:W-:Y:S02]  /*3db0*/  LOP3.LUT R7, R6, 0xfffffffe, RZ, 0xc0, !PT ;  /* 0xfffffffe06077812 */ /* 0x000fe400078ec0ff */
[----:B------:R-:W-:Y:S02]  /*3dc0*/  LOP3.LUT R8, R8, 0xfffffffe, RZ, 0xc0, !PT ;  /* 0xfffffffe08087812 */ /* 0x000fe400078ec0ff */
[----:B------:R-:W-:Y:S01]  /*3dd0*/  ISETP.LT.AND.EX P0, PT, R3, R10, PT, P0 ;  /* 0x0000000a0300720c */ /* 0x000fe20003f01300 */
[----:B------:R-:W-:Y:S01]  /*3de0*/  IMAD.IADD R7, R18, 0x1, -R7 ;  /* 0x0000000112077824 */ /* 0x000fe200078e0a07 */
[----:B------:R-:W-:Y:S01]  /*3df0*/  SEL R9, RZ, 0x1, !P2 ;  /* 0x00000001ff097807 */ /* 0x000fe20005000000 */
[----:B------:R-:W-:Y:S01]  /*3e00*/  IMAD.IADD R8, R17, 0x1, -R8 ;  /* 0x0000000111087824 */ /* 0x000fe200078e0a08 */
[----:B------:R-:W-:-:S02]  /*3e10*/  @P2 SEL R19, R2, R19, P0 ;  /* 0x0000001302132207 */ /* 0x000fc40000000000 */
[----:B------:R-:W-:Y:S02]  /*3e20*/  @P2 SEL R10, R3, R10, P0 ;  /* 0x0000000a030a2207 */ /* 0x000fe40000000000 */
[----:B------:R-:W-:Y:S02]  /*3e30*/  @P3 SEL R9, R25, 0x1, !P2 ;  /* 0x0000000119093807 */ /* 0x000fe40005000000 */
[----:B------:R-:W-:Y:S02]  /*3e40*/  IADD3 R17, P0, PT, R24, 0x200, RZ ;  /* 0x0000020018117810 */ /* 0x000fe40007f1e0ff */
[----:B------:R-:W-:Y:S02]  /*3e50*/  SEL R2, R2, R19, !P3 ;  /* 0x0000001302027207 */ /* 0x000fe40005800000 */
[----:B------:R-:W-:Y:S01]  /*3e60*/  ISETP.NE.AND P4, PT, R7, R8, PT ;  /* 0x000000080700720c */ /* 0x000fe20003f85270 */
[----:B------:R-:W-:Y:S01]  /*3e70*/  IMAD.X R8, RZ, RZ, R23, P0 ;  /* 0x000000ffff087224 */ /* 0x000fe200000e0617 */
[----:B------:R-:W-:-:S02]  /*3e80*/  SEL R19, R3, R10, !P3 ;  /* 0x0000000a03137207 */ /* 0x000fc40005800000 */
[----:B------:R-:W-:Y:S02]  /*3e90*/  LEA.HI R3, R21, R21, RZ, 0x1 ;  /* 0x0000001515037211 */ /* 0x000fe400078f08ff */
[----:B------:R-:W-:Y:S02]  /*3ea0*/  LEA.HI R7, R22, R22, RZ, 0x1 ;  /* 0x0000001616077211 */ /* 0x000fe400078f08ff */
[----:B------:R-:W-:Y:S02]  /*3eb0*/  LOP3.LUT P2, RZ, R9, 0xff, RZ, 0xc0, !PT ;  /* 0x000000ff09ff7812 */ /* 0x000fe4000784c0ff */
[----:B------:R-:W-:Y:S02]  /*3ec0*/  ISETP.LT.U32.AND P0, PT, R17, R2, PT ;  /* 0x000000021100720c */ /* 0x000fe40003f01070 */
[----:B------:R-:W-:Y:S02]  /*3ed0*/  LOP3.LUT R6, R3, 0xfffffffe, RZ, 0xc0, !PT ;  /* 0xfffffffe03067812 */ /* 0x000fe400078ec0ff */
[----:B------:R-:W-:-:S02]  /*3ee0*/  LOP3.LUT R7, R7, 0xfffffffe, RZ, 0xc0, !PT ;  /* 0xfffffffe07077812 */ /* 0x000fc400078ec0ff */
[-C--:B------:R-:W-:Y:S01]  /*3ef0*/  ISETP.LT.AND.EX P0, PT, R8, R19.reuse, PT, P0 ;  /* 0x000000130800720c */ /* 0x080fe20003f01300 */
[----:B------:R-:W-:Y:S01]  /*3f00*/  IMAD.IADD R6, R21, 0x1, -R6 ;  /* 0x0000000115067824 */ /* 0x000fe200078e0a06 */
[----:B------:R-:W-:Y:S01]  /*3f10*/  SEL R18, RZ, 0x1, !P4 ;  /* 0x00000001ff127807 */ /* 0x000fe20006000000 */
[----:B------:R-:W-:Y:S01]  /*3f20*/  IMAD.IADD R7, R22, 0x1, -R7 ;  /* 0x0000000116077824 */ /* 0x000fe200078e0a07 */
[----:B------:R-:W-:Y:S02]  /*3f30*/  @P4 SEL R2, R17, R2, P0 ;  /* 0x0000000211024207 */ /* 0x000fe40000000000 */
[----:B------:R-:W-:Y:S02]  /*3f40*/  @P4 SEL R19, R8, R19, P0 ;  /* 0x0000001308134207 */ /* 0x000fe40000000000 */
[----:B------:R-:W-:Y:S02]  /*3f50*/  IADD3 R10, P0, PT, R24, 0x300, RZ ;  /* 0x00000300180a7810 */ /* 0x000fe40007f1e0ff */
[----:B------:R-:W-:-:S02]  /*3f60*/  @P2 SEL R18, R9, 0x1, !P4 ;  /* 0x0000000109122807 */ /* 0x000fc40006000000 */
[----:B------:R-:W-:Y:S01]  /*3f70*/  ISETP.NE.AND P3, PT, R6, R7, PT ;  /* 0x000000070600720c */ /* 0x000fe20003f65270 */
[----:B------:R-:W-:Y:S01]  /*3f80*/  IMAD.X R9, RZ, RZ, R23, P0 ;  /* 0x000000ffff097224 */ /* 0x000fe200000e0617 */
[----:B------:R-:W-:Y:S02]  /*3f90*/  SEL R3, R17, R2, !P2 ;  /* 0x0000000211037207 */ /* 0x000fe40005000000 */
[----:B------:R-:W-:Y:S02]  /*3fa0*/  ISETP.NE.AND P4, PT, R14, RZ, PT ;  /* 0x000000ff0e00720c */ /* 0x000fe40003f85270 */
[----:B------:R-:W-:Y:S02]  /*3fb0*/  SEL R2, R8, R19, !P2 ;  /* 0x0000001308027207 */ /* 0x000fe40005000000 */
[----:B------:R-:W-:Y:S02]  /*3fc0*/  LOP3.LUT P2, RZ, R18, 0xff, RZ, 0xc0, !PT ;  /* 0x000000ff12ff7812 */ /* 0x000fe4000784c0ff */
[----:B------:R-:W-:-:S02]  /*3fd0*/  ISETP.LT.U32.AND P0, PT, R10, R3, PT ;  /* 0x000000030a00720c */ /* 0x000fc40003f01070 */
[----:B------:R-:W-:Y:S02]  /*3fe0*/  SEL R8, RZ, 0x1, !P3 ;  /* 0x00000001ff087807 */ /* 0x000fe40005800000 */
[----:B------:R-:W-:-:S04]  /*3ff0*/  ISETP.LT.AND.EX P0, PT, R9, R2, PT, P0 ;  /* 0x000000020900720c */ /* 0x000fc80003f01300 */
[----:B------:R-:W-:Y:S02]  /*4000*/  @P3 SEL R3, R10, R3, P0 ;  /* 0x000000030a033207 */ /* 0x000fe40000000000 */
[C---:B------:R-:W-:Y:S02]  /*4010*/  @P3 SEL R2, R9.reuse, R2, P0 ;  /* 0x0000000209023207 */ /* 0x040fe40000000000 */
[----:B------:R-:W-:Y:S02]  /*4020*/  @P2 SEL R8, R18, 0x1, !P3 ;  /* 0x0000000112082807 */ /* 0x000fe40005800000 */
[----:B------:R-:W-:Y:S02]  /*4030*/  SEL R10, R10, R3, !P2 ;  /* 0x000000030a0a7207 */ /* 0x000fe40005000000 */
[----:B------:R-:W-:Y:S01]  /*4040*/  SEL R9, R9, R2, !P2 ;  /* 0x0000000209097207 */ /* 0x000fe20005000000 */
[----:B------:R-:W-:Y:S06]  /*4050*/  @P4 BRA `(.L_x_48) ;  /* 0xfffffff800904947 */ /* 0x000fec000383ffff */
.L_x_47:
[----:B------:R-:W-:Y:S05]  /*4060*/  BSYNC.RECONVERGENT B2 ;  /* 0x0000000000027941 */ /* 0x000fea0003800200 */
.L_x_46:
[----:B------:R-:W-:Y:S05]  /*4070*/  @!P1 BRA `(.L_x_45) ;  /* 0x0000000400549947 */ /* 0x000fea0003800000 */
[----:B------:R-:W-:Y:S01]  /*4080*/  ISETP.NE.AND P0, PT, R16, 0x1, PT ;  /* 0x000000011000780c */ /* 0x000fe20003f05270 */
[----:B------:R-:W-:Y:S01]  /*4090*/  BSSY.RECONVERGENT B2, `(.L_x_49) ;  /* 0x0000035000027945 */ /* 0x000fe20003800200 */
[----:B------:R-:W-:-:S11]  /*40a0*/  LOP3.LUT P1, RZ, R15, 0x100, RZ, 0xc0, !PT ;  /* 0x000001000fff7812 */ /* 0x000fd6000782c0ff */
[----:B------:R-:W-:Y:S05]  /*40b0*/  @!P0 BRA `(.L_x_50) ;  /* 0x0000000000c88947 */ /* 0x000fea0003800000 */
        /* <DEDUP_REMOVED lines=19> */
[----:B------:R-:W-:Y:S01]  /*41f0*/  IADD3 R15, P0, PT, R21, UR6, RZ ;  /* 0x00000006150f7c10 */ /* 0x000fe2000ff1e0ff */
[----:B------:R-:W-:Y:S01]  /*4200*/  IMAD.IADD R19, R16, 0x1, -R19 ;  /* 0x0000000110137824 */ /* 0x000fe200078e0a13 */
[----:B-----5:R-:W-:-:S02]  /*4210*/  LEA.HI R6, R20, R20, RZ, 0x1 ;  /* 0x0000001414067211 */ /* 0x020fc400078f08ff */
[----:B------:R-:W-:Y:S01]  /*4220*/  LOP3.LUT R3, R2, 0xfffffffe, RZ, 0xc0, !PT ;  /* 0xfffffffe02037812 */ /* 0x000fe200078ec0ff */
[----:B------:R-:W-:Y:S01]  /*4230*/  IMAD.X R16, R22, 0x1, R4, P0 ;  /* 0x0000000116107824 */ /* 0x000fe200000e0604 */
[----:B------:R-:W-:Y:S02]  /*4240*/  ISETP.NE.AND P3, PT, R18, R19, PT ;  /* 0x000000131200720c */ /* 0x000fe40003f65270 */
[----:B------:R-:W-:Y:S01]  /*4250*/  ISETP.LT.U32.AND P0, PT, R15, R10, PT ;  /* 0x0000000a0f00720c */ /* 0x000fe20003f01070 */
[----:B------:R-:W-:Y:S01]  /*4260*/  IMAD.IADD R14, R14, 0x1, -R3 ;  /* 0x000000010e0e7824 */ /* 0x000fe200078e0a03 */
[----:B------:R-:W-:Y:S01]  /*4270*/  LOP3.LUT R7, R6, 0xfffffffe, RZ, 0xc0, !PT ;  /* 0xfffffffe06077812 */ /* 0x000fe200078ec0ff */
[C---:B------:R-:W-:Y:S01]  /*4280*/  VIADD R3, R5.reuse, 0x100 ;  /* 0x0000010005037836 */ /* 0x040fe20000000000 */
[----:B------:R-:W-:Y:S01]  /*4290*/  ISETP.LT.AND.EX P0, PT, R16, R9, PT, P0 ;  /* 0x000000091000720c */ /* 0x000fe20003f01300 */
[----:B------:R-:W-:Y:S01]  /*42a0*/  VIADD R5, R5, 0x200 ;  /* 0x0000020005057836 */ /* 0x000fe20000000000 */
[----:B------:R-:W-:Y:S01]  /*42b0*/  SEL R17, RZ, 0x1, !P3 ;  /* 0x00000001ff117807 */ /* 0x000fe20005800000 */
[----:B------:R-:W-:Y:S01]  /*42c0*/  IMAD.IADD R7, R20, 0x1, -R7 ;  /* 0x0000000114077824 */ /* 0x000fe200078e0a07 */
[----:B------:R-:W-:-:S03]  /*42d0*/  @P2 SEL R17, R8, 0x1, !P3 ;  /* 0x0000000108112807 */ /* 0x000fc60005800000 */
[C---:B------:R-:W-:Y:S02]  /*42e0*/  @P3 SEL R10, R15.reuse, R10, P0 ;  /* 0x0000000a0f0a3207 */ /* 0x040fe40000000000 */
[----:B------:R-:W-:Y:S02]  /*42f0*/  @P3 SEL R9, R16, R9, P0 ;  /* 0x0000000910093207 */ /* 0x000fe40000000000 */
[----:B------:R-:W-:Y:S02]  /*4300*/  ISETP.NE.AND P3, PT, R14, R7, PT ;  /* 0x000000070e00720c */ /* 0x000fe40003f65270 */
[----:B------:R-:W-:Y:S02]  /*4310*/  IADD3 R3, P0, P4, R12, UR6, R3 ;  /* 0x000000060c037c10 */ /* 0x000fe4000fc1e003 */
[----:B------:R-:W-:Y:S02]  /*4320*/  SEL R10, R15, R10, !P2 ;  /* 0x0000000a0f0a7207 */ /* 0x000fe40005000000 */
[----:B------:R-:W-:-:S02]  /*4330*/  SEL R2, R16, R9, !P2 ;  /* 0x0000000910027207 */ /* 0x000fc40005000000 */
[----:B------:R-:W-:Y:S02]  /*4340*/  LOP3.LUT P2, RZ, R17, 0xff, RZ, 0xc0, !PT ;  /* 0x000000ff11ff7812 */ /* 0x000fe4000784c0ff */
[----:B------:R-:W-:Y:S02]  /*4350*/  IADD3.X R9, PT, PT, R11, R4, RZ, P0, P4 ;  /* 0x000000040b097210 */ /* 0x000fe400007e84ff */
[----:B------:R-:W-:Y:S02]  /*4360*/  ISETP.LT.U32.AND P0, PT, R3, R10, PT ;  /* 0x0000000a0300720c */ /* 0x000fe40003f01070 */
[----:B------:R-:W-:Y:S02]  /*4370*/  SEL R8, RZ, 0x1, !P3 ;  /* 0x00000001ff087807 */ /* 0x000fe40005800000 */
[----:B------:R-:W-:-:S04]  /*4380*/  ISETP.LT.AND.EX P0, PT, R9, R2, PT, P0 ;  /* 0x000000020900720c */ /* 0x000fc80003f01300 */
[----:B------:R-:W-:Y:S02]  /*4390*/  @P3 SEL R10, R3, R10, P0 ;  /* 0x0000000a030a3207 */ /* 0x000fe40000000000 */
[----:B------:R-:W-:Y:S02]  /*43a0*/  @P3 SEL R2, R9, R2, P0 ;  /* 0x0000000209023207 */ /* 0x000fe40000000000 */
[----:B------:R-:W-:Y:S02]  /*43b0*/  @P2 SEL R8, R17, 0x1, !P3 ;  /* 0x0000000111082807 */ /* 0x000fe40005800000 */
[----:B------:R-:W-:Y:S02]  /*43c0*/  SEL R10, R3, R10, !P2 ;  /* 0x0000000a030a7207 */ /* 0x000fe40005000000 */
[----:B------:R-:W-:-:S07]  /*43d0*/  SEL R9, R9, R2, !P2 ;  /* 0x0000000209097207 */ /* 0x000fce0005000000 */
.L_x_50:
[----:B------:R-:W-:Y:S05]  /*43e0*/  BSYNC.RECONVERGENT B2 ;  /* 0x0000000000027941 */ /* 0x000fea0003800200 */
.L_x_49:
[----:B------:R-:W-:Y:S05]  /*43f0*/  @P1 BRA `(.L_x_45) ;  /* 0x0000000000741947 */ /* 0x000fea0003800000 */
[----:B------:R-:W-:-:S05]  /*4400*/  IADD3 R14, P0, PT, R5, R12, RZ ;  /* 0x0000000c050e7210 */ /* 0x000fca0007f1e0ff */
[----:B------:R-:W-:Y:S02]  /*4410*/  IMAD.SHL.U32 R6, R14, 0x4, RZ ;  /* 0x000000040e067824 */ /* 0x000fe400078e00ff */
[----:B------:R-:W-:-:S03]  /*4420*/  IMAD.X R15, RZ, RZ, R11, P0 ;  /* 0x000000ffff0f7224 */ /* 0x000fc600000e060b */
[----:B------:R-:W-:Y:S02]  /*4430*/  IADD3 R2, P0, PT, R6, UR8, RZ ;  /* 0x0000000806027c10 */ /* 0x000fe4000ff1e0ff */
[----:B------:R-:W-:Y:S02]  /*4440*/  SHF.L.U64.HI R5, R14, 0x2, R15 ;  /* 0x000000020e057819 */ /* 0x000fe4000001020f */
        /* <DEDUP_REMOVED lines=12> */
[----:B------:R-:W-:-:S04]  /*4510*/  IADD3 R11, P0, PT, R14, UR6, RZ ;  /* 0x000000060e0b7c10 */ /* 0x000fc8000ff1e0ff */
[----:B------:R-:W-:Y:S01]  /*4520*/  ISETP.NE.AND P1, PT, R5, R12, PT ;  /* 0x0000000c0500720c */ /* 0x000fe20003f25270 */
[----:B------:R-:W-:Y:S01]  /*4530*/  IMAD.X R4, R15, 0x1, R4, P0 ;  /* 0x000000010f047824 */ /* 0x000fe200000e0604 */
[----:B------:R-:W-:Y:S02]  /*4540*/  ISETP.LT.U32.AND P0, PT, R11, R10, PT ;  /* 0x0000000a0b00720c */ /* 0x000fe40003f01070 */
[----:B------:R-:W-:Y:S02]  /*4550*/  SEL R2, RZ, 0x1, !P1 ;  /* 0x00000001ff027807 */ /* 0x000fe40004800000 */
[----:B------:R-:W-:Y:S02]  /*4560*/  ISETP.LT.AND.EX P0, PT, R4, R9, PT, P0 ;  /* 0x000000090400720c */ /* 0x000fe40003f01300 */
[----:B------:R-:W-:-:S04]  /*4570*/  @P2 SEL R2, R8, 0x1, !P1 ;  /* 0x0000000108022807 */ /* 0x000fc80004800000 */
[----:B------:R-:W-:Y:S02]  /*4580*/  PRMT R8, R2, 0x7610, R8 ;  /* 0x0000761002087816 */ /* 0x000fe40000000008 */
[C---:B------:R-:W-:Y:S02]  /*4590*/  @P1 SEL R10, R11.reuse, R10, P0 ;  /* 0x0000000a0b0a1207 */ /* 0x040fe40000000000 */
[C---:B------:R-:W-:Y:S02]  /*45a0*/  @P1 SEL R9, R4.reuse, R9, P0 ;  /* 0x0000000904091207 */ /* 0x040fe40000000000 */
[----:B------:R-:W-:Y:S02]  /*45b0*/  SEL R10, R11, R10, !P2 ;  /* 0x0000000a0b0a7207 */ /* 0x000fe40005000000 */
[----:B------:R-:W-:-:S07]  /*45c0*/  SEL R9, R4, R9, !P2 ;  /* 0x0000000904097207 */ /* 0x000fce0005000000 */
.L_x_45:
[----:B------:R-:W-:Y:S05]  /*45d0*/  BSYNC.RECONVERGENT B0 ;  /* 0x0000000000007941 */ /* 0x000fea0003800200 */
.L_x_42:
[----:B------:R-:W0:Y:S01]  /*45e0*/  S2R R6, SR_LANEID ;  /* 0x0000000000067919 */ /* 0x000e220000000000 */
[----:B------:R-:W-:Y:S01]  /*45f0*/  LOP3.LUT R3, R8, 0xff, RZ, 0xc0, !PT ;  /* 0x000000ff08037812 */ /* 0x000fe200078ec0ff */
[----:B------:R-:W-:Y:S01]  /*4600*/  BSSY.RECONVERGENT B0, `(.L_x_51) ;  /* 0x0000016000007945 */ /* 0x000fe20003800200 */
[----:B------:R1:W2:Y:S04]  /*4610*/  SHFL.DOWN PT, R5, R10, 0x1, 0x1f ;  /* 0x08201f000a057f89 */ /* 0x0002a800000e0000 */
[----:B------:R1:W3:Y:S04]  /*4620*/  SHFL.DOWN PT, R4, R9, 0x1, 0x1f ;  /* 0x08201f0009047f89 */ /* 0x0002e800000e0000 */
[----:B------:R-:W4:Y:S01]  /*4630*/  SHFL.DOWN PT, R3, R3, 0x1, 0x1f ;  /* 0x08201f0003037f89 */ /* 0x000f2200000e0000 */
        /* <DEDUP_REMOVED lines=18> */
.L_x_52:
[----:B------:R-:W-:Y:S05]  /*4760*/  BSYNC.RECONVERGENT B0 ;  /* 0x0000000000007941 */ /* 0x000fea0003800200 */
.L_x_51:
        /* <DEDUP_REMOVED lines=23> */
.L_x_54:
[----:B------:R-:W-:Y:S05]  /*48e0*/  BSYNC.RECONVERGENT B0 ;  /* 0x0000000000007941 */ /* 0x000fea0003800200 */
.L_x_53:
        /* <DEDUP_REMOVED lines=20> */
.L_x_56:
[----:B------:R-:W-:Y:S05]  /*4a30*/  BSYNC.RECONVERGENT B0 ;  /* 0x0000000000007941 */ /* 0x000fea0003800200 */
.L_x_55:
        /* <DEDUP_REMOVED lines=20> */
.L_x_58:
[----:B------:R-:W-:Y:S05]  /*4b80*/  BSYNC.RECONVERGENT B0 ;  /* 0x0000000000007941 */ /* 0x000fea0003800200 */
.L_x_57:
        /* <DEDUP_REMOVED lines=20> */
.L_x_60:
[----:B------:R-:W-:Y:S05]  /*4cd0*/  BSYNC.RECONVERGENT B0 ;  /* 0x0000000000007941 */ /* 0x000fea0003800200 */
.L_x_59:
        /* <DEDUP_REMOVED lines=11> */
.L_x_62:
[----:B------:R-:W-:Y:S05]  /*4d90*/  BSYNC.RECONVERGENT B0 ;  /* 0x0000000000007941 */ /* 0x000fea0003800200 */
.L_x_61:
        /* <DEDUP_REMOVED lines=83> */
[----:B------:R-:W-:-:S07]  /*52d0*/  SEL R9, R3, R7, !P2 ;  /* 0x0000000703097207 */ /* 0x000fce0005000000 */
.L_x_23:
[----:B------:R-:W-:Y:S05]  /*52e0*/  BSYNC.RECONVERGENT B1 ;  /* 0x0000000000017941 */ /* 0x000fea0003800200 */
.L_x_0:
[----:B------:R-:W-:Y:S05]  /*52f0*/  @P1 EXIT ;  /* 0x000000000000194d */ /* 0x000fea0003800000 */
[----:B012---:R-:W0:Y:S01]  /*5300*/  LDC.64 R2, c[0x0][0x3a8] ;  /* 0x0000ea00ff027b82 */ /* 0x007e220000000a00 */
[----:B------:R-:W-:Y:S02]  /*5310*/  IMAD.MOV.U32 R11, RZ, RZ, R9 ;  /* 0x000000ffff0b7224 */ /* 0x000fe400078e0009 */
[----:B0-----:R-:W-:-:S05]  /*5320*/  IMAD.WIDE.U32 R2, R0, 0x10, R2 ;  /* 0x0000001000027825 */ /* 0x001fca00078e0002 */
[----:B------:R-:W-:Y:S04]  /*5330*/  STG.E.64 desc[UR12][R2.64+0x8], R10 ;  /* 0x0000080a02007986 */ /* 0x000fe8000c101b0c */
[----:B------:R-:W-:Y:S01]  /*5340*/  STG.E.U8 desc[UR12][R2.64], R8 ;  /* 0x0000000802007986 */ /* 0x000fe2000c10110c */
[----:B------:R-:W-:Y:S05]  /*5350*/  EXIT ;  /* 0x000000000000794d */ /* 0x000fea0003800000 */
.L_x_63:
[----:B------:R-:W-:-:S00]  /*5360*/  BRA `(.L_x_63) ;  /* 0xfffffffc00fc7947 */ /* 0x000fc0000383ffff */
[----:B------:R-:W-:-:S00]  /*5370*/  NOP ;  /* 0x0000000000007918 */ /* 0x000fc00000000000 */
        /* <DEDUP_REMOVED lines=8> */
.L_x_661:


//--------------------- .text._ZN3cub18CUB_300001_SM_10006detail6reduce28DeviceReduceSingleTileKernelINS2_10policy_hubIN4cuda3std3__45tupleIJblEEEyN6thrust24THRUST_300001_SM_1000_NS8cuda_cub9__find_if7functorIS9_EEE10Policy1000ENSB_12zip_iteratorINS8_IJNSD_26transform_input_iterator_tIbNSC_6detail35transform_pair_of_input_iterators_tIbNSB_6detail15normal_iteratorINSB_10device_ptrIiEEEESQ_18compare_modulo_twoEENS7_10__not_fn_tINS7_10__identityEEEEENSB_17counting_iteratorIlNSB_11use_defaultESY_SY_EEEEEEEPS9_ySF_S9_S9_SU_EEvT0_T1_T2_T3_T4_T6_ --------------------------
	.section	.text._ZN3cub18CUB_300001_SM_10006detail6reduce28DeviceReduceSingleTileKernelINS2_10policy_hubIN4cuda3std3__45tupleIJblEEEyN6thrust24THRUST_300001_SM_1000_NS8cuda_cub9__find_if7functorIS9_EEE10Policy1000ENSB_12zip_iteratorINS8_IJNSD_26transform_input_iterator_tIbNSC_6detail35transform_pair_of_input_iterators_tIbNSB_6detail15normal_iteratorINSB_10device_ptrIiEEEESQ_18compare_modulo_twoEENS7_10__not_fn_tINS7_10__identityEEEEENSB_17counting_iteratorIlNSB_11use_defaultESY_SY_EEEEEEEPS9_ySF_S9_S9_SU_EEvT0_T1_T2_T3_T4_T6_,"ax",@progbits
	.align	128
        .global         _ZN3cub18CUB_300001_SM_10006detail6reduce28DeviceReduceSingleTileKernelINS2_10policy_hubIN4cuda3std3__45tupleIJblEEEyN6thrust24THRUST_300001_SM_1000_NS8cuda_cub9__find_if7functorIS9_EEE10Policy1000ENSB_12zip_iteratorINS8_IJNSD_26transform_input_iterator_tIbNSC_6detail35transform_pair_of_input_iterators_tIbNSB_6detail15normal_iteratorINSB_10device_ptrIiEEEESQ_18compare_modulo_twoEENS7_10__not_fn_tINS7_10__identityEEEEENSB_17counting_iteratorIlNSB_11use_defaultESY_SY_EEEEEEEPS9_ySF_S9_S9_SU_EEvT0_T1_T2_T3_T4_T6_
        .type           _ZN3cub18CUB_300001_SM_10006detail6reduce28DeviceReduceSingleTileKernelINS2_10policy_hubIN4cuda3std3__45tupleIJblEEEyN6thrust24THRUST_300001_SM_1000_NS8cuda_cub9__find_if7functorIS9_EEE10Policy1000ENSB_12zip_iteratorINS8_IJNSD_26transform_input_iterator_tIbNSC_6detail35transform_pair_of_input_iterators_tIbNSB_6detail15normal_iteratorINSB_10device_ptrIiEEEESQ_18compare_modulo_twoEENS7_10__not_fn_tINS7_10__identityEEEEENSB_17counting_iteratorIlNSB_11use_defaultESY_SY_EEEEEEEPS9_ySF_S9_S9_SU_EEvT0_T1_T2_T3_T4_T6_,@function
        .size           _ZN3cub18CUB_300001_SM_10006detail6reduce28DeviceReduceSingleTileKernelINS2_10policy_hubIN4cuda3std3__45tupleIJblEEEyN6thrust24THRUST_300001_SM_1000_NS8cuda_cub9__find_if7functorIS9_EEE10Policy1000ENSB_12zip_iteratorINS8_IJNSD_26transform_input_iterator_tIbNSC_6detail35transform_pair_of_input_iterators_tIbNSB_6detail15normal_iteratorINSB_10device_ptrIiEEEESQ_18compare_modulo_twoEENS7_10__not_fn_tINS7_10__identityEEEEENSB_17counting_iteratorIlNSB_11use_defaultESY_SY_EEEEEEEPS9_ySF_S9_S9_SU_EEvT0_T1_T2_T3_T4_T6_,(.L_x_662 - _ZN3cub18CUB_300001_SM_10006detail6reduce28DeviceReduceSingleTileKernelINS2_10policy_hubIN4cuda3std3__45tupleIJblEEEyN6thrust24THRUST_300001_SM_1000_NS8cuda_cub9__find_if7functorIS9_EEE10Policy1000ENSB_12zip_iteratorINS8_IJNSD_26transform_input_iterator_tIbNSC_6detail35transform_pair_of_input_iterators_tIbNSB_6detail15normal_iteratorINSB_10device_ptrIiEEEESQ_18compare_modulo_twoEENS7_10__not_fn_tINS7_10__identityEEEEENSB_17counting_iteratorIlNSB_11use_defaultESY_SY_EEEEEEEPS9_ySF_S9_S9_SU_EEvT0_T1_T2_T3_T4_T6_)
        .other          _ZN3cub18CUB_300001_SM_10006detail6reduce28DeviceReduceSingleTileKernelINS2_10policy_hubIN4cuda3std3__45tupleIJblEEEyN6thrust24THRUST_300001_SM_1000_NS8cuda_cub9__find_if7functorIS9_EEE10Policy1000ENSB_12zip_iteratorINS8_IJNSD_26transform_input_iterator_tIbNSC_6detail35transform_pair_of_input_iterators_tIbNSB_6detail15normal_iteratorINSB_10device_ptrIiEEEESQ_18compare_modulo_twoEENS7_10__not_fn_tINS7_10__identityEEEEENSB_17counting_iteratorIlNSB_11use_defaultESY_SY_EEEEEEEPS9_ySF_S9_S9_SU_EEvT0_T1_T2_T3_T4_T6_,@"STO_CUDA_ENTRY STV_DEFAULT"
_ZN3cub18CUB_300001_SM_10006detail6reduce28DeviceReduceSingleTileKernelINS2_10policy_hubIN4cuda3std3__45tupleIJblEEEyN6thrust24THRUST_300001_SM_1000_NS8cuda_cub9__find_if7functorIS9_EEE10Policy1000ENSB_12zip_iteratorINS8_IJNSD_26transform_input_iterator_tIbNSC_6detail35transform_pair_of_input_iterators_tIbNSB_6detail15normal_iteratorINSB_10device_ptrIiEEEESQ_18compare_modulo_twoEENS7_10__not_fn_tINS7_10__identityEEEEENSB_17counting_iteratorIlNSB_11use_defaultESY_SY_EEEEEEEPS9_ySF_S9_S9_SU_EEvT0_T1_T2_T3_T4_T6_:
.text._ZN3cub18CUB_300001_SM_10006detail6reduce28DeviceReduceSingleTileKernelINS2_10policy_hubIN4cuda3std3__45tupleIJblEEEyN6thrust24THRUST_300001_SM_1000_NS8cuda_cub9__find_if7functorIS9_EEE10Policy1000ENSB_12zip_iteratorINS8_IJNSD_26transform_input_iterator_tIbNSC_6detail35transform_pair_of_input_iterators_tIbNSB_6detail15normal_iteratorINSB_10device_ptrIiEEEESQ_18compare_modulo_twoEENS7_10__not_fn_tINS7_10__identityEEEEENSB_17counting_iteratorIlNSB_11use_defaultESY_SY_EEEEEEEPS9_ySF_S9_S9_SU_EEvT0_T1_T2_T3_T4_T6_:
[----:B------:R-:W-:Y:S01]  /*0000*/  LDC R1, c[0x0][0x37c] ;  /* 0x0000df00ff017b82 */ /* 0x000fe20000000800 */
[----:B------:R-:W0:Y:S07]  /*0010*/  LDCU.64 UR4, c[0x0][0x3b0] ;  /* 0x00007600ff0477ac */ /* 0x000e2e0008000a00 */
[----:B------:R-:W1:Y:S01]  /*0020*/  LDC.U8 R4, c[0x0][0x3c0] ;  /* 0x0000f000ff047b82 */ /* 0x000e620000000000 */
[----:B------:R-:W2:Y:S01]  /*0030*/  LDCU.64 UR8, c[0x0][0x358] ;  /* 0x00006b00ff0877ac */ /* 0x000ea20008000a00 */
[----:B0-----:R-:W-:-:S04]  /*0040*/  UISETP.NE.U32.AND UP0, UPT, UR4, URZ, UPT ;  /* 0x000000ff0400728c */ /* 0x001fc8000bf05070 */
[----:B------:R-:W-:-:S09]  /*0050*/  UISETP.NE.AND.EX UP0, UPT, UR5, URZ, UPT, UP0 ;  /* 0x000000ff0500728c */ /* 0x000fd2000bf05300 */
[----:B--2---:R-:W-:Y:S05]  /*0060*/  BRA.U UP0, `(.L_x_64) ;  /* 0x0000000100207547 */ /* 0x004fea000b800000 */
[----:B------:R-:W0:Y:S02]  /*0070*/  S2R R0, SR_TID.X ;  /* 0x0000000000007919 */ /* 0x000e240000002100 */
[----:B0-----:R-:W-:-:S13]  /*0080*/  ISETP.NE.AND P0, PT, R0, RZ, PT ;  /* 0x000000ff0000720c */ /* 0x001fda0003f05270 */
[----:B------:R-:W-:Y:S05]  /*0090*/  @P0 EXIT ;  /* 0x000000000000094d */ /* 0x000fea0003800000 */
[----:B------:R-:W1:Y:S08]  /*00a0*/  LDC.64 R2, c[0x0][0x3a8] ;  /* 0x0000ea00ff027b82 */ /* 0x000e700000000a00 */
[----:B------:R-:W0:Y:S01]  /*00b0*/  LDC.64 R6, c[0x0][0x3c8] ;  /* 0x0000f200ff067b82 */ /* 0x000e220000000a00 */
[----:B-1----:R-:W-:Y:S04]  /*00c0*/  STG.E.U8 desc[UR8][R2.64], R4 ;  /* 0x0000000402007986 */ /* 0x002fe8000c101108 */
[----:B0-----:R-:W-:Y:S01]  /*00d0*/  STG.E.64 desc[UR8][R2.64+0x8], R6 ;  /* 0x0000080602007986 */ /* 0x001fe2000c101b08 */
[----:B------:R-:W-:Y:S05]  /*00e0*/  EXIT ;  /* 0x000000000000794d */ /* 0x000fea0003800000 */
.L_x_64:
[----:B------:R-:W-:Y:S01]  /*00f0*/  UISETP.GT.U32.AND UP0, UPT, UR4, 0x3ff, UPT ;  /* 0x000003ff0400788c */ /* 0x000fe2000bf04070 */
[----:B------:R-:W-:Y:S03]  /*0100*/  BSSY.RECONVERGENT B0, `(.L_x_65) ;  /* 0x00004fc000007945 */ /* 0x000fe60003800200 */
[----:B------:R-:W-:-:S09]  /*0110*/  UISETP.GT.U32.AND.EX UP0, UPT, UR5, URZ, UPT, UP0 ;  /* 0x000000ff0500728c */ /* 0x000fd2000bf04100 */
[----:B------:R-:W-:Y:S05]  /*0120*/  BRA.U UP0, `(.L_x_66) ;  /* 0x0000002900c07547 */ /* 0x000fea000b800000 */
[----:B------:R-:W0:Y:S01]  /*0130*/  S2R R5, SR_TID.X ;  /* 0x0000000000057919 */ /* 0x000e220000002100 */
[----:B------:R-:W2:Y:S01]  /*0140*/  LDC.64 R8, c[0x0][0x380] ;  /* 0x0000e000ff087b82 */ /* 0x000ea20000000a00 */
[----:B------:R-:W3:Y:S07]  /*0150*/  LDCU.64 UR6, c[0x0][0x3a0] ;  /* 0x00007400ff0677ac */ /* 0x000eee0008000a00 */
[----:B------:R-:W4:Y:S01]  /*0160*/  LDC.64 R10, c[0x0][0x388] ;  /* 0x0000e200ff0a7b82 */ /* 0x000f220000000a00 */
[----:B0-----:R-:W-:-:S13]  /*0170*/  ISETP.GE.U32.AND P1, PT, R5, UR4, PT ;  /* 0x0000000405007c0c */ /* 0x001fda000bf26070 */
[C---:B--2---:R-:W-:Y:S01]  /*0180*/  @!P1 IMAD.WIDE.U32 R8, R5.reuse, 0x4, R8 ;  /* 0x0000000405089825 */ /* 0x044fe200078e0008 */
[----:B------:R-:W0:Y:S03]  /*0190*/  @!P1 LDC.64 R6, c[0x0][0x3a0] ;  /* 0x0000e800ff069b82 */ /* 0x000e260000000a00 */
[C---:B----4-:R-:W-:Y:S02]  /*01a0*/  @!P1 IMAD.WIDE.U32 R10, R5.reuse, 0x4, R10 ;  /* 0x00000004050a9825 */ /* 0x050fe400078e000a */
[----:B------:R-:W2:Y:S04]  /*01b0*/  @!P1 LDG.E R8, desc[UR8][R8.64] ;  /* 0x0000000808089981 */ /* 0x000ea8000c1e1900 */
[----:B------:R-:W4:Y:S01]  /*01c0*/  @!P1 LDG.E R10, desc[UR8][R10.64] ;  /* 0x000000080a0a9981 */ /* 0x000f22000c1e1900 */
[----:B------:R-:W-:Y:S01]  /*01d0*/  IMAD.MOV.U32 R15, RZ, RZ, R5 ;  /* 0x000000ffff0f7224 */ /* 0x000fe200078e0005 */
[----:B------:R-:W-:Y:S01]  /*01e0*/  BSSY.RECONVERGENT B1, `(.L_x_67) ;  /* 0x00000c6000017945 */ /* 0x000fe20003800200 */
[----:B------:R-:W-:-:S05]  /*01f0*/  @!P1 VIADD R15, R5, 0x100 ;  /* 0x00000100050f9836 */ /* 0x000fca0000000000 */
[----:B------:R-:W-:Y:S02]  /*0200*/  ISETP.GE.U32.AND P2, PT, R15, UR4, PT ;  /* 0x000000040f007c0c */ /* 0x000fe4000bf46070 */
[----:B--2---:R-:W-:Y:S02]  /*0210*/  @!P1 LEA.HI R0, R8, R8, RZ, 0x1 ;  /* 0x0000000808009211 */ /* 0x004fe400078f08ff */
[----:B----4-:R-:W-:Y:S02]  /*0220*/  @!P1 LEA.HI R2, R10, R10, RZ, 0x1 ;  /* 0x0000000a0a029211 */ /* 0x010fe400078f08ff */
[----:B------:R-:W-:Y:S02]  /*0230*/  @!P1 LOP3.LUT R3, R0, 0xfffffffe, RZ, 0xc0, !PT ;  /* 0xfffffffe00039812 */ /* 0x000fe400078ec0ff */
[----:B------:R-:W-:Y:S02]  /*0240*/  @!P1 LOP3.LUT R13, R2, 0xfffffffe, RZ, 0xc0, !PT ;  /* 0xfffffffe020d9812 */ /* 0x000fe400078ec0ff */
[----:B------:R-:W-:Y:S01]  /*0250*/  PRMT R2, RZ, 0x7610, R2 ;  /* 0x00007610ff027816 */ /* 0x000fe20000000002 */
[----:B------:R-:W-:-:S02]  /*0260*/  @!P1 IMAD.IADD R0, R8, 0x1, -R3 ;  /* 0x0000000108009824 */ /* 0x000fc400078e0a03 */
[----:B------:R-:W-:Y:S02]  /*0270*/  @!P1 IMAD.IADD R13, R10, 0x1, -R13 ;  /* 0x000000010a0d9824 */ /* 0x000fe400078e0a0d */
[----:B------:R-:W-:Y:S01]  /*0280*/  IMAD.MOV.U32 R3, RZ, RZ, RZ ;  /* 0x000000ffff037224 */ /* 0x000fe200078e00ff */
[----:B0-----:R-:W-:Y:S02]  /*0290*/  @!P1 IADD3 R3, P3, PT, R5, R6, RZ ;  /* 0x0000000605039210 */ /* 0x001fe40007f7e0ff */
[----:B------:R-:W-:Y:S01]  /*02a0*/  @!P1 ISETP.NE.AND P0, PT, R0, R13, PT ;  /* 0x0000000d0000920c */ /* 0x000fe20003f05270 */
[----:B------:R-:W-:Y:S02]  /*02b0*/  IMAD.MOV.U32 R0, RZ, RZ, RZ ;  /* 0x000000ffff007224 */ /* 0x000fe400078e00ff */
[----:B------:R-:W-:Y:S01]  /*02c0*/  @!P1 IMAD.X R0, RZ, RZ, R7, P3 ;  /* 0x000000ffff009224 */ /* 0x000fe200018e0607 */
[----:B------:R-:W-:-:S04]  /*02d0*/  @!P1 SEL R6, RZ, 0x1, !P0 ;  /* 0x00000001ff069807 */ /* 0x000fc80004000000 */
[----:B------:R-:W-:Y:S01]  /*02e0*/  @!P1 PRMT R2, R6, 0x7610, R2 ;  /* 0x0000761006029816 */ /* 0x000fe20000000002 */
[----:B---3--:R-:W-:Y:S06]  /*02f0*/  @P2 BRA `(.L_x_68) ;  /* 0x0000000800d02947 */ /* 0x008fec0003800000 */
[----:B------:R-:W-:Y:S01]  /*0300*/  LOP3.LUT R14, RZ, R15, RZ, 0x33, !PT ;  /* 0x0000000fff0e7212 */ /* 0x000fe200078e33ff */
[----:B------:R-:W-:Y:S04]  /*0310*/  BSSY.RECONVERGENT B2, `(.L_x_69) ;  /* 0x0000062000027945 */ /* 0x000fe80003800200 */
[----:B------:R-:W-:-:S05]  /*0320*/  VIADD R14, R14, UR4 ;  /* 0x000000040e0e7c36 */ /* 0x000fca0008000000 */
[C---:B------:R-:W-:Y:S02]  /*0330*/  ISETP.GE.U32.AND P0, PT, R14.reuse, 0x300, PT ;  /* 0x000003000e00780c */ /* 0x040fe40003f06070 */
[----:B------:R-:W-:-:S04]  /*0340*/  LEA.HI R16, R14, 0x1, RZ, 0x18 ;  /* 0x000000010e107811 */ /* 0x000fc800078fc0ff */
[----:B------:R-:W-:-:S07]  /*0350*/  LOP3.LUT P1, R25, R16, 0x3, RZ, 0xc0, !PT ;  /* 0x0000000310197812 */ /* 0x000fce000782c0ff */
[----:B------:R-:W-:Y:S06]  /*0360*/  @!P0 BRA `(.L_x_70) ;  /* 0x0000000400708947 */ /* 0x000fec0003800000 */
[----:B------:R-:W0:Y:S01]  /*0370*/  LDC.64 R6, c[0x0][0x380] ;  /* 0x0000e000ff067b82 */ /* 0x000e220000000a00 */
[----:B------:R-:W-:-:S05]  /*0380*/  LOP3.LUT R16, R16, 0x1fffffc, RZ, 0xc0, !PT ;  /* 0x01fffffc10107812 */ /* 0x000fca00078ec0ff */
[----:B------:R-:W-:Y:S02]  /*0390*/  IMAD.MOV R16, RZ, RZ, -R16 ;  /* 0x000000ffff107224 */ /* 0x000fe400078e0a10 */
[----:B------:R-:W2:Y:S05]  /*03a0*/  LDC.64 R8, c[0x0][0x388] ;  /* 0x0000e200ff087b82 */ /* 0x000eaa0000000a00 */
.L_x_71:
[----:B0-----:R-:W-:-:S04]  /*03b0*/  IMAD.WIDE.U32 R12, R15, 0x4, R6 ;  /* 0x000000040f0c7825 */ /* 0x001fc800078e0006 */
[----:B--2---:R-:W-:Y:S01]  /*03c0*/  IMAD.WIDE.U32 R10, R15, 0x4, R8 ;  /* 0x000000040f0a7825 */ /* 0x004fe200078e0008 */
        /* <DEDUP_REMOVED lines=8> */
[----:B------:R-:W-:Y:S01]  /*0450*/  LOP3.LUT P4, RZ, R2, 0xff, RZ, 0xc0, !PT ;  /* 0x000000ff02ff7812 */ /* 0x000fe2000788c0ff */
[----:B------:R-:W-:-:S02]  /*0460*/  VIADD R16, R16, 0x4 ;  /* 0x0000000410107836 */ /* 0x000fc40000000000 */
[----:B0-----:R-:W-:Y:S01]  /*0470*/  IMAD.MOV.U32 R11, RZ, RZ, R0 ;  /* 0x000000ffff0b7224 */ /* 0x001fe200078e0000 */
        /* <DEDUP_REMOVED lines=8> */
[----:B------:R-:W-:Y:S01]  /*0500*/  LOP3.LUT R10, R10, 0xfffffffe, RZ, 0xc0, !PT ;  /* 0xfffffffe0a0a7812 */ /* 0x000fe200078ec0ff */
[----:B------:R-:W-:Y:S01]  /*0510*/  IMAD.MOV.U32 R24, RZ, RZ, R3 ;  /* 0x000000ffff187224 */ /* 0x000fe200078e0003 */
[C---:B------:R-:W-:Y:S01]  /*0520*/  IADD3 R3, P2, PT, R15.reuse, UR6, RZ ;  /* 0x000000060f037c10 */ /* 0x040fe2000ff5e0ff */
[----:B------:R-:W-:Y:S01]  /*0530*/  VIADD R15, R15, 0x400 ;  /* 0x000004000f0f7836 */ /* 0x000fe20000000000 */
[----:B------:R-:W-:Y:S01]  /*0540*/  ISETP.NE.AND P3, PT, R27, R28, PT ;  /* 0x0000001c1b00720c */ /* 0x000fe20003f65270 */
[----:B------:R-:W-:Y:S01]  /*0550*/  IMAD.IADD R10, R21, 0x1, -R10 ;  /* 0x00000001150a7824 */ /* 0x000fe200078e0a0a */
[----:B------:R-:W-:Y:S01]  /*0560*/  ISETP.LT.U32.AND P0, PT, R3, R24, PT ;  /* 0x000000180300720c */ /* 0x000fe20003f01070 */
[----:B------:R-:W-:Y:S01]  /*0570*/  IMAD.X R0, RZ, RZ, UR7, P2 ;  /* 0x00000007ff007e24 */ /* 0x000fe200090e06ff */
[----:B------:R-:W-:-:S02]  /*0580*/  LOP3.LUT R13, R12, 0xfffffffe, RZ, 0xc0, !PT ;  /* 0xfffffffe0c0d7812 */ /* 0x000fc400078ec0ff */
[----:B------:R-:W-:Y:S02]  /*0590*/  SEL R12, RZ, 0x1, !P3 ;  /* 0x00000001ff0c7807 */ /* 0x000fe40005800000 */
[----:B------:R-:W-:Y:S01]  /*05a0*/  ISETP.LT.AND.EX P0, PT, R0, R11, PT, P0 ;  /* 0x0000000b0000720c */ /* 0x000fe20003f01300 */
[----:B------:R-:W-:Y:S01]  /*05b0*/  IMAD.IADD R13, R22, 0x1, -R13 ;  /* 0x00000001160d7824 */ /* 0x000fe200078e0a0d */
[----:B------:R-:W-:Y:S02]  /*05c0*/  @P4 SEL R12, R2, 0x1, !P3 ;  /* 0x00000001020c4807 */ /* 0x000fe40005800000 */
[C---:B------:R-:W-:Y:S02]  /*05d0*/  IADD3 R2, P5, PT, R3.reuse, 0x100, RZ ;  /* 0x0000010003027810 */ /* 0x040fe40007fbe0ff */
[----:B------:R-:W-:Y:S02]  /*05e0*/  @P3 SEL R24, R3, R24, P0 ;  /* 0x0000001803183207 */ /* 0x000fe40000000000 */
[----:B------:R-:W-:Y:S01]  /*05f0*/  ISETP.NE.AND P2, PT, R10, R13, PT ;  /* 0x0000000d0a00720c */ /* 0x000fe20003f45270 */
[----:B------:R-:W-:Y:S01]  /*0600*/  IMAD.X R10, RZ, RZ, R0, P5 ;  /* 0x000000ffff0a7224 */ /* 0x000fe200028e0600 */
[----:B------:R-:W-:-:S02]  /*0610*/  LEA.HI R13, R18, R18, RZ, 0x1 ;  /* 0x00000012120d7211 */ /* 0x000fc400078f08ff */
[----:B------:R-:W-:Y:S02]  /*0620*/  LEA.HI R21, R17, R17, RZ, 0x1 ;  /* 0x0000001111157211 */ /* 0x000fe400078f08ff */
[----:B------:R-:W-:Y:S02]  /*0630*/  @P3 SEL R11, R0, R11, P0 ;  /* 0x0000000b000b3207 */ /* 0x000fe40000000000 */
[----:B------:R-:W-:Y:S02]  /*0640*/  SEL R23, R3, R24, !P4 ;  /* 0x0000001803177207 */ /* 0x000fe40006000000 */
[----:B------:R-:W-:Y:S02]  /*0650*/  LOP3.LUT P3, RZ, R12, 0xff, RZ, 0xc0, !PT ;  /* 0x000000ff0cff7812 */ /* 0x000fe4000786c0ff */
[----:B------:R-:W-:Y:S02]  /*0660*/  LOP3.LUT R13, R13, 0xfffffffe, RZ, 0xc0, !PT ;  /* 0xfffffffe0d0d7812 */ /* 0x000fe400078ec0ff */
[----:B------:R-:W-:-:S02]  /*0670*/  LOP3.LUT R22, R21, 0xfffffffe, RZ, 0xc0, !PT ;  /* 0xfffffffe15167812 */ /* 0x000fc400078ec0ff */
[----:B------:R-:W-:Y:S01]  /*0680*/  SEL R11, R0, R11, !P4 ;  /* 0x0000000b000b7207 */ /* 0x000fe20006000000 */
[----:B------:R-:W-:Y:S01]  /*0690*/  IMAD.IADD R13, R18, 0x1, -R13 ;  /* 0x00000001120d7824 */ /* 0x000fe200078e0a0d */
[----:B------:R-:W-:Y:S01]  /*06a0*/  ISETP.LT.U32.AND P0, PT, R2, R23, PT ;  /* 0x000000170200720c */ /* 0x000fe20003f01070 */
[----:B------:R-:W-:Y:S01]  /*06b0*/  IMAD.IADD R22, R17, 0x1, -R22 ;  /* 0x0000000111167824 */ /* 0x000fe200078e0a16 */
[----:B------:R-:W-:Y:S02]  /*06c0*/  SEL R21, RZ, 0x1, !P2 ;  /* 0x00000001ff157807 */ /* 0x000fe40005000000 */
[----:B------:R-:W-:Y:S02]  /*06d0*/  ISETP.LT.AND.EX P0, PT, R10, R11, PT, P0 ;  /* 0x0000000b0a00720c */ /* 0x000fe40003f01300 */
[----:B------:R-:W-:Y:S02]  /*06e0*/  ISETP.NE.AND P4, PT, R13, R22, PT ;  /* 0x000000160d00720c */ /* 0x000fe40003f85270 */
[----:B------:R-:W-:-:S02]  /*06f0*/  @P2 SEL R23, R2, R23, P0 ;  /* 0x0000001702172207 */ /* 0x000fc40000000000 */
[----:B------:R-:W-:Y:S02]  /*0700*/  @P2 SEL R11, R10, R11, P0 ;  /* 0x0000000b0a0b2207 */ /* 0x000fe40000000000 */
[----:B------:R-:W-:Y:S02]  /*0710*/  @P3 SEL R21, R12, 0x1, !P2 ;  /* 0x000000010c153807 */ /* 0x000fe40005000000 */
[----:B------:R-:W-:Y:S02]  /*0720*/  IADD3 R13, P0, PT, R3, 0x200, RZ ;  /* 0x00000200030d7810 */ /* 0x000fe40007f1e0ff */
[----:B------:R-:W-:Y:S02]  /*0730*/  SEL R2, R2, R23, !P3 ;  /* 0x0000001702027207 */ /* 0x000fe40005800000 */
[----:B------:R-:W-:Y:S01]  /*0740*/  SEL R17, R10, R11, !P3 ;  /* 0x0000000b0a117207 */ /* 0x000fe20005800000 */
[----:B------:R-:W-:Y:S01]  /*0750*/  IMAD.X R12, RZ, RZ, R0, P0 ;  /* 0x000000ffff0c7224 */ /* 0x000fe200000e0600 */
[----:B------:R-:W-:-:S02]  /*0760*/  LEA.HI R10, R19, R19, RZ, 0x1 ;  /* 0x00000013130a7211 */ /* 0x000fc400078f08ff */
[----:B------:R-:W-:Y:S02]  /*0770*/  LEA.HI R11, R20, R20, RZ, 0x1 ;  /* 0x00000014140b7211 */ /* 0x000fe400078f08ff */
[----:B------:R-:W-:Y:S02]  /*0780*/  LOP3.LUT P2, RZ, R21, 0xff, RZ, 0xc0, !PT ;  /* 0x000000ff15ff7812 */ /* 0x000fe4000784c0ff */
        /* <DEDUP_REMOVED lines=9> */
[----:B------:R-:W-:Y:S02]  /*0820*/  IADD3 R3, P0, PT, R3, 0x300, RZ ;  /* 0x0000030003037810 */ /* 0x000fe40007f1e0ff */
[----:B------:R-:W-:Y:S02]  /*0830*/  @P2 SEL R18, R21, 0x1, !P4 ;  /* 0x0000000115122807 */ /* 0x000fe40006000000 */
[----:B------:R-:W-:Y:S01]  /*0840*/  ISETP.NE.AND P3, PT, R10, R11, PT ;  /* 0x0000000b0a00720c */ /* 0x000fe20003f65270 */
[----:B------:R-:W-:Y:S01]  /*0850*/  IMAD.X R0, RZ, RZ, R0, P0 ;  /* 0x000000ffff007224 */ /* 0x000fe200000e0600 */
[----:B------:R-:W-:Y:S02]  /*0860*/  SEL R10, R13, R2, !P2 ;  /* 0x000000020d0a7207 */ /* 0x000fe40005000000 */
[----:B------:R-:W-:-:S02]  /*0870*/  ISETP.NE.AND P4, PT, R16, RZ, PT ;  /* 0x000000ff1000720c */ /* 0x000fc40003f85270 */
[----:B------:R-:W-:Y:S02]  /*0880*/  SEL R11, R12, R17, !P2 ;  /* 0x000000110c0b7207 */ /* 0x000fe40005000000 */
[----:B------:R-:W-:Y:S02]  /*0890*/  LOP3.LUT P2, RZ, R18, 0xff, RZ, 0xc0, !PT ;  /* 0x000000ff12ff7812 */ /* 0x000fe4000784c0ff */
        /* <DEDUP_REMOVED lines=9> */
.L_x_70:
[----:B------:R-:W-:Y:S05]  /*0930*/  BSYNC.RECONVERGENT B2 ;  /* 0x0000000000027941 */ /* 0x000fea0003800200 */
.L_x_69:
[----:B------:R-:W-:Y:S05]  /*0940*/  @!P1 BRA `(.L_x_68) ;  /* 0x00000004003c9947 */ /* 0x000fea0003800000 */
[----:B------:R-:W-:Y:S01]  /*0950*/  ISETP.NE.AND P0, PT, R25, 0x1, PT ;  /* 0x000000011900780c */ /* 0x000fe20003f05270 */
[----:B------:R-:W-:Y:S01]  /*0960*/  BSSY.RECONVERGENT B2, `(.L_x_72) ;  /* 0x0000032000027945 */ /* 0x000fe20003800200 */
[----:B------:R-:W-:-:S11]  /*0970*/  LOP3.LUT P1, RZ, R14, 0x100, RZ, 0xc0, !PT ;  /* 0x000001000eff7812 */ /* 0x000fd6000782c0ff */
[----:B------:R-:W-:Y:S05]  /*0980*/  @!P0 BRA `(.L_x_73) ;  /* 0x0000000000bc8947 */ /* 0x000fea0003800000 */
[----:B------:R-:W0:Y:S01]  /*0990*/  LDC.64 R6, c[0x0][0x380] ;  /* 0x0000e000ff067b82 */ /* 0x000e220000000a00 */
[----:B------:R-:W2:Y:S07]  /*09a0*/  LDCU.64 UR10, c[0x0][0x3a0] ;  /* 0x00007400ff0a77ac */ /* 0x000eae0008000a00 */
[----:B------:R-:W3:Y:S01]  /*09b0*/  LDC.64 R8, c[0x0][0x388] ;  /* 0x0000e200ff087b82 */ /* 0x000ee20000000a00 */
[----:B0-----:R-:W-:-:S05]  /*09c0*/  IMAD.WIDE.U32 R6, R15, 0x4, R6 ;  /* 0x000000040f067825 */ /* 0x001fca00078e0006 */
[----:B------:R-:W4:Y:S01]  /*09d0*/  LDG.E R10, desc[UR8][R6.64] ;  /* 0x00000008060a7981 */ /* 0x000f22000c1e1900 */
[----:B---3--:R-:W-:-:S03]  /*09e0*/  IMAD.WIDE.U32 R8, R15, 0x4, R8 ;  /* 0x000000040f087825 */ /* 0x008fc600078e0008 */
[----:B------:R-:W3:Y:S04]  /*09f0*/  LDG.E R16, desc[UR8][R6.64+0x400] ;  /* 0x0004000806107981 */ /* 0x000ee8000c1e1900 */
[----:B------:R-:W5:Y:S04]  /*0a00*/  LDG.E R11, desc[UR8][R8.64] ;  /* 0x00000008080b7981 */ /* 0x000f68000c1e1900 */
[----:B------:R-:W3:Y:S01]  /*0a10*/  LDG.E R17, desc[UR8][R8.64+0x400] ;  /* 0x0004000808117981 */ /* 0x000ee2000c1e1900 */
[----:B------:R-:W-:Y:S02]  /*0a20*/  LOP3.LUT P2, RZ, R2, 0xff, RZ, 0xc0, !PT ;  /* 0x000000ff02ff7812 */ /* 0x000fe4000784c0ff */
[----:B----4-:R-:W-:-:S04]  /*0a30*/  LEA.HI R12, R10, R10, RZ, 0x1 ;  /* 0x0000000a0a0c7211 */ /* 0x010fc800078f08ff */
[----:B------:R-:W-:Y:S02]  /*0a40*/  LOP3.LUT R13, R12, 0xfffffffe, RZ, 0xc0, !PT ;  /* 0xfffffffe0c0d7812 */ /* 0x000fe400078ec0ff */
[----:B-----5:R-:W-:-:S04]  /*0a50*/  LEA.HI R14, R11, R11, RZ, 0x1 ;  /* 0x0000000b0b0e7211 */ /* 0x020fc800078f08ff */
[----:B------:R-:W-:Y:S01]  /*0a60*/  LOP3.LUT R14, R14, 0xfffffffe, RZ, 0xc0, !PT ;  /* 0xfffffffe0e0e7812 */ /* 0x000fe200078ec0ff */
[----:B------:R-:W-:-:S04]  /*0a70*/  IMAD.IADD R13, R10, 0x1, -R13 ;  /* 0x000000010a0d7824 */ /* 0x000fc800078e0a0d */
[----:B------:R-:W-:Y:S01]  /*0a80*/  IMAD.IADD R14, R11, 0x1, -R14 ;  /* 0x000000010b0e7824 */ /* 0x000fe200078e0a0e */
[----:B--2---:R-:W-:Y:S02]  /*0a90*/  IADD3 R10, P4, PT, R15, UR10, RZ ;  /* 0x0000000a0f0a7c10 */ /* 0x004fe4000ff9e0ff */
[----:B---3--:R-:W-:Y:S02]  /*0aa0*/  LEA.HI R6, R16, R16, RZ, 0x1 ;  /* 0x0000001010067211 */ /* 0x008fe400078f08ff */
[----:B------:R-:W-:Y:S02]  /*0ab0*/  ISETP.NE.AND P3, PT, R13, R14, PT ;  /* 0x0000000e0d00720c */ /* 0x000fe40003f65270 */
[----:B------:R-:W-:Y:S01]  /*0ac0*/  LEA.HI R8, R17, R17, RZ, 0x1 ;  /* 0x0000001111087211 */ /* 0x000fe200078f08ff */
[----:B------:R-:W-:Y:S01]  /*0ad0*/  IMAD.X R9, RZ, RZ, UR11, P4 ;  /* 0x0000000bff097e24 */ /* 0x000fe2000a0e06ff */
[----:B------:R-:W-:Y:S02]  /*0ae0*/  ISETP.LT.U32.AND P0, PT, R10, R3, PT ;  /* 0x000000030a00720c */ /* 0x000fe40003f01070 */
[----:B------:R-:W-:-:S02]  /*0af0*/  LOP3.LUT R7, R6, 0xfffffffe, RZ, 0xc0, !PT ;  /* 0xfffffffe06077812 */ /* 0x000fc400078ec0ff */
[----:B------:R-:W-:Y:S02]  /*0b00*/  LOP3.LUT R8, R8, 0xfffffffe, RZ, 0xc0, !PT ;  /* 0xfffffffe08087812 */ /* 0x000fe400078ec0ff */
[----:B------:R-:W-:Y:S02]  /*0b10*/  SEL R11, RZ, 0x1, !P3 ;  /* 0x00000001ff0b7807 */ /* 0x000fe40005800000 */
[----:B------:R-:W-:Y:S01]  /*0b20*/  @P2 SEL R11, R2, 0x1, !P3 ;  /* 0x00000001020b2807 */ /* 0x000fe20005800000 */
[----:B------:R-:W-:Y:S01]  /*0b30*/  VIADD R2, R15, 0x100 ;  /* 0x000001000f027836 */ /* 0x000fe20000000000 */
[----:B------:R-:W-:Y:S01]  /*0b40*/  ISETP.LT.AND.EX P0, PT, R9, R0, PT, P0 ;  /* 0x000000000900720c */ /* 0x000fe20003f01300 */
[----:B------:R-:W-:Y:S02]  /*0b50*/  IMAD.IADD R7, R16, 0x1, -R7 ;  /* 0x0000000110077824 */ /* 0x000fe400078e0a07 */
[----:B------:R-:W-:Y:S01]  /*0b60*/  IMAD.IADD R8, R17, 0x1, -R8 ;  /* 0x0000000111087824 */ /* 0x000fe200078e0a08 */
[----:B------:R-:W-:-:S02]  /*0b70*/  @P3 SEL R3, R10, R3, P0 ;  /* 0x000000030a033207 */ /* 0x000fc40000000000 */
[----:B------:R-:W-:Y:S02]  /*0b80*/  @P3 SEL R0, R9, R0, P0 ;  /* 0x0000000009003207 */ /* 0x000fe40000000000 */
[----:B------:R-:W-:Y:S02]  /*0b90*/  IADD3 R6, P0, PT, R2, UR10, RZ ;  /* 0x0000000a02067c10 */ /* 0x000fe4000ff1e0ff */
[----:B------:R-:W-:Y:S02]  /*0ba0*/  ISETP.NE.AND P3, PT, R7, R8, PT ;  /* 0x000000080700720c */ /* 0x000fe40003f65270 */
[----:B------:R-:W-:Y:S02]  /*0bb0*/  SEL R3, R10, R3, !P2 ;  /* 0x000000030a037207 */ /* 0x000fe40005000000 */
[----:B------:R-:W-:Y:S01]  /*0bc0*/  SEL R7, R9, R0, !P2 ;  /* 0x0000000009077207 */ /* 0x000fe20005000000 */
[----:B------:R-:W-:Y:S01]  /*0bd0*/  IMAD.X R0, RZ, RZ, UR11, P0 ;  /* 0x0000000bff007e24 */ /* 0x000fe200080e06ff */
[----:B------:R-:W-:-:S02]  /*0be0*/  LOP3.LUT P2, RZ, R11, 0xff, RZ, 0xc0, !PT ;  /* 0x000000ff0bff7812 */ /* 0x000fc4000784c0ff */
[----:B------:R-:W-:-:S04]  /*0bf0*/  ISETP.LT.U32.AND P0, PT, R6, R3, PT ;  /* 0x000000030600720c */ /* 0x000fc80003f01070 */
[----:B------:R-:W-:-:S04]  /*0c00*/  ISETP.LT.AND.EX P0, PT, R0, R7, PT, P0 ;  /* 0x000000070000720c */ /* 0x000fc80003f01300 */
[----:B------:R-:W-:Y:S02]  /*0c10*/  @P3 SEL R3, R6, R3, P0 ;  /* 0x0000000306033207 */ /* 0x000fe40000000000 */
[----:B------:R-:W-:Y:S01]  /*0c20*/  @P3 SEL R7, R0, R7, P0 ;  /* 0x0000000700073207 */ /* 0x000fe20000000000 */
[----:B------:R-:W-:Y:S01]  /*0c30*/  VIADD R15, R15, 0x200 ;  /* 0x000002000f0f7836 */ /* 0x000fe20000000000 */
[----:B------:R-:W-:Y:S02]  /*0c40*/  SEL R2, RZ, 0x1, !P3 ;  /* 0x00000001ff027807 */ /* 0x000fe40005800000 */
[----:B------:R-:W-:Y:S02]  /*0c50*/  @P2 SEL R2, R11, 0x1, !P3 ;  /* 0x000000010b022807 */ /* 0x000fe40005800000 */
[----:B------:R-:W-:Y:S02]  /*0c60*/  SEL R3, R6, R3, !P2 ;  /* 0x0000000306037207 */ /* 0x000fe40005000000 */
[----:B------:R-:W-:-:S07]  /*0c70*/  SEL R0, R0, R7, !P2 ;  /* 0x0000000700007207 */ /* 0x000fce0005000000 */
.L_x_73:
[----:B------:R-:W-:Y:S05]  /*0c80*/  BSYNC.RECONVERGENT B2 ;  /* 0x0000000000027941 */ /* 0x000fea0003800200 */
.L_x_72:
[----:B------:R-:W-:Y:S05]  /*0c90*/  @P1 BRA `(.L_x_68) ;  /* 0x0000000000681947 */ /* 0x000fea0003800000 */
[----:B------:R-:W0:Y:S01]  /*0ca0*/  LDC.64 R6, c[0x0][0x380] ;  /* 0x0000e000ff067b82 */ /* 0x000e220000000a00 */
[----:B------:R-:W2:Y:S07]  /*0cb0*/  LDCU.64 UR10, c[0x0][0x3a0] ;  /* 0x00007400ff0a77ac */ /* 0x000eae0008000a00 */
[----:B------:R-:W3:Y:S01]  /*0cc0*/  LDC.64 R8, c[0x0][0x388] ;  /* 0x0000e200ff087b82 */ /* 0x000ee20000000a00 */
[----:B0-----:R-:W-:-:S06]  /*0cd0*/  IMAD.WIDE.U32 R6, R15, 0x4, R6 ;  /* 0x000000040f067825 */ /* 0x001fcc00078e0006 */
[----:B------:R-:W4:Y:S01]  /*0ce0*/  LDG.E R6, desc[UR8][R6.64] ;  /* 0x0000000806067981 */ /* 0x000f22000c1e1900 */
[----:B---3--:R-:W-:-:S06]  /*0cf0*/  IMAD.WIDE.U32 R8, R15, 0x4, R8 ;  /* 0x000000040f087825 */ /* 0x008fcc00078e0008 */
[----:B------:R-:W3:Y:S01]  /*0d00*/  LDG.E R8, desc[UR8][R8.64] ;  /* 0x0000000808087981 */ /* 0x000ee2000c1e1900 */
[----:B------:R-:W-:Y:S02]  /*0d10*/  LOP3.LUT P2, RZ, R2, 0xff, RZ, 0xc0, !PT ;  /* 0x000000ff02ff7812 */ /* 0x000fe4000784c0ff */
[----:B----4-:R-:W-:-:S04]  /*0d20*/  LEA.HI R10, R6, R6, RZ, 0x1 ;  /* 0x00000006060a7211 */ /* 0x010fc800078f08ff */
[----:B------:R-:W-:Y:S02]  /*0d30*/  LOP3.LUT R11, R10, 0xfffffffe, RZ, 0xc0, !PT ;  /* 0xfffffffe0a0b7812 */ /* 0x000fe400078ec0ff */
[----:B---3--:R-:W-:-:S04]  /*0d40*/  LEA.HI R12, R8, R8, RZ, 0x1 ;  /* 0x00000008080c7211 */ /* 0x008fc800078f08ff */
[----:B------:R-:W-:Y:S01]  /*0d50*/  LOP3.LUT R13, R12, 0xfffffffe, RZ, 0xc0, !PT ;  /* 0xfffffffe0c0d7812 */ /* 0x000fe200078ec0ff */
[----:B------:R-:W-:-:S04]  /*0d60*/  IMAD.IADD R11, R6, 0x1, -R11 ;  /* 0x00000001060b7824 */ /* 0x000fc800078e0a0b */
[----:B------:R-:W-:Y:S01]  /*0d70*/  IMAD.IADD R10, R8, 0x1, -R13 ;  /* 0x00000001080a7824 */ /* 0x000fe200078e0a0d */
[----:B--2---:R-:W-:-:S04]  /*0d80*/  IADD3 R12, P0, PT, R15, UR10, RZ ;  /* 0x0000000a0f0c7c10 */ /* 0x004fc8000ff1e0ff */
[----:B------:R-:W-:Y:S01]  /*0d90*/  ISETP.NE.AND P1, PT, R11, R10, PT ;  /* 0x0000000a0b00720c */ /* 0x000fe20003f25270 */
[----:B------:R-:W-:Y:S01]  /*0da0*/  IMAD.X R7, RZ, RZ, UR11, P0 ;  /* 0x0000000bff077e24 */ /* 0x000fe200080e06ff */
[----:B------:R-:W-:-:S04]  /*0db0*/  ISETP.LT.U32.AND P0, PT, R12, R3, PT ;  /* 0x000000030c00720c */ /* 0x000fc80003f01070 */
[----:B------:R-:W-:Y:S02]  /*0dc0*/  ISETP.LT.AND.EX P0, PT, R7, R0, PT, P0 ;  /* 0x000000000700720c */ /* 0x000fe40003f01300 */
[----:B------:R-:W-:Y:S02]  /*0dd0*/  SEL R6, RZ, 0x1, !P1 ;  /* 0x00000001ff067807 */ /* 0x000fe40004800000 */
[----:B------:R-:W-:-:S03]  /*0de0*/  @P2 SEL R6, R2, 0x1, !P1 ;  /* 0x0000000102062807 */ /* 0x000fc60004800000 */
[C---:B------:R-:W-:Y:S02]  /*0df0*/  @P1 SEL R3, R12.reuse, R3, P0 ;  /* 0x000000030c031207 */ /* 0x040fe40000000000 */
[C---:B------:R-:W-:Y:S02]  /*0e00*/  @P1 SEL R0, R7.reuse, R0, P0 ;  /* 0x0000000007001207 */ /* 0x040fe40000000000 */
[----:B------:R-:W-:Y:S02]  /*0e10*/  SEL R3, R12, R3, !P2 ;  /* 0x000000030c037207 */ /* 0x000fe40005000000 */
[----:B------:R-:W-:Y:S02]  /*0e20*/  SEL R0, R7, R0, !P2 ;  /* 0x0000000007007207 */ /* 0x000fe40005000000 */
[----:B------:R-:W-:-:S07]  /*0e30*/  PRMT R2, R6, 0x7610, R2 ;  /* 0x0000761006027816 */ /* 0x000fce0000000002 */
.L_x_68:
[----:B------:R-:W-:Y:S05]  /*0e40*/  BSYNC.RECONVERGENT B1 ;  /* 0x0000000000017941 */ /* 0x000fea0003800200 */
.L_x_67:
[----:B------:R-:W-:-:S04]  /*0e50*/  UISETP.GE.U32.AND UP0, UPT, UR4, 0x100, UPT ;  /* 0x000001000400788c */ /* 0x000fc8000bf06070 */
[----:B------:R-:W-:-:S09]  /*0e60*/  UISETP.GE.U32.AND.EX UP0, UPT, UR5, URZ, UPT, UP0 ;  /* 0x000000ff0500728c */ /* 0x000fd2000bf06100 */
[----:B------:R-:W-:Y:S05]  /*0e70*/  BRA.U !UP0, `(.L_x_74) ;  /* 0x0000000d08487547 */ /* 0x000fea000b800000 */
[----:B------:R-:W0:Y:S01]  /*0e80*/  S2R R10, SR_LANEID ;  /* 0x00000000000a7919 */ /* 0x000e220000000000 */
[----:B------:R-:W-:Y:S01]  /*0e90*/  LOP3.LUT R6, R2, 0xff, RZ, 0xc0, !PT ;  /* 0x000000ff02067812 */ /* 0x000fe200078ec0ff */
[----:B------:R-:W-:Y:S01]  /*0ea0*/  BSSY.RECONVERGENT B1, `(.L_x_75) ;  /* 0x0000016000017945 */ /* 0x000fe20003800200 */
[----:B------:R2:W3:Y:S04]  /*0eb0*/  SHFL.DOWN PT, R8, R3, 0x1, 0x1f ;  /* 0x08201f0003087f89 */ /* 0x0004e800000e0000 */
[----:B------:R2:W4:Y:S04]  /*0ec0*/  SHFL.DOWN PT, R9, R0, 0x1, 0x1f ;  /* 0x08201f0000097f89 */ /* 0x00052800000e0000 */
[----:B------:R2:W1:Y:S01]  /*0ed0*/  SHFL.DOWN PT, R7, R6, 0x1, 0x1f ;  /* 0x08201f0006077f89 */ /* 0x00046200000e0000 */
        /* <DEDUP_REMOVED lines=8> */
[-C--:B------:R-:W-:Y:S02]  /*0f60*/  @!P0 ISETP.LT.U32.AND P1, PT, R8, R3.reuse, PT ;  /* 0x000000030800820c */ /* 0x080fe40003f21070 */
[----:B------:R-:W-:Y:S02]  /*0f70*/  @P0 ISETP.NE.AND P4, PT, R6, RZ, PT ;  /* 0x000000ff0600020c */ /* 0x000fe40003f85270 */
[----:B------:R-:W-:Y:S02]  /*0f80*/  @!P0 PRMT R2, R11, 0x7610, R2 ;  /* 0x000076100b028816 */ /* 0x000fe40000000002 */
[----:B------:R-:W-:Y:S02]  /*0f90*/  @!P0 ISETP.LT.AND.EX P1, PT, R9, R0, PT, P1 ;  /* 0x000000000900820c */ /* 0x000fe40003f21310 */
[----:B------:R-:W-:Y:S02]  /*0fa0*/  @P0 SEL R6, R7, R2, !P4 ;  /* 0x0000000207060207 */ /* 0x000fe40006000000 */
[----:B------:R-:W-:-:S02]  /*0fb0*/  @!P0 SEL R3, R8, R3, P1 ;  /* 0x0000000308038207 */ /* 0x000fc40000800000 */
[C---:B------:R-:W-:Y:S02]  /*0fc0*/  @!P0 SEL R0, R9.reuse, R0, P1 ;  /* 0x0000000009008207 */ /* 0x040fe40000800000 */
[----:B------:R-:W-:Y:S02]  /*0fd0*/  @P0 PRMT R2, R6, 0x7610, R2 ;  /* 0x0000761006020816 */ /* 0x000fe40000000002 */
[----:B------:R-:W-:Y:S02]  /*0fe0*/  @P0 SEL R3, R8, R3, !P4 ;  /* 0x0000000308030207 */ /* 0x000fe40006000000 */
[----:B------:R-:W-:-:S07]  /*0ff0*/  @P0 SEL R0, R9, R0, !P4 ;  /* 0x0000000009000207 */ /* 0x000fce0006000000 */
.L_x_76:
[----:B------:R-:W-:Y:S05]  /*1000*/  BSYNC.RECONVERGENT B1 ;  /* 0x0000000000017941 */ /* 0x000fea0003800200 */
.L_x_75:
        /* <DEDUP_REMOVED lines=13> */
[-C--:B-1----:R-:W-:Y:S02]  /*10e0*/  @!P0 ISETP.LT.U32.AND P3, PT, R8, R3.reuse, PT ;  /* 0x000000030800820c */ /* 0x082fe40003f61070 */
[----:B------:R-:W-:Y:S02]  /*10f0*/  @P0 ISETP.NE.AND P6, PT, R6, RZ, PT ;  /* 0x000000ff0600020c */ /* 0x000fe40003fc5270 */
[----:B------:R-:W-:Y:S02]  /*1100*/  @!P0 PRMT R2, R10, 0x7610, R2 ;  /* 0x000076100a028816 */ /* 0x000fe40000000002 */
[----:B--2---:R-:W-:Y:S02]  /*1110*/  @!P0 ISETP.LT.AND.EX P3, PT, R9, R0, PT, P3 ;  /* 0x000000000900820c */ /* 0x004fe40003f61330 */
[----:B------:R-:W-:Y:S02]  /*1120*/  @P0 SEL R6, R7, R2, !P6 ;  /* 0x0000000207060207 */ /* 0x000fe40007000000 */
[----:B0-----:R-:W-:-:S02]  /*1130*/  @!P0 SEL R3, R8, R3, P3 ;  /* 0x0000000308038207 */ /* 0x001fc40001800000 */
[C---:B------:R-:W-:Y:S02]  /*1140*/  @!P0 SEL R0, R9.reuse, R0, P3 ;  /* 0x0000000009008207 */ /* 0x040fe40001800000 */
[----:B------:R-:W-:Y:S02]  /*1150*/  @P0 PRMT R2, R6, 0x7610, R2 ;  /* 0x0000761006020816 */ /* 0x000fe40000000002 */
[----:B------:R-:W-:Y:S02]  /*1160*/  @P0 SEL R3, R8, R3, !P6 ;  /* 0x0000000308030207 */ /* 0x000fe40007000000 */
[----:B------:R-:W-:-:S07]  /*1170*/  @P0 SEL R0, R9, R0, !P6 ;  /* 0x0000000009000207 */ /* 0x000fce0007000000 */
.L_x_78:
[----:B------:R-:W-:Y:S05]  /*1180*/  BSYNC.RECONVERGENT B1 ;  /* 0x0000000000017941 */ /* 0x000fea0003800200 */
.L_x_77:
        /* <DEDUP_REMOVED lines=10> */
[-C--:B---3--:R-:W-:Y:S02]  /*1230*/  @!P0 ISETP.LT.U32.AND P2, PT, R8, R3.reuse, PT ;  /* 0x000000030800820c */ /* 0x088fe40003f41070 */
[----:B------:R-:W-:Y:S02]  /*1240*/  @P0 ISETP.NE.AND P3, PT, R6, RZ, PT ;  /* 0x000000ff0600020c */ /* 0x000fe40003f65270 */
[----:B------:R-:W-:Y:S02]  /*1250*/  @!P0 PRMT R2, R10, 0x7610, R2 ;  /* 0x000076100a028816 */ /* 0x000fe40000000002 */
[----:B--2---:R-:W-:Y:S02]  /*1260*/  @!P0 ISETP.LT.AND.EX P2, PT, R9, R0, PT, P2 ;  /* 0x000000000900820c */ /* 0x004fe40003f41320 */
[----:B------:R-:W-:Y:S02]  /*1270*/  @P0 SEL R6, R7, R2, !P3 ;  /* 0x0000000207060207 */ /* 0x000fe40005800000 */
[----:B01----:R-:W-:-:S02]  /*1280*/  @!P0 SEL R3, R8, R3, P2 ;  /* 0x0000000308038207 */ /* 0x003fc40001000000 */
[C---:B------:R-:W-:Y:S02]  /*1290*/  @!P0 SEL R0, R9.reuse, R0, P2 ;  /* 0x0000000009008207 */ /* 0x040fe40001000000 */
[----:B------:R-:W-:Y:S02]  /*12a0*/  @P0 PRMT R2, R6, 0x7610, R2 ;  /* 0x0000761006020816 */ /* 0x000fe40000000002 */
[----:B------:R-:W-:Y:S02]  /*12b0*/  @P0 SEL R3, R8, R3, !P3 ;  /* 0x0000000308030207 */ /* 0x000fe40005800000 */
[----:B------:R-:W-:-:S07]  /*12c0*/  @P0 SEL R0, R9, R0, !P3 ;  /* 0x0000000009000207 */ /* 0x000fce0005800000 */
.L_x_80:
[----:B------:R-:W-:Y:S05]  /*12d0*/  BSYNC.RECONVERGENT B1 ;  /* 0x0000000000017941 */ /* 0x000fea0003800200 */
.L_x_79:
        /* <DEDUP_REMOVED lines=10> */
[-C--:B----4-:R-:W-:Y:S02]  /*1380*/  @!P0 ISETP.LT.U32.AND P2, PT, R8, R3.reuse, PT ;  /* 0x000000030800820c */ /* 0x090fe40003f41070 */
[----:B------:R-:W-:Y:S02]  /*1390*/  @P0 ISETP.NE.AND P3, PT, R6, RZ, PT ;  /* 0x000000ff0600020c */ /* 0x000fe40003f65270 */
[----:B------:R-:W-:Y:S02]  /*13a0*/  @!P0 PRMT R2, R10, 0x7610, R2 ;  /* 0x000076100a028816 */ /* 0x000fe40000000002 */
[----:B--2---:R-:W-:Y:S02]  /*13b0*/  @!P0 ISETP.LT.AND.EX P2, PT, R9, R0, PT, P2 ;  /* 0x000000000900820c */ /* 0x004fe40003f41320 */
[----:B------:R-:W-:Y:S02]  /*13c0*/  @P0 SEL R6, R7, R2, !P3 ;  /* 0x0000000207060207 */ /* 0x000fe40005800000 */
[----:B-1-3--:R-:W-:-:S02]  /*13d0*/  @!P0 SEL R3, R8, R3, P2 ;  /* 0x0000000308038207 */ /* 0x00afc40001000000 */
[C---:B------:R-:W-:Y:S02]  /*13e0*/  @!P0 SEL R0, R9.reuse, R0, P2 ;  /* 0x0000000009008207 */ /* 0x040fe40001000000 */
[----:B------:R-:W-:Y:S02]  /*13f0*/  @P0 PRMT R2, R6, 0x7610, R2 ;  /* 0x0000761006020816 */ /* 0x000fe40000000002 */
[----:B------:R-:W-:Y:S02]  /*1400*/  @P0 SEL R3, R8, R3, !P3 ;  /* 0x0000000308030207 */ /* 0x000fe40005800000 */
[----:B------:R-:W-:-:S07]  /*1410*/  @P0 SEL R0, R9, R0, !P3 ;  /* 0x0000000009000207 */ /* 0x000fce0005800000 */
.L_x_82:
[----:B------:R-:W-:Y:S05]  /*1420*/  BSYNC.RECONVERGENT B1 ;  /* 0x0000000000017941 */ /* 0x000fea0003800200 */
.L_x_81:
        /* <DEDUP_REMOVED lines=20> */
.L_x_84:
[----:B------:R-:W-:Y:S05]  /*1570*/  BSYNC.RECONVERGENT B1 ;  /* 0x0000000000017941 */ /* 0x000fea0003800200 */
.L_x_83:
[----:B------:R-:W-:Y:S04]  /*1580*/  BSSY.RECONVERGENT B1, `(.L_x_85) ;  /* 0x000000c000017945 */ /* 0x000fe80003800200 */
[----:B------:R-:W-:Y:S05]  /*1590*/  @P1 BRA `(.L_x_86) ;  /* 0x0000000000281947 */ /* 0x000fea0003800000 */
[----:B----4-:R-:W4:Y:S01]  /*15a0*/  S2R R8, SR_CgaCtaId ;  /* 0x0000000000087919 */ /* 0x010f220000008800 */
[----:B0-----:R-:W-:Y:S02]  /*15b0*/  MOV R7, 0x400 ;  /* 0x0000040000077802 */ /* 0x001fe40000000f00 */
[----:B------:R-:W-:-:S04]  /*15c0*/  SHF.R.U32.HI R6, RZ, 0x1, R5 ;  /* 0x00000001ff067819 */ /* 0x000fc80000011605 */
[----:B------:R-:W-:Y:S02]  /*15d0*/  LOP3.LUT R6, R6, 0x1f0, RZ, 0xc0, !PT ;  /* 0x000001f006067812 */ /* 0x000fe400078ec0ff */
[----:B----4-:R-:W-:-:S05]  /*15e0*/  LEA R7, R8, R7, 0x18 ;  /* 0x0000000708077211 */ /* 0x010fca00078ec0ff */
[----:B--2---:R-:W-:Y:S02]  /*15f0*/  IMAD.IADD R9, R6, 0x1, R7 ;  /* 0x0000000106097824 */ /* 0x004fe400078e0207 */
[----:B------:R-:W-:Y:S02]  /*1600*/  IMAD.MOV.U32 R6, RZ, RZ, R3 ;  /* 0x000000ffff067224 */ /* 0x000fe400078e0003 */
[----:B------:R-:W-:Y:S01]  /*1610*/  IMAD.MOV.U32 R7, RZ, RZ, R0 ;  /* 0x000000ffff077224 */ /* 0x000fe200078e0000 */
[----:B------:R0:W-:Y:S04]  /*1620*/  STS.U8 [R9+0x8], R2 ;  /* 0x0000080209007388 */ /* 0x0001e80000000000 */
[----:B------:R0:W-:Y:S02]  /*1630*/  STS.64 [R9+0x10], R6 ;  /* 0x0000100609007388 */ /* 0x0001e40000000a00 */
.L_x_86:
[----:B------:R-:W-:Y:S05]  /*1640*/  BSYNC.RECONVERGENT B1 ;  /* 0x0000000000017941 */ /* 0x000fea0003800200 */
.L_x_85:
        /* <DEDUP_REMOVED lines=14> */
[----:B--2-4-:R-:W2:Y:S04]  /*1730*/  LDS.64 R8, [UR6+0x50] ;  /* 0x00005006ff087984 */ /* 0x014ea80008000a00 */
[----:B------:R-:W4:Y:S01]  /*1740*/  LDS.U8 R18, [UR6+0x58] ;  /* 0x00005806ff127984 */ /* 0x000f220008000000 */
        /* <DEDUP_REMOVED lines=9> */
[----:B------:R-:W-:Y:S02]  /*17e0*/  SEL R15, R11, R0, !P4 ;  /* 0x000000000b0f7207 */ /* 0x000fe40006000000 */
[----:B------:R-:W-:Y:S01]  /*17f0*/  ISETP.LT.U32.AND P0, PT, R12, R3, PT ;  /* 0x000000030c00720c */ /* 0x000fe20003f01070 */
[----:B------:R-:W1:Y:S01]  /*1800*/  LDS.64 R10, [UR6+0x60] ;  /* 0x00006006ff0a7984 */ /* 0x000e620008000a00 */
[----:B------:R-:W-:-:S02]  /*1810*/  @P3 SEL R16, R5, 0x1, !P5 ;  /* 0x0000000105103807 */ /* 0x000fc40006800000 */
[----:B------:R-:W-:Y:S01]  /*1820*/  ISETP.LT.AND.EX P0, PT, R13, R15, PT, P0 ;  /* 0x0000000f0d00720c */ /* 0x000fe20003f01300 */
[----:B------:R-:W-:Y:S01]  /*1830*/  LDS.U8 R0, [UR6+0x78] ;  /* 0x00007806ff007984 */ /* 0x000fe20008000000 */
[----:B------:R-:W-:Y:S02]  /*1840*/  LOP3.LUT P2, RZ, R16, 0xff, RZ, 0xc0, !PT ;  /* 0x000000ff10ff7812 */ /* 0x000fe4000784c0ff */
[C---:B------:R-:W-:Y:S02]  /*1850*/  @P5 SEL R3, R12.reuse, R3, P0 ;  /* 0x000000030c035207 */ /* 0x040fe40000000000 */
[----:B------:R-:W-:Y:S02]  /*1860*/  ISETP.NE.AND P4, PT, R17, RZ, PT ;  /* 0x000000ff1100720c */ /* 0x000fe40003f85270 */
[----:B------:R-:W-:Y:S02]  /*1870*/  @P5 SEL R15, R13, R15, P0 ;  /* 0x0000000f0d0f5207 */ /* 0x000fe40000000000 */
[----:B------:R-:W-:-:S02]  /*1880*/  SEL R5, R12, R3, !P3 ;  /* 0x000000030c057207 */ /* 0x000fc40005800000 */
[----:B------:R-:W-:Y:S01]  /*1890*/  SEL R13, R13, R15, !P3 ;  /* 0x0000000f0d0d7207 */ /* 0x000fe20005800000 */
[----:B------:R-:W3:Y:S01]  /*18a0*/  LDS.U8 R12, [UR6+0x68] ;  /* 0x00006806ff0c7984 */ /* 0x000ee20008000000 */
[----:B0-----:R-:W-:Y:S02]  /*18b0*/  ISETP.LT.U32.AND P0, PT, R6, R5, PT ;  /* 0x000000050600720c */ /* 0x001fe40003f01070 */
[----:B------:R-:W-:Y:S01]  /*18c0*/  @P2 SEL R17, R16, 0x1, !P4 ;  /* 0x0000000110112807 */ /* 0x000fe20006000000 */
[----:B------:R-:W0:Y:S01]  /*18d0*/  LDS.64 R2, [UR6+0x70] ;  /* 0x00007006ff027984 */ /* 0x000e220008000a00 */
[----:B------:R-:W-:Y:S02]  /*18e0*/  ISETP.LT.AND.EX P0, PT, R7, R13, PT, P0 ;  /* 0x0000000d0700720c */ /* 0x000fe40003f01300 */
[----:B------:R-:W-:Y:S02]  /*18f0*/  LOP3.LUT P5, RZ, R17, 0xff, RZ, 0xc0, !PT ;  /* 0x000000ff11ff7812 */ /* 0x000fe400078ac0ff */
[----:B------:R-:W-:-:S02]  /*1900*/  @P4 SEL R5, R6, R5, P0 ;  /* 0x0000000506054207 */ /* 0x000fc40000000000 */
[----:B------:R-:W-:Y:S02]  /*1910*/  ISETP.NE.AND P3, PT, R14, RZ, PT ;  /* 0x000000ff0e00720c */ /* 0x000fe40003f65270 */
[C---:B------:R-:W-:Y:S02]  /*1920*/  @P4 SEL R13, R7.reuse, R13, P0 ;  /* 0x0000000d070d4207 */ /* 0x040fe40000000000 */
[----:B------:R-:W-:Y:S02]  /*1930*/  SEL R5, R6, R5, !P2 ;  /* 0x0000000506057207 */ /* 0x000fe40005000000 */
[----:B------:R-:W-:Y:S02]  /*1940*/  SEL R13, R7, R13, !P2 ;  /* 0x0000000d070d7207 */ /* 0x000fe40005000000 */
[----:B--2---:R-:W-:Y:S01]  /*1950*/  ISETP.LT.U32.AND P0, PT, R8, R5, PT ;  /* 0x000000050800720c */ /* 0x004fe20003f01070 */
[----:B------:R-:W2:Y:S01]  /*1960*/  LDS.64 R6, [UR6+0x80] ;  /* 0x00008006ff067984 */ /* 0x000ea20008000a00 */
[----:B------:R-:W-:-:S02]  /*1970*/  @P5 SEL R14, R17, 0x1, !P3 ;  /* 0x00000001110e5807 */ /* 0x000fc40005800000 */
[C---:B------:R-:W-:Y:S02]  /*1980*/  ISETP.LT.AND.EX P0, PT, R9.reuse, R13, PT, P0 ;  /* 0x0000000d0900720c */ /* 0x040fe40003f01300 */
[----:B------:R-:W-:Y:S02]  /*1990*/  LOP3.LUT P4, RZ, R14, 0xff, RZ, 0xc0, !PT ;  /* 0x000000ff0eff7812 */ /* 0x000fe4000788c0ff */
[----:B------:R-:W-:Y:S02]  /*19a0*/  @P3 SEL R5, R8, R5, P0 ;  /* 0x0000000508053207 */ /* 0x000fe40000000000 */
[----:B----4-:R-:W-:Y:S02]  /*19b0*/  ISETP.NE.AND P2, PT, R18, RZ, PT ;  /* 0x000000ff1200720c */ /* 0x010fe40003f45270 */
[----:B------:R-:W-:Y:S02]  /*19c0*/  @P3 SEL R13, R9, R13, P0 ;  /* 0x0000000d090d3207 */ /* 0x000fe40000000000 */
[----:B------:R-:W-:-:S02]  /*19d0*/  SEL R5, R8, R5, !P5 ;  /* 0x0000000508057207 */ /* 0x000fc40006800000 */
[----:B------:R-:W-:Y:S02]  /*19e0*/  SEL R9, R9, R13, !P5 ;  /* 0x0000000d09097207 */ /* 0x000fe40006800000 */
[----:B-1----:R-:W-:Y:S02]  /*19f0*/  ISETP.LT.U32.AND P0, PT, R10, R5, PT ;  /* 0x000000050a00720c */ /* 0x002fe40003f01070 */
[----:B------:R-:W-:Y:S02]  /*1a00*/  @P4 SEL R18, R14, 0x1, !P2 ;  /* 0x000000010e124807 */ /* 0x000fe40005000000 */
[----:B------:R-:W-:Y:S02]  /*1a10*/  ISETP.LT.AND.EX P0, PT, R11, R9, PT, P0 ;  /* 0x000000090b00720c */ /* 0x000fe40003f01300 */
[----:B------:R-:W-:Y:S02]  /*1a20*/  LOP3.LUT P5, RZ, R18, 0xff, RZ, 0xc0, !PT ;  /* 0x000000ff12ff7812 */ /* 0x000fe400078ac0ff */
[----:B------:R-:W-:-:S02]  /*1a30*/  @P2 SEL R5, R10, R5, P0 ;  /* 0x000000050a052207 */ /* 0x000fc40000000000 */
[----:B---3--:R-:W-:Y:S02]  /*1a40*/  ISETP.NE.AND P3, PT, R12, RZ, PT ;  /* 0x000000ff0c00720c */ /* 0x008fe40003f65270 */
[C---:B------:R-:W-:Y:S02]  /*1a50*/  @P2 SEL R9, R11.reuse, R9, P0 ;  /* 0x000000090b092207 */ /* 0x040fe40000000000 */
[----:B------:R-:W-:Y:S02]  /*1a60*/  SEL R5, R10, R5, !P4 ;  /* 0x000000050a057207 */ /* 0x000fe40006000000 */
[----:B------:R-:W-:Y:S02]  /*1a70*/  SEL R9, R11, R9, !P4 ;  /* 0x000000090b097207 */ /* 0x000fe40006000000 */
[----:B0-----:R-:W-:Y:S02]  /*1a80*/  ISETP.LT.U32.AND P0, PT, R2, R5, PT ;  /* 0x000000050200720c */ /* 0x001fe40003f01070 */
[----:B------:R-:W-:-:S02]  /*1a90*/  @P5 SEL R12, R18, 0x1, !P3 ;  /* 0x00000001120c5807 */ /* 0x000fc40005800000 */
[C---:B------:R-:W-:Y:S02]  /*1aa0*/  ISETP.LT.AND.EX P0, PT, R3.reuse, R9, PT, P0 ;  /* 0x000000090300720c */ /* 0x040fe40003f01300 */
[----:B------:R-:W-:Y:S02]  /*1ab0*/  LOP3.LUT P2, RZ, R12, 0xff, RZ, 0xc0, !PT ;  /* 0x000000ff0cff7812 */ /* 0x000fe4000784c0ff */
[----:B------:R-:W-:Y:S02]  /*1ac0*/  @P3 SEL R5, R2, R5, P0 ;  /* 0x0000000502053207 */ /* 0x000fe40000000000 */
[----:B------:R-:W-:Y:S02]  /*1ad0*/  ISETP.NE.AND P4, PT, R0, RZ, PT ;  /* 0x000000ff0000720c */ /* 0x000fe40003f85270 */
[----:B------:R-:W-:Y:S02]  /*1ae0*/  @P3 SEL R9, R3, R9, P0 ;  /* 0x0000000903093207 */ /* 0x000fe40000000000 */
[----:B------:R-:W-:-:S02]  /*1af0*/  SEL R5, R2, R5, !P5 ;  /* 0x0000000502057207 */ /* 0x000fc40006800000 */
[----:B------:R-:W-:Y:S02]  /*1b00*/  SEL R9, R3, R9, !P5 ;  /* 0x0000000903097207 */ /* 0x000fe40006800000 */
[----:B--2---:R-:W-:Y:S02]  /*1b10*/  ISETP.LT.U32.AND P0, PT, R6, R5, PT ;  /* 0x000000050600720c */ /* 0x004fe40003f01070 */
[----:B------:R-:W-:Y:S02]  /*1b20*/  @P2 SEL R0, R12, 0x1, !P4 ;  /* 0x000000010c002807 */ /* 0x000fe40006000000 */
[----:B------:R-:W-:Y:S02]  /*1b30*/  ISETP.LT.AND.EX P0, PT, R7, R9, PT, P0 ;  /* 0x000000090700720c */ /* 0x000fe40003f01300 */
[----:B------:R-:W-:Y:S02]  /*1b40*/  PRMT R2, R0, 0x7610, R2 ;  /* 0x0000761000027816 */ /* 0x000fe40000000002 */
[----:B------:R-:W-:-:S02]  /*1b50*/  @P4 SEL R5, R6, R5, P0 ;  /* 0x0000000506054207 */ /* 0x000fc40000000000 */
[C---:B------:R-:W-:Y:S02]  /*1b60*/  @P4 SEL R9, R7.reuse, R9, P0 ;  /* 0x0000000907094207 */ /* 0x040fe40000000000 */
[----:B------:R-:W-:Y:S02]  /*1b70*/  SEL R3, R6, R5, !P2 ;  /* 0x0000000506037207 */ /* 0x000fe40005000000 */
[----:B------:R-:W-:Y:S01]  /*1b80*/  SEL R0, R7, R9, !P2 ;  /* 0x0000000907007207 */ /* 0x000fe20005000000 */
[----:B------:R-:W-:Y:S06]  /*1b90*/  BRA `(.L_x_87) ;  /* 0x0000003400487947 */ /* 0x000fec0003800000 */
.L_x_74:
[----:B------:R-:W0:Y:S01]  /*1ba0*/  S2R R13, SR_LANEID ;  /* 0x00000000000d7919 */ /* 0x000e220000000000 */
[----:B------:R-:W-:Y:S01]  /*1bb0*/  LOP3.LUT R6, R5, 0x3e0, RZ, 0xc0, !PT ;  /* 0x000003e005067812 */ /* 0x000fe200078ec0ff */
[----:B------:R-:W-:Y:S04]  /*1bc0*/  BSSY.RECONVERGENT B1, `(.L_x_88) ;  /* 0x0000022000017945 */ /* 0x000fe80003800200 */
[----:B------:R-:W-:Y:S01]  /*1bd0*/  VIADD R7, R6, 0x20 ;  /* 0x0000002006077836 */ /* 0x000fe20000000000 */
[----:B------:R-:W-:-:S04]  /*1be0*/  LOP3.LUT R6, RZ, R6, RZ, 0x33, !PT ;  /* 0x00000006ff067212 */ /* 0x000fc800078e33ff */
[----:B------:R-:W-:Y:S01]  /*1bf0*/  ISETP.GT.U32.AND P0, PT, R7, UR4, PT ;  /* 0x0000000407007c0c */ /* 0x000fe2000bf04070 */
[----:B------:R-:W-:-:S05]  /*1c00*/  VIADD R6, R6, UR4 ;  /* 0x0000000406067c36 */ /* 0x000fca0008000000 */
[----:B------:R-:W-:-:S05]  /*1c10*/  SEL R6, R6, 0x1f, P0 ;  /* 0x0000001f06067807 */ /* 0x000fca0000000000 */
[----:B------:R2:W3:Y:S01]  /*1c20*/  SHFL.DOWN PT, R8, R3, 0x1, R6 ;  /* 0x0820000003087989 */ /* 0x0004e200000e0006 */
        /* <DEDUP_REMOVED lines=11> */
[----:B------:R2:W4:Y:S01]  /*1ce0*/  SHFL.DOWN PT, R7, R7, 0x1, R6 ;  /* 0x0820000007077989 */ /* 0x00052200000e0006 */
[----:B---3--:R-:W-:Y:S09]  /*1cf0*/  @P0 BRA `(.L_x_89) ;  /* 0x0000000000380947 */ /* 0x008ff20003800000 */
[----:B----4-:R-:W-:Y:S01]  /*1d00*/  LOP3.LUT P0, RZ, R7, 0xff, RZ, 0xc0, !PT ;  /* 0x000000ff07ff7812 */ /* 0x010fe2000780c0ff */
[----:B------:R-:W-:Y:S01]  /*1d10*/  IMAD.MOV.U32 R12, RZ, RZ, 0x1 ;  /* 0x00000001ff0c7424 */ /* 0x000fe200078e00ff */
[----:B------:R-:W-:-:S04]  /*1d20*/  LOP3.LUT P4, R10, R2, 0xff, RZ, 0xc0, !PT ;  /* 0x000000ff020a7812 */ /* 0x000fc8000788c0ff */
[----:B------:R-:W-:-:S13]  /*1d30*/  PLOP3.LUT P0, PT, P4, P0, PT, 0x2f, 0xf2 ;  /* 0x0000000000f2781c */ /* 0x000fda0002700577 */
[-C--:B------:R-:W-:Y:S02]  /*1d40*/  @!P0 ISETP.LT.U32.AND P4, PT, R8, R3.reuse, PT ;  /* 0x000000030800820c */ /* 0x080fe40003f81070 */
[----:B------:R-:W-:Y:S02]  /*1d50*/  @P0 ISETP.NE.AND P6, PT, R10, RZ, PT ;  /* 0x000000ff0a00020c */ /* 0x000fe40003fc5270 */
[----:B------:R-:W-:Y:S02]  /*1d60*/  @!P0 PRMT R2, R12, 0x7610, R2 ;  /* 0x000076100c028816 */ /* 0x000fe40000000002 */
[----:B0-----:R-:W-:Y:S02]  /*1d70*/  @!P0 ISETP.LT.AND.EX P4, PT, R11, R0, PT, P4 ;  /* 0x000000000b00820c */ /* 0x001fe40003f81340 */
[----:B------:R-:W-:Y:S02]  /*1d80*/  @P0 SEL R7, R7, R2, !P6 ;  /* 0x0000000207070207 */ /* 0x000fe40007000000 */
[----:B--2---:R-:W-:-:S02]  /*1d90*/  @!P0 SEL R3, R8, R3, P4 ;  /* 0x0000000308038207 */ /* 0x004fc40002000000 */
[----:B------:R-:W-:Y:S02]  /*1da0*/  @!P0 SEL R0, R11, R0, P4 ;  /* 0x000000000b008207 */ /* 0x000fe40002000000 */
[----:B------:R-:W-:Y:S02]  /*1db0*/  @P0 PRMT R2, R7, 0x7610, R2 ;  /* 0x0000761007020816 */ /* 0x000fe40000000002 */
[----:B------:R-:W-:Y:S02]  /*1dc0*/  @P0 SEL R3, R8, R3, !P6 ;  /* 0x0000000308030207 */ /* 0x000fe40007000000 */
[----:B------:R-:W-:-:S07]  /*1dd0*/  @P0 SEL R0, R11, R0, !P6 ;  /* 0x000000000b000207 */ /* 0x000fce0007000000 */
.L_x_89:
[----:B------:R-:W-:Y:S05]  /*1de0*/  BSYNC.RECONVERGENT B1 ;  /* 0x0000000000017941 */ /* 0x000fea0003800200 */
.L_x_88:
[----:B----4-:R-:W-:Y:S01]  /*1df0*/  LOP3.LUT R7, R2, 0xff, RZ, 0xc0, !PT ;  /* 0x000000ff02077812 */ /* 0x010fe200078ec0ff */
[----:B------:R3:W4:Y:S01]  /*1e00*/  SHFL.DOWN PT, R8, R3, 0x2, R6 ;  /* 0x0840000003087989 */ /* 0x00072200000e0006 */
[----:B------:R-:W-:Y:S01]  /*1e10*/  ISETP.GT.AND P4, PT, R9, R6, PT ;  /* 0x000000060900720c */ /* 0x000fe20003f84270 */
[----:B------:R-:W-:Y:S02]  /*1e20*/  BSSY.RECONVERGENT B1, `(.L_x_90) ;  /* 0x0000012000017945 */ /* 0x000fe40003800200 */
[----:B------:R3:W0:Y:S04]  /*1e30*/  SHFL.DOWN PT, R9, R0, 0x2, R6 ;  /* 0x0840000000097989 */ /* 0x00062800000e0006 */
[----:B------:R3:W0:Y:S01]  /*1e40*/  SHFL.DOWN PT, R7, R7, 0x2, R6 ;  /* 0x0840000007077989 */ /* 0x00062200000e0006 */
        /* <DEDUP_REMOVED lines=8> */
[----:B------:R-:W-:Y:S02]  /*1ed0*/  @!P0 ISETP.LT.AND.EX P5, PT, R9, R0, PT, P5 ;  /* 0x000000000900820c */ /* 0x000fe40003fa1350 */
[----:B------:R-:W-:Y:S02]  /*1ee0*/  @P0 SEL R7, R7, R2, !P6 ;  /* 0x0000000207070207 */ /* 0x000fe40007000000 */
[----:B--23--:R-:W-:-:S02]  /*1ef0*/  @!P0 SEL R3, R8, R3, P5 ;  /* 0x0000000308038207 */ /* 0x00cfc40002800000 */
[----:B------:R-:W-:Y:S02]  /*1f00*/  @!P0 SEL R0, R9, R0, P5 ;  /* 0x0000000009008207 */ /* 0x000fe40002800000 */
[----:B------:R-:W-:Y:S02]  /*1f10*/  @P0 PRMT R2, R7, 0x7610, R2 ;  /* 0x0000761007020816 */ /* 0x000fe40000000002 */
[----:B------:R-:W-:Y:S02]  /*1f20*/  @P0 SEL R3, R8, R3, !P6 ;  /* 0x0000000308030207 */ /* 0x000fe40007000000 */
[----:B------:R-:W-:-:S07]  /*1f30*/  @P0 SEL R0, R9, R0, !P6 ;  /* 0x0000000009000207 */ /* 0x000fce0007000000 */
.L_x_91:
[----:B------:R-:W-:Y:S05]  /*1f40*/  BSYNC.RECONVERGENT B1 ;  /* 0x0000000000017941 */ /* 0x000fea0003800200 */
.L_x_90:
[----:B0-----:R-:W-:Y:S01]  /*1f50*/  LOP3.LUT R7, R2, 0xff, RZ, 0xc0, !PT ;  /* 0x000000ff02077812 */ /* 0x001fe200078ec0ff */
[----:B----4-:R0:W4:Y:S01]  /*1f60*/  SHFL.DOWN PT, R8, R3, 0x4, R6 ;  /* 0x0880000003087989 */ /* 0x01012200000e0006 */
[----:B------:R-:W-:Y:S03]  /*1f70*/  BSSY.RECONVERGENT B1, `(.L_x_92) ;  /* 0x0000012000017945 */ /* 0x000fe60003800200 */
        /* <DEDUP_REMOVED lines=17> */
.L_x_93:
[----:B------:R-:W-:Y:S05]  /*2090*/  BSYNC.RECONVERGENT B1 ;  /* 0x0000000000017941 */ /* 0x000fea0003800200 */
.L_x_92:
        /* <DEDUP_REMOVED lines=20> */
.L_x_95:
[----:B------:R-:W-:Y:S05]  /*21e0*/  BSYNC.RECONVERGENT B1 ;  /* 0x0000000000017941 */ /* 0x000fea0003800200 */
.L_x_94:
        /* <DEDUP_REMOVED lines=8> */
[----:B--23--:R-:W-:-:S04]  /*2270*/  LOP3.LUT P2, R6, R2, 0xff, RZ, 0xc0, !PT ;  /* 0x000000ff02067812 */ /* 0x00cfc8000784c0ff */
[----:B------:R-:W-:-:S13]  /*2280*/  PLOP3.LUT P0, PT, P2, P0, PT, 0x2f, 0xf2 ;  /* 0x0000000000f2781c */ /* 0x000fda0001700577 */
[-C--:B----4-:R-:W-:Y:S02]  /*2290*/  @!P0 ISETP.LT.U32.AND P2, PT, R8, R3.reuse, PT ;  /* 0x000000030800820c */ /* 0x090fe40003f41070 */
        /* <DEDUP_REMOVED lines=9> */
.L_x_97:
[----:B------:R-:W-:Y:S05]  /*2330*/  BSYNC.RECONVERGENT B1 ;  /* 0x0000000000017941 */ /* 0x000fea0003800200 */
.L_x_96:
[----:B------:R-:W-:Y:S04]  /*2340*/  BSSY.RECONVERGENT B1, `(.L_x_98) ;  /* 0x000000c000017945 */ /* 0x000fe80003800200 */
[----:B------:R-:W-:Y:S05]  /*2350*/  @P1 BRA `(.L_x_99) ;  /* 0x0000000000281947 */ /* 0x000fea0003800000 */
[----:B----4-:R-:W4:Y:S01]  /*2360*/  S2R R8, SR_CgaCtaId ;  /* 0x0000000000087919 */ /* 0x010f220000008800 */
[----:B0-----:R-:W-:Y:S02]  /*2370*/  MOV R7, 0x400 ;  /* 0x0000040000077802 */ /* 0x001fe40000000f00 */
[----:B--23--:R-:W-:-:S04]  /*2380*/  SHF.R.U32.HI R6, RZ, 0x1, R5 ;  /* 0x00000001ff067819 */ /* 0x00cfc80000011605 */
[----:B------:R-:W-:Y:S02]  /*2390*/  LOP3.LUT R6, R6, 0x1f0, RZ, 0xc0, !PT ;  /* 0x000001f006067812 */ /* 0x000fe400078ec0ff */
[----:B----4-:R-:W-:-:S05]  /*23a0*/  LEA R7, R8, R7, 0x18 ;  /* 0x0000000708077211 */ /* 0x010fca00078ec0ff */
[----:B------:R-:W-:Y:S02]  /*23b0*/  IMAD.IADD R9, R6, 0x1, R7 ;  /* 0x0000000106097824 */ /* 0x000fe400078e0207 */
[----:B------:R-:W-:Y:S02]  /*23c0*/  IMAD.MOV.U32 R6, RZ, RZ, R3 ;  /* 0x000000ffff067224 */ /* 0x000fe400078e0003 */
[----:B------:R-:W-:Y:S01]  /*23d0*/  IMAD.MOV.U32 R7, RZ, RZ, R0 ;  /* 0x000000ffff077224 */ /* 0x000fe200078e0000 */
[----:B------:R0:W-:Y:S04]  /*23e0*/  STS.U8 [R9+0x8], R2 ;  /* 0x0000080209007388 */ /* 0x0001e80000000000 */
[----:B------:R0:W-:Y:S02]  /*23f0*/  STS.64 [R9+0x10], R6 ;  /* 0x0000100609007388 */ /* 0x0001e40000000a00 */
.L_x_99:
[----:B------:R-:W-:Y:S05]  /*2400*/  BSYNC.RECONVERGENT B1 ;  /* 0x0000000000017941 */ /* 0x000fea0003800200 */
.L_x_98:
[----:B------:R-:W-:Y:S01]  /*2410*/  BAR.SYNC.DEFER_BLOCKING 0x0 ;  /* 0x0000000000007b1d */ /* 0x000fe20000010000 */
[----:B------:R-:W-:-:S13]  /*2420*/  ISETP.NE.AND P1, PT, R5, RZ, PT ;  /* 0x000000ff0500720c */ /* 0x000fda0003f25270 */
[----:B------:R-:W-:Y:S05]  /*2430*/  @P1 BRA `(.L_x_87) ;  /* 0x0000002c00201947 */ /* 0x000fea0003800000 */
[----:B------:R-:W-:Y:S02]  /*2440*/  UISETP.GE.U32.AND UP3, UPT, UR4, 0x21, UPT ;  /* 0x000000210400788c */ /* 0x000fe4000bf66070 */
[----:B------:R-:W-:Y:S02]  /*2450*/  UISETP.GE.U32.AND UP2, UPT, UR4, 0x41, UPT ;  /* 0x000000410400788c */ /* 0x000fe4000bf46070 */
[----:B------:R-:W-:Y:S02]  /*2460*/  UISETP.GE.U32.AND.EX UP3, UPT, UR5, URZ, UPT, UP3 ;  /* 0x000000ff0500728c */ /* 0x000fe4000bf66130 */
[----:B------:R-:W-:Y:S02]  /*2470*/  UISETP.GE.U32.AND UP1, UPT, UR4, 0x61, UPT ;  /* 0x000000610400788c */ /* 0x000fe4000bf26070 */
[----:B------:R-:W-:Y:S02]  /*2480*/  UISETP.GE.U32.AND UP0, UPT, UR4, 0x81, UPT ;  /* 0x000000810400788c */ /* 0x000fe4000bf06070 */
[----:B------:R-:W-:-:S02]  /*2490*/  UISETP.GE.U32.AND UP6, UPT, UR4, 0xa1, UPT ;  /* 0x000000a10400788c */ /* 0x000fc4000bfc6070 */
[----:B------:R-:W-:Y:S02]  /*24a0*/  UISETP.GE.U32.AND UP4, UPT, UR4, 0xc1, UPT ;  /* 0x000000c10400788c */ /* 0x000fe4000bf86070 */
[----:B------:R-:W-:Y:S02]  /*24b0*/  UISETP.GE.U32.AND UP5, UPT, UR4, 0xe1, UPT ;  /* 0x000000e10400788c */ /* 0x000fe4000bfa6070 */
[----:B------:R-:W-:Y:S02]  /*24c0*/  UISETP.GE.U32.AND.EX UP2, UPT, UR5, URZ, UPT, UP2 ;  /* 0x000000ff0500728c */ /* 0x000fe4000bf46120 */
[----:B------:R-:W-:Y:S02]  /*24d0*/  UISETP.GE.U32.AND.EX UP1, UPT, UR5, URZ, UPT, UP1 ;  /* 0x000000ff0500728c */ /* 0x000fe4000bf26110 */
[----:B------:R-:W-:Y:S02]  /*24e0*/  UISETP.GE.U32.AND.EX UP0, UPT, UR5, URZ, UPT, UP0 ;  /* 0x000000ff0500728c */ /* 0x000fe4000bf06100 */
[----:B------:R-:W-:-:S02]  /*24f0*/  UISETP.GE.U32.AND.EX UP6, UPT, UR5, URZ, UPT, UP6 ;  /* 0x000000ff0500728c */ /* 0x000fc4000bfc6160 */
[----:B------:R-:W-:Y:S02]  /*2500*/  UISETP.GE.U32.AND.EX UP4, UPT, UR5, URZ, UPT, UP4 ;  /* 0x000000ff0500728c */ /* 0x000fe4000bf86140 */
[----:B------:R-:W-:Y:S01]  /*2510*/  UISETP.GE.U32.AND.EX UP5, UPT, UR5, URZ, UPT, UP5 ;  /* 0x000000ff0500728c */ /* 0x000fe2000bfa6150 */
[----:B------:R-:W-:Y:S10]  /*2520*/  BRA.U !UP3, `(.L_x_100) ;  /* 0x000000010b3c7547 */ /* 0x000ff4000b800000 */
[----:B------:R-:W5:Y:S01]  /*2530*/  S2UR UR7, SR_CgaCtaId ;  /* 0x00000000000779c3 */ /* 0x000f620000008800 */
[----:B------:R-:W-:Y:S01]  /*2540*/  UMOV UR6, 0x400 ;  /* 0x0000040000067882 */ /* 0x000fe20000000000 */
[----:B------:R-:W-:Y:S01]  /*2550*/  LOP3.LUT P3, RZ, R2, 0xff, RZ, 0xc0, !PT ;  /* 0x000000ff02ff7812 */ /* 0x000fe2000786c0ff */
[----:B-----5:R-:W-:-:S09]  /*2560*/  ULEA UR6, UR7, UR6, 0x18 ;  /* 0x0000000607067291 */ /* 0x020fd2000f8ec0ff */
[----:B------:R-:W5:Y:S04]  /*2570*/  LDS.U8 R5, [UR6+0x18] ;  /* 0x00001806ff057984 */ /* 0x000f680008000000 */
[----:B0-23--:R-:W0:Y:S01]  /*2580*/  LDS.64 R6, [UR6+0x20] ;  /* 0x00002006ff067984 */ /* 0x00de220008000a00 */
[----:B-----5:R-:W-:Y:S02]  /*2590*/  ISETP.NE.AND P2, PT, R5, RZ, PT ;  /* 0x000000ff0500720c */ /* 0x020fe40003f45270 */
        /* <DEDUP_REMOVED lines=8> */
.L_x_100:
[----:B------:R-:W-:Y:S05]  /*2620*/  BRA.U !UP2, `(.L_x_101) ;  /* 0x000000010a3c7547 */ /* 0x000fea000b800000 */
        /* <DEDUP_REMOVED lines=15> */
.L_x_101:
        /* <DEDUP_REMOVED lines=16> */
.L_x_102:
        /* <DEDUP_REMOVED lines=16> */
.L_x_103:
        /* <DEDUP_REMOVED lines=16> */
.L_x_104:
        /* <DEDUP_REMOVED lines=16> */
.L_x_105:
        /* <DEDUP_REMOVED lines=17> */
.L_x_66:
[----:B------:R-:W0:Y:S01]  /*2c30*/  S2R R5, SR_TID.X ;  /* 0x0000000000057919 */ /* 0x000e220000002100 */
[----:B------:R-:W0:Y:S01]  /*2c40*/  LDC.64 R8, c[0x0][0x380] ;  /* 0x0000e000ff087b82 */ /* 0x000e220000000a00 */
[----:B------:R-:W2:Y:S07]  /*2c50*/  LDCU.64 UR6, c[0x0][0x3a0] ;  /* 0x00007400ff0677ac */ /* 0x000eae0008000a00 */
[----:B------:R-:W3:Y:S01]  /*2c60*/  LDC.64 R6, c[0x0][0x388] ;  /* 0x0000e200ff067b82 */ /* 0x000ee20000000a00 */
[----:B0-----:R-:W-:-:S04]  /*2c70*/  IMAD.WIDE.U32 R8, R5, 0x4, R8 ;  /* 0x0000000405087825 */ /* 0x001fc800078e0008 */
[----:B---3--:R-:W-:Y:S01]  /*2c80*/  IMAD.WIDE.U32 R6, R5, 0x4, R6 ;  /* 0x0000000405067825 */ /* 0x008fe200078e0006 */
[----:B------:R-:W3:Y:S04]  /*2c90*/  LDG.E R11, desc[UR8][R8.64] ;  /* 0x00000008080b7981 */ /* 0x000ee8000c1e1900 */
[----:B------:R-:W4:Y:S04]  /*2ca0*/  LDG.E R13, desc[UR8][R6.64] ;  /* 0x00000008060d7981 */ /* 0x000f28000c1e1900 */
[----:B------:R-:W5:Y:S04]  /*2cb0*/  LDG.E R17, desc[UR8][R8.64+0x400] ;  /* 0x0004000808117981 */ /* 0x000f68000c1e1900 */
[----:B------:R-:W2:Y:S04]  /*2cc0*/  LDG.E R12, desc[UR8][R8.64+0x800] ;  /* 0x00080008080c7981 */ /* 0x000ea8000c1e1900 */
[----:B------:R-:W2:Y:S04]  /*2cd0*/  LDG.E R10, desc[UR8][R6.64+0x800] ;  /* 0x00080008060a7981 */ /* 0x000ea8000c1e1900 */
[----:B------:R-:W2:Y:S04]  /*2ce0*/  LDG.E R3, desc[UR8][R6.64+0x400] ;  /* 0x0004000806037981 */ /* 0x000ea8000c1e1900 */
[----:B------:R-:W2:Y:S04]  /*2cf0*/  LDG.E R0, desc[UR8][R8.64+0xc00] ;  /* 0x000c000808007981 */ /* 0x000ea8000c1e1900 */
[----:B------:R-:W2:Y:S01]  /*2d00*/  LDG.E R2, desc[UR8][R6.64+0xc00] ;  /* 0x000c000806027981 */ /* 0x000ea2000c1e1900 */
[----:B------:R-:W-:-:S04]  /*2d10*/  UIADD3 UR10, UP0, UPT, UR4, -0x400, URZ ;  /* 0xfffffc00040a7890 */ /* 0x000fc8000ff1e0ff */
[----:B------:R-:W-:Y:S02]  /*2d20*/  UIADD3.X UR11, UPT, UPT, UR5, -0x1, URZ, UP0, !UPT ;  /* 0xffffffff050b7890 */ /* 0x000fe400087fe4ff */
[----:B------:R-:W-:-:S04]  /*2d30*/  UISETP.GE.U32.AND UP0, UPT, UR10, 0x400, UPT ;  /* 0x000004000a00788c */ /* 0x000fc8000bf06070 */
[----:B------:R-:W-:Y:S01]  /*2d40*/  UISETP.GE.U32.AND.EX UP0, UPT, UR11, URZ, UPT, UP0 ;  /* 0x000000ff0b00728c */ /* 0x000fe2000bf06100 */
[----:B---3--:R-:W-:Y:S02]  /*2d50*/  LEA.HI R14, R11, R11, RZ, 0x1 ;  /* 0x0000000b0b0e7211 */ /* 0x008fe400078f08ff */
[----:B----4-:R-:W-:Y:S02]  /*2d60*/  LEA.HI R15, R13, R13, RZ, 0x1 ;  /* 0x0000000d0d0f7211 */ /* 0x010fe400078f08ff */
[----:B------:R-:W-:Y:S02]  /*2d70*/  LOP3.LUT R14, R14, 0xfffffffe, RZ, 0xc0, !PT ;  /* 0xfffffffe0e0e7812 */ /* 0x000fe400078ec0ff */
[----:B------:R-:W-:-:S03]  /*2d80*/  LOP3.LUT R16, R15, 0xfffffffe, RZ, 0xc0, !PT ;  /* 0xfffffffe0f107812 */ /* 0x000fc600078ec0ff */
[----:B------:R-:W-:Y:S01]  /*2d90*/  IMAD.IADD R14, R11, 0x1, -R14 ;  /* 0x000000010b0e7824 */ /* 0x000fe200078e0a0e */
[----:B-----5:R-:W-:Y:S01]  /*2da0*/  LEA.HI R11, R17, R17, RZ, 0x1 ;  /* 0x00000011110b7211 */ /* 0x020fe200078f08ff */
[----:B------:R-:W-:-:S03]  /*2db0*/  IMAD.IADD R13, R13, 0x1, -R16 ;  /* 0x000000010d0d7824 */ /* 0x000fc600078e0a10 */
[----:B------:R-:W-:Y:S02]  /*2dc0*/  LOP3.LUT R16, R11, 0xfffffffe, RZ, 0xc0, !PT ;  /* 0xfffffffe0b107812 */ /* 0x000fe400078ec0ff */
[----:B------:R-:W-:Y:S01]  /*2dd0*/  ISETP.NE.AND P0, PT, R14, R13, PT ;  /* 0x0000000d0e00720c */ /* 0x000fe20003f05270 */
[----:B------:R-:W-:Y:S01]  /*2de0*/  VIADD R13, R5, 0x200 ;  /* 0x00000200050d7836 */ /* 0x000fe20000000000 */
[----:B--2---:R-:W-:Y:S01]  /*2df0*/  LEA.HI R14, R12, R12, RZ, 0x1 ;  /* 0x0000000c0c0e7211 */ /* 0x004fe200078f08ff */
[----:B------:R-:W-:Y:S01]  /*2e00*/  IMAD.IADD R11, R17, 0x1, -R16 ;  /* 0x00000001110b7824 */ /* 0x000fe200078e0a10 */
[----:B------:R-:W-:Y:S02]  /*2e10*/  LEA.HI R18, R10, R10, RZ, 0x1 ;  /* 0x0000000a0a127211 */ /* 0x000fe400078f08ff */
[----:B------:R-:W-:Y:S02]  /*2e20*/  LOP3.LUT R15, R14, 0xfffffffe, RZ, 0xc0, !PT ;  /* 0xfffffffe0e0f7812 */ /* 0x000fe400078ec0ff */
[----:B------:R-:W-:Y:S01]  /*2e30*/  LOP3.LUT R17, R18, 0xfffffffe, RZ, 0xc0, !PT ;  /* 0xfffffffe12117812 */ /* 0x000fe200078ec0ff */
[----:B------:R-:W-:Y:S01]  /*2e40*/  VIADD R18, R5, 0x100 ;  /* 0x0000010005127836 */ /* 0x000fe20000000000 */
[----:B------:R-:W-:Y:S01]  /*2e50*/  IADD3 R13, P1, PT, R13, UR6, RZ ;  /* 0x000000060d0d7c10 */ /* 0x000fe2000ff3e0ff */
[----:B------:R-:W-:Y:S01]  /*2e60*/  IMAD.IADD R12, R12, 0x1, -R15 ;  /* 0x000000010c0c7824 */ /* 0x000fe200078e0a0f */
[----:B------:R-:W-:Y:S01]  /*2e70*/  LEA.HI R14, R0, R0, RZ, 0x1 ;  /* 0x00000000000e7211 */ /* 0x000fe200078f08ff */
[----:B------:R-:W-:Y:S01]  /*2e80*/  IMAD.IADD R15, R10, 0x1, -R17 ;  /* 0x000000010a0f7824 */ /* 0x000fe200078e0a11 */
[----:B------:R-:W-:Y:S01]  /*2e90*/  SEL R18, R5, R18, P0 ;  /* 0x0000001205127207 */ /* 0x000fe20000000000 */
[----:B------:R-:W-:Y:S01]  /*2ea0*/  IMAD.X R20, RZ, RZ, UR7, P1 ;  /* 0x00000007ff147e24 */ /* 0x000fe200088e06ff */
[----:B------:R-:W-:-:S02]  /*2eb0*/  LEA.HI R10, R3, R3, RZ, 0x1 ;  /* 0x00000003030a7211 */ /* 0x000fc400078f08ff */
[----:B------:R-:W-:Y:S02]  /*2ec0*/  IADD3 R18, P3, PT, R18, UR6, RZ ;  /* 0x0000000612127c10 */ /* 0x000fe4000ff7e0ff */
[----:B------:R-:W-:Y:S02]  /*2ed0*/  ISETP.NE.AND P2, PT, R12, R15, PT ;  /* 0x0000000f0c00720c */ /* 0x000fe40003f45270 */
[----:B------:R-:W-:Y:S01]  /*2ee0*/  LOP3.LUT R10, R10, 0xfffffffe, RZ, 0xc0, !PT ;  /* 0xfffffffe0a0a7812 */ /* 0x000fe200078ec0ff */
[----:B------:R-:W-:Y:S01]  /*2ef0*/  IMAD.X R19, RZ, RZ, UR7, P3 ;  /* 0x00000007ff137e24 */ /* 0x000fe200098e06ff */
[----:B------:R-:W-:Y:S02]  /*2f00*/  LEA.HI R16, R2, R2, RZ, 0x1 ;  /* 0x0000000202107211 */ /* 0x000fe400078f08ff */
[----:B------:R-:W-:Y:S01]  /*2f10*/  ISETP.LT.U32.AND P1, PT, R13, R18, PT ;  /* 0x000000120d00720c */ /* 0x000fe20003f21070 */
[----:B------:R-:W-:Y:S01]  /*2f20*/  IMAD.IADD R10, R3, 0x1, -R10 ;  /* 0x00000001030a7824 */ /* 0x000fe200078e0a0a */
[----:B------:R-:W-:Y:S01]  /*2f30*/  LOP3.LUT R3, R14, 0xfffffffe, RZ, 0xc0, !PT ;  /* 0xfffffffe0e037812 */ /* 0x000fe200078ec0ff */
[----:B------:R-:W-:Y:S01]  /*2f40*/  IMAD.MOV.U32 R14, RZ, RZ, RZ ;  /* 0x000000ffff0e7224 */ /* 0x000fe200078e00ff */
[----:B------:R-:W-:-:S02]  /*2f50*/  LOP3.LUT R17, R16, 0xfffffffe, RZ, 0xc0, !PT ;  /* 0xfffffffe10117812 */ /* 0x000fc400078ec0ff */
[-C--:B------:R-:W-:Y:S01]  /*2f60*/  ISETP.LT.AND.EX P1, PT, R20, R19.reuse, PT, P1 ;  /* 0x000000131400720c */ /* 0x080fe20003f21310 */
[----:B------:R-:W-:Y:S01]  /*2f70*/  IMAD.IADD R3, R0, 0x1, -R3 ;  /* 0x0000000100037824 */ /* 0x000fe200078e0a03 */
[----:B------:R-:W-:Y:S01]  /*2f80*/  ISETP.NE.OR P0, PT, R11, R10, P0 ;  /* 0x0000000a0b00720c */ /* 0x000fe20000705670 */
[----:B------:R-:W-:Y:S01]  /*2f90*/  IMAD.IADD R2, R2, 0x1, -R17 ;  /* 0x0000000102027824 */ /* 0x000fe200078e0a11 */
[C---:B------:R-:W-:Y:S02]  /*2fa0*/  @P2 SEL R18, R13.reuse, R18, P1 ;  /* 0x000000120d122207 */ /* 0x040fe40000800000 */
[----:B------:R-:W-:Y:S02]  /*2fb0*/  IADD3 R10, P3, PT, R13, 0x100, RZ ;  /* 0x000001000d0a7810 */ /* 0x000fe40007f7e0ff */
[----:B------:R-:W-:Y:S02]  /*2fc0*/  @P2 SEL R19, R20, R19, P1 ;  /* 0x0000001314132207 */ /* 0x000fe40000800000 */
[----:B------:R-:W-:Y:S01]  /*2fd0*/  ISETP.NE.AND P2, PT, R3, R2, PT ;  /* 0x000000020300720c */ /* 0x000fe20003f45270 */
[----:B------:R-:W-:Y:S01]  /*2fe0*/  IMAD.X R11, RZ, RZ, R20, P3 ;  /* 0x000000ffff0b7224 */ /* 0x000fe200018e0614 */
[----:B------:R-:W-:-:S02]  /*2ff0*/  SEL R13, R18, R13, P0 ;  /* 0x0000000d120d7207 */ /* 0x000fc40000000000 */
[----:B------:R-:W-:Y:S02]  /*3000*/  SEL R0, R19, R20, P0 ;  /* 0x0000001413007207 */ /* 0x000fe40000000000 */
[----:B------:R-:W-:Y:S02]  /*3010*/  ISETP.LT.U32.AND P1, PT, R10, R13, PT ;  /* 0x0000000d0a00720c */ /* 0x000fe40003f21070 */
[----:B------:R-:W-:Y:S01]  /*3020*/  ISETP.NE.OR P0, PT, R12, R15, P0 ;  /* 0x0000000f0c00720c */ /* 0x000fe20000705670 */
[----:B------:R-:W-:Y:S01]  /*3030*/  IMAD.MOV.U32 R15, RZ, RZ, 0x400 ;  /* 0x00000400ff0f7424 */ /* 0x000fe200078e00ff */
[----:B------:R-:W-:Y:S02]  /*3040*/  ISETP.LT.AND.EX P1, PT, R11, R0, PT, P1 ;  /* 0x000000000b00720c */ /* 0x000fe40003f21310 */
[----:B------:R-:W-:Y:S02]  /*3050*/  ISETP.NE.OR P3, PT, R3, R2, P0 ;  /* 0x000000020300720c */ /* 0x000fe40000765670 */
[----:B------:R-:W-:-:S02]  /*3060*/  @P2 SEL R13, R10, R13, P1 ;  /* 0x0000000d0a0d2207 */ /* 0x000fc40000800000 */
[----:B------:R-:W-:Y:S02]  /*3070*/  @P2 SEL R0, R11, R0, P1 ;  /* 0x000000000b002207 */ /* 0x000fe40000800000 */
[----:B------:R-:W-:Y:S02]  /*3080*/  SEL R3, R13, R10, P0 ;  /* 0x0000000a0d037207 */ /* 0x000fe40000000000 */
[----:B------:R-:W-:Y:S02]  /*3090*/  SEL R2, RZ, 0x1, !P3 ;  /* 0x00000001ff027807 */ /* 0x000fe40005800000 */
[----:B------:R-:W-:Y:S01]  /*30a0*/  SEL R0, R0, R11, P0 ;  /* 0x0000000b00007207 */ /* 0x000fe20000000000 */
[----:B------:R-:W-:Y:S06]  /*30b0*/  BRA.U !UP0, `(.L_x_106) ;  /* 0x00000005089c7547 */ /* 0x000fec000b800000 */
[----:B------:R-:W-:Y:S01]  /*30c0*/  IMAD.MOV.U32 R15, RZ, RZ, 0x400 ;  /* 0x00000400ff0f7424 */ /* 0x000fe200078e00ff */
[----:B------:R-:W0:Y:S01]  /*30d0*/  LDCU.64 UR6, c[0x0][0x3a0] ;  /* 0x00007400ff0677ac */ /* 0x000e220008000a00 */
[----:B------:R-:W-:Y:S01]  /*30e0*/  IMAD.MOV.U32 R14, RZ, RZ, RZ ;  /* 0x000000ffff0e7224 */ /* 0x000fe200078e00ff */
[----:B------:R-:W2:Y:S01]  /*30f0*/  LDCU.64 UR4, c[0x0][0x3b0] ;  /* 0x00007600ff0477ac */ /* 0x000ea20008000a00 */
[----:B------:R-:W-:-:S05]  /*3100*/  NOP ;  /* 0x0000000000007918 */ /* 0x000fca0000000000 */
.L_x_108:
[C---:B------:R-:W-:Y:S01]  /*3110*/  IMAD.SHL.U32 R11, R15.reuse, 0x4, RZ ;  /* 0x000000040f0b7824 */ /* 0x040fe200078e00ff */
[----:B------:R-:W-:-:S04]  /*3120*/  SHF.L.U64.HI R17, R15, 0x2, R14 ;  /* 0x000000020f117819 */ /* 0x000fc8000001020e */
[-C--:B------:R-:W-:Y:S02]  /*3130*/  IADD3 R12, P0, PT, R8, R11.reuse, RZ ;  /* 0x0000000b080c7210 */ /* 0x080fe40007f1e0ff */
[----:B------:R-:W-:-:S03]  /*3140*/  IADD3 R10, P1, PT, R6, R11, RZ ;  /* 0x0000000b060a7210 */ /* 0x000fc60007f3e0ff */
[--C-:B------:R-:W-:Y:S02]  /*3150*/  IMAD.X R13, R9, 0x1, R17.reuse, P0 ;  /* 0x00000001090d7824 */ /* 0x100fe400000e0611 */
[----:B------:R-:W-:-:S03]  /*3160*/  IMAD.X R11, R7, 0x1, R17, P1 ;  /* 0x00000001070b7824 */ /* 0x000fc600008e0611 */
[----:B------:R-:W3:Y:S04]  /*3170*/  LDG.E R22, desc[UR8][R12.64] ;  /* 0x000000080c167981 */ /* 0x000ee8000c1e1900 */
[----:B------:R-:W4:Y:S04]  /*3180*/  LDG.E R23, desc[UR8][R10.64] ;  /* 0x000000080a177981 */ /* 0x000f28000c1e1900 */
[----:B------:R-:W5:Y:S04]  /*3190*/  LDG.E R20, desc[UR8][R12.64+0x400] ;  /* 0x000400080c147981 */ /* 0x000f68000c1e1900 */
[----:B------:R-:W2:Y:S04]  /*31a0*/  LDG.E R18, desc[UR8][R10.64+0x400] ;  /* 0x000400080a127981 */ /* 0x000ea8000c1e1900 */
[----:B------:R-:W5:Y:S04]  /*31b0*/  LDG.E R16, desc[UR8][R12.64+0x800] ;  /* 0x000800080c107981 */ /* 0x000f68000c1e1900 */
[----:B------:R-:W5:Y:S04]  /*31c0*/  LDG.E R17, desc[UR8][R10.64+0x800] ;  /* 0x000800080a117981 */ /* 0x000f68000c1e1900 */
[----:B------:R-:W5:Y:S04]  /*31d0*/  LDG.E R19, desc[UR8][R12.64+0xc00] ;  /* 0x000c00080c137981 */ /* 0x000f68000c1e1900 */
[----:B------:R2:W5:Y:S01]  /*31e0*/  LDG.E R21, desc[UR8][R10.64+0xc00] ;  /* 0x000c00080a157981 */ /* 0x000562000c1e1900 */
[----:B------:R-:W-:-:S02]  /*31f0*/  LOP3.LUT P1, RZ, R2, 0xff, RZ, 0xc0, !PT ;  /* 0x000000ff02ff7812 */ /* 0x000fc4000782c0ff */
[----:B---3--:R-:W-:Y:S02]  /*3200*/  LEA.HI R24, R22, R22, RZ, 0x1 ;  /* 0x0000001616187211 */ /* 0x008fe400078f08ff */
[----:B----4-:R-:W-:Y:S02]  /*3210*/  LEA.HI R26, R23, R23, RZ, 0x1 ;  /* 0x00000017171a7211 */ /* 0x010fe400078f08ff */
[----:B------:R-:W-:Y:S02]  /*3220*/  LOP3.LUT R25, R24, 0xfffffffe, RZ, 0xc0, !PT ;  /* 0xfffffffe18197812 */ /* 0x000fe400078ec0ff */
[----:B------:R-:W-:-:S03]  /*3230*/  LOP3.LUT R26, R26, 0xfffffffe, RZ, 0xc0, !PT ;  /* 0xfffffffe1a1a7812 */ /* 0x000fc600078ec0ff */
[----:B------:R-:W-:Y:S01]  /*3240*/  IMAD.IADD R25, R22, 0x1, -R25 ;  /* 0x0000000116197824 */ /* 0x000fe200078e0a19 */
[----:B--2---:R-:W-:Y:S01]  /*3250*/  LEA.HI R10, R18, R18, RZ, 0x1 ;  /* 0x00000012120a7211 */ /* 0x004fe200078f08ff */
[----:B------:R-:W-:Y:S02]  /*3260*/  IMAD.IADD R26, R23, 0x1, -R26 ;  /* 0x00000001171a7824 */ /* 0x000fe400078e0a1a */
[----:B------:R-:W-:Y:S01]  /*3270*/  IMAD.MOV.U32 R23, RZ, RZ, R3 ;  /* 0x000000ffff177224 */ /* 0x000fe200078e0003 */
[----:B-----5:R-:W-:Y:S01]  /*3280*/  LEA.HI R3, R20, R20, RZ, 0x1 ;  /* 0x0000001414037211 */ /* 0x020fe200078f08ff */
[----:B------:R-:W-:Y:S01]  /*3290*/  IMAD.MOV.U32 R22, RZ, RZ, R0 ;  /* 0x000000ffff167224 */ /* 0x000fe200078e0000 */
[----:B------:R-:W-:Y:S02]  /*32a0*/  ISETP.NE.AND P2, PT, R25, R26, PT ;  /* 0x0000001a1900720c */ /* 0x000fe40003f45270 */
[----:B0-----:R-:W-:Y:S02]  /*32b0*/  IADD3 R0, P3, P4, R15, UR6, R5 ;  /* 0x000000060f007c10 */ /* 0x001fe4000fc7e005 */
[----:B------:R-:W-:-:S02]  /*32c0*/  LOP3.LUT R11, R3, 0xfffffffe, RZ, 0xc0, !PT ;  /* 0xfffffffe030b7812 */ /* 0x000fc400078ec0ff */
[-C--:B------:R-:W-:Y:S02]  /*32d0*/  ISETP.LT.U32.AND P0, PT, R0, R23.reuse, PT ;  /* 0x000000170000720c */ /* 0x080fe40003f01070 */
[----:B------:R-:W-:Y:S01]  /*32e0*/  IADD3.X R3, PT, PT, R14, UR7, RZ, P3, P4 ;  /* 0x000000070e037c10 */ /* 0x000fe20009fe84ff */
[----:B------:R-:W-:Y:S01]  /*32f0*/  IMAD.IADD R11, R20, 0x1, -R11 ;  /* 0x00000001140b7824 */ /* 0x000fe200078e0a0b */
[----:B------:R-:W-:Y:S02]  /*3300*/  LOP3.LUT R13, R10, 0xfffffffe, RZ, 0xc0, !PT ;  /* 0xfffffffe0a0d7812 */ /* 0x000fe400078ec0ff */
[----:B------:R-:W-:Y:S02]  /*3310*/  ISETP.LT.AND.EX P0, PT, R3, R22, PT, P0 ;  /* 0x000000160300720c */ /* 0x000fe40003f01300 */
[----:B------:R-:W-:Y:S01]  /*3320*/  IADD3 R10, P4, PT, R0, 0x100, RZ ;  /* 0x00000100000a7810 */ /* 0x000fe20007f9e0ff */
[----:B------:R-:W-:Y:S01]  /*3330*/  IMAD.IADD R18, R18, 0x1, -R13 ;  /* 0x0000000112127824 */ /* 0x000fe200078e0a0d */
[----:B------:R-:W-:-:S02]  /*3340*/  @P2 SEL R23, R0, R23, P0 ;  /* 0x0000001700172207 */ /* 0x000fc40000000000 */
[----:B------:R-:W-:Y:S02]  /*3350*/  LEA.HI R12, R17, R17, RZ, 0x1 ;  /* 0x00000011110c7211 */ /* 0x000fe400078f08ff */
[----:B------:R-:W-:Y:S02]  /*3360*/  ISETP.NE.AND P3, PT, R11, R18, PT ;  /* 0x000000120b00720c */ /* 0x000fe40003f65270 */
[----:B------:R-:W-:Y:S02]  /*3370*/  LEA.HI R11, R16, R16, RZ, 0x1 ;  /* 0x00000010100b7211 */ /* 0x000fe400078f08ff */
[----:B------:R-:W-:Y:S02]  /*3380*/  @P2 SEL R22, R3, R22, P0 ;  /* 0x0000001603162207 */ /* 0x000fe40000000000 */
[----:B------:R-:W-:Y:S02]  /*3390*/  SEL R13, R0, R23, !P1 ;  /* 0x00000017000d7207 */ /* 0x000fe40004800000 */
[----:B------:R-:W-:-:S02]  /*33a0*/  SEL R20, RZ, 0x1, !P2 ;  /* 0x00000001ff147807 */ /* 0x000fc40005000000 */
[----:B------:R-:W-:Y:S01]  /*33b0*/  @P1 SEL R20, R2, 0x1, !P2 ;  /* 0x0000000102141807 */ /* 0x000fe20005000000 */
[----:B------:R-:W-:Y:S01]  /*33c0*/  IMAD.X R2, RZ, RZ, R3, P4 ;  /* 0x000000ffff027224 */ /* 0x000fe200020e0603 */
[----:B------:R-:W-:Y:S02]  /*33d0*/  LOP3.LUT R11, R11, 0xfffffffe, RZ, 0xc0, !PT ;  /* 0xfffffffe0b0b7812 */ /* 0x000fe400078ec0ff */
[----:B------:R-:W-:Y:S02]  /*33e0*/  LOP3.LUT R12, R12, 0xfffffffe, RZ, 0xc0, !PT ;  /* 0xfffffffe0c0c7812 */ /* 0x000fe400078ec0ff */
[----:B------:R-:W-:Y:S01]  /*33f0*/  SEL R23, R3, R22, !P1 ;  /* 0x0000001603177207 */ /* 0x000fe20004800000 */
[----:B------:R-:W-:Y:S01]  /*3400*/  IMAD.IADD R11, R16, 0x1, -R11 ;  /* 0x00000001100b7824 */ /* 0x000fe200078e0a0b */
[----:B------:R-:W-:Y:S01]  /*3410*/  ISETP.LT.U32.AND P0, PT, R10, R13, PT ;  /* 0x0000000d0a00720c */ /* 0x000fe20003f01070 */
[----:B------:R-:W-:Y:S01]  /*3420*/  IMAD.IADD R12, R17, 0x1, -R12 ;  /* 0x00000001110c7824 */ /* 0x000fe200078e0a0c */
[----:B------:R-:W-:-:S02]  /*3430*/  LOP3.LUT P2, RZ, R20, 0xff, RZ, 0xc0, !PT ;  /* 0x000000ff14ff7812 */ /* 0x000fc4000784c0ff */
[----:B------:R-:W-:Y:S02]  /*3440*/  ISETP.LT.AND.EX P0, PT, R2, R23, PT, P0 ;  /* 0x000000170200720c */ /* 0x000fe40003f01300 */
[----:B------:R-:W-:Y:S02]  /*3450*/  ISETP.NE.AND P1, PT, R11, R12, PT ;  /* 0x0000000c0b00720c */ /* 0x000fe40003f25270 */
[----:B------:R-:W-:Y:S02]  /*3460*/  @P3 SEL R13, R10, R13, P0 ;  /* 0x0000000d0a0d3207 */ /* 0x000fe40000000000 */
[----:B------:R-:W-:Y:S02]  /*3470*/  @P3 SEL R23, R2, R23, P0 ;  /* 0x0000001702173207 */ /* 0x000fe40000000000 */
[----:B------:R-:W-:Y:S02]  /*3480*/  IADD3 R12, P0, PT, R0, 0x200, RZ ;  /* 0x00000200000c7810 */ /* 0x000fe40007f1e0ff */
[----:B------:R-:W-:-:S02]  /*3490*/  SEL R13, R10, R13, !P2 ;  /* 0x0000000d0a0d7207 */ /* 0x000fc40005000000 */
[----:B------:R-:W-:Y:S01]  /*34a0*/  SEL R11, R2, R23, !P2 ;  /* 0x00000017020b7207 */ /* 0x000fe20005000000 */
[----:B------:R-:W-:Y:S01]  /*34b0*/  IMAD.X R16, RZ, RZ, R3, P0 ;  /* 0x000000ffff107224 */ /* 0x000fe200000e0603 */
[----:B------:R-:W-:Y:S02]  /*34c0*/  LEA.HI R2, R19, R19, RZ, 0x1 ;  /* 0x0000001313027211 */ /* 0x000fe400078f08ff */
[----:B------:R-:W-:Y:S02]  /*34d0*/  ISETP.LT.U32.AND P0, PT, R12, R13, PT ;  /* 0x0000000d0c00720c */ /* 0x000fe40003f01070 */
[----:B------:R-:W-:Y:S02]  /*34e0*/  LEA.HI R10, R21, R21, RZ, 0x1 ;  /* 0x00000015150a7211 */ /* 0x000fe400078f08ff */
[----:B------:R-:W-:Y:S02]  /*34f0*/  SEL R18, RZ, 0x1, !P3 ;  /* 0x00000001ff127807 */ /* 0x000fe40005800000 */
[----:B------:R-:W-:-:S02]  /*3500*/  @P2 SEL R18, R20, 0x1, !P3 ;  /* 0x0000000114122807 */ /* 0x000fc40005800000 */
[----:B------:R-:W-:Y:S02]  /*3510*/  LOP3.LUT R2, R2, 0xfffffffe, RZ, 0xc0, !PT ;  /* 0xfffffffe02027812 */ /* 0x000fe400078ec0ff */
[----:B------:R-:W-:Y:S02]  /*3520*/  ISETP.LT.AND.EX P0, PT, R16, R11, PT, P0 ;  /* 0x0000000b1000720c */ /* 0x000fe40003f01300 */
[----:B------:R-:W-:Y:S01]  /*3530*/  LOP3.LUT R10, R10, 0xfffffffe, RZ, 0xc0, !PT ;  /* 0xfffffffe0a0a7812 */ /* 0x000fe200078ec0ff */
[----:B------:R-:W-:Y:S01]  /*3540*/  IMAD.IADD R2, R19, 0x1, -R2 ;  /* 0x0000000113027824 */ /* 0x000fe200078e0a02 */
[----:B------:R-:W-:Y:S02]  /*3550*/  LOP3.LUT P2, RZ, R18, 0xff, RZ, 0xc0, !PT ;  /* 0x000000ff12ff7812 */ /* 0x000fe4000784c0ff */
[----:B------:R-:W-:Y:S01]  /*3560*/  @P1 SEL R13, R12, R13, P0 ;  /* 0x0000000d0c0d1207 */ /* 0x000fe20000000000 */
[----:B------:R-:W-:Y:S01]  /*3570*/  IMAD.IADD R21, R21, 0x1, -R10 ;  /* 0x0000000115157824 */ /* 0x000fe200078e0a0a */
[----:B------:R-:W-:-:S02]  /*3580*/  @P1 SEL R11, R16, R11, P0 ;  /* 0x0000000b100b1207 */ /* 0x000fc40000000000 */
[----:B------:R-:W-:Y:S02]  /*3590*/  SEL R10, R12, R13, !P2 ;  /* 0x0000000d0c0a7207 */ /* 0x000fe40005000000 */
[----:B------:R-:W-:Y:S02]  /*35a0*/  IADD3 R13, P0, PT, R0, 0x300, RZ ;  /* 0x00000300000d7810 */ /* 0x000fe40007f1e0ff */
[----:B------:R-:W-:Y:S02]  /*35b0*/  ISETP.NE.AND P3, PT, R2, R21, PT ;  /* 0x000000150200720c */ /* 0x000fe40003f65270 */
[----:B------:R-:W-:Y:S01]  /*35c0*/  IADD3 R2, P4, PT, -R15, UR4, RZ ;  /* 0x000000040f027c10 */ /* 0x000fe2000ff9e1ff */
[----:B------:R-:W-:Y:S01]  /*35d0*/  IMAD.X R0, RZ, RZ, R3, P0 ;  /* 0x000000ffff007224 */ /* 0x000fe200000e0603 */
[----:B------:R-:W-:Y:S02]  /*35e0*/  SEL R17, RZ, 0x1, !P1 ;  /* 0x00000001ff117807 */ /* 0x000fe40004800000 */
[----:B------:R-:W-:-:S02]  /*35f0*/  ISETP.GE.U32.AND P0, PT, R2, 0x400, PT ;  /* 0x000004000200780c */ /* 0x000fc40003f06070 */
[----:B------:R-:W-:Y:S02]  /*3600*/  IADD3.X R3, PT, PT, ~R14, UR5, RZ, P4, !PT ;  /* 0x000000050e037c10 */ /* 0x000fe4000a7fe5ff */
[----:B------:R-:W-:Y:S02]  /*3610*/  @P2 SEL R17, R18, 0x1, !P1 ;  /* 0x0000000112112807 */ /* 0x000fe40004800000 */
[----:B------:R-:W-:Y:S02]  /*3620*/  ISETP.GE.U32.AND.EX P0, PT, R3, RZ, PT, P0 ;  /* 0x000000ff0300720c */ /* 0x000fe40003f06100 */
        /* <DEDUP_REMOVED lines=10> */
[----:B------:R-:W-:Y:S06]  /*36d0*/  @!P0 BRA `(.L_x_107) ;  /* 0x0000000c00348947 */ /* 0x000fec0003800000 */
[----:B------:R-:W-:-:S05]  /*36e0*/  IADD3 R15, P0, PT, R15, 0x400, RZ ;  /* 0x000004000f0f7810 */ /* 0x000fca0007f1e0ff */
[----:B------:R-:W-:Y:S01]  /*36f0*/  IMAD.X R14, RZ, RZ, R14, P0 ;  /* 0x000000ffff0e7224 */ /* 0x000fe200000e060e */
[----:B------:R-:W-:-:S04]  /*3700*/  ISETP.GT.U32.AND P0, PT, R15, UR10, PT ;  /* 0x0000000a0f007c0c */ /* 0x000fc8000bf04070 */
[----:B------:R-:W-:-:S13]  /*3710*/  ISETP.GT.U32.AND.EX P0, PT, R14, UR11, PT, P0 ;  /* 0x0000000b0e007c0c */ /* 0x000fda000bf04100 */
[----:B------:R-:W-:Y:S05]  /*3720*/  @!P0 BRA `(.L_x_108) ;  /* 0xfffffff800788947 */ /* 0x000fea000383ffff */
.L_x_106:
[C---:B------:R-:W-:Y:S01]  /*3730*/  IADD3 R6, PT, PT, -R15.reuse, UR4, RZ ;  /* 0x000000040f067c10 */ /* 0x040fe2000fffe1ff */
[----:B------:R-:W0:Y:S01]  /*3740*/  LDCU.128 UR12, c[0x0][0x380] ;  /* 0x00007000ff0c77ac */ /* 0x000e220008000c00 */
[----:B------:R-:W-:Y:S01]  /*3750*/  ISETP.GE.U32.AND P1, PT, R15, UR4, PT ;  /* 0x000000040f007c0c */ /* 0x000fe2000bf26070 */
[----:B------:R-:W-:Y:S01]  /*3760*/  BSSY.RECONVERGENT B1, `(.L_x_107) ;  /* 0x00000c4000017945 */ /* 0x000fe20003800200 */
[----:B------:R-:W-:-:S04]  /*3770*/  ISETP.GE.AND P0, PT, R5, R6, PT ;  /* 0x000000060500720c */ /* 0x000fc80003f06270 */
[----:B------:R-:W-:-:S13]  /*3780*/  ISETP.GE.U32.OR.EX P0, PT, R14, UR5, P0, P1 ;  /* 0x000000050e007c0c */ /* 0x000fda0008706510 */
[----:B0-----:R-:W-:Y:S05]  /*3790*/  @P0 BRA `(.L_x_109) ;  /* 0x0000000c00000947 */ /* 0x001fea0003800000 */
[----:B------:R-:W-:Y:S01]  /*37a0*/  LOP3.LUT R6, RZ, R5, RZ, 0x33, !PT ;  /* 0x00000005ff067212 */ /* 0x000fe200078e33ff */
[----:B------:R-:W-:Y:S01]  /*37b0*/  BSSY.RECONVERGENT B2, `(.L_x_110) ;  /* 0x0000066000027945 */ /* 0x000fe20003800200 */
[----:B------:R-:W-:Y:S02]  /*37c0*/  IMAD.MOV.U32 R10, RZ, RZ, R5 ;  /* 0x000000ffff0a7224 */ /* 0x000fe400078e0005 */
[----:B------:R-:W-:-:S04]  /*37d0*/  IADD3 R11, PT, PT, -R15, UR4, R6 ;  /* 0x000000040f0b7c10 */ /* 0x000fc8000fffe106 */
[C---:B------:R-:W-:Y:S02]  /*37e0*/  ISETP.GE.U32.AND P0, PT, R11.reuse, 0x300, PT ;  /* 0x000003000b00780c */ /* 0x040fe40003f06070 */
[----:B------:R-:W-:-:S04]  /*37f0*/  LEA.HI R12, R11, 0x1, RZ, 0x18 ;  /* 0x000000010b0c7811 */ /* 0x000fc800078fc0ff */
[----:B------:R-:W-:-:S07]  /*3800*/  LOP3.LUT P1, R24, R12, 0x3, RZ, 0xc0, !PT ;  /* 0x000000030c187812 */ /* 0x000fce000782c0ff */
[----:B------:R-:W-:Y:S06]  /*3810*/  @!P0 BRA `(.L_x_111) ;  /* 0x00000004007c8947 */ /* 0x000fec0003800000 */
[----:B------:R-:W-:Y:S01]  /*3820*/  LOP3.LUT R12, R12, 0x1fffffc, RZ, 0xc0, !PT ;  /* 0x01fffffc0c0c7812 */ /* 0x000fe200078ec0ff */
[----:B------:R-:W-:-:S04]  /*3830*/  IMAD.MOV.U32 R10, RZ, RZ, R5 ;  /* 0x000000ffff0a7224 */ /* 0x000fc800078e0005 */
[----:B------:R-:W-:-:S07]  /*3840*/  IMAD.MOV R12, RZ, RZ, -R12 ;  /* 0x000000ffff0c7224 */ /* 0x000fce00078e0a0c */
.L_x_112:
        /* <DEDUP_REMOVED lines=17> */
[----:B------:R-:W-:Y:S01]  /*3960*/  VIADD R12, R12, 0x4 ;  /* 0x000000040c0c7836 */ /* 0x000fe20000000000 */
[----:B------:R-:W-:Y:S01]  /*3970*/  IADD3 R23, P0, PT, R23, UR6, RZ ;  /* 0x0000000617177c10 */ /* 0x000fe2000ff1e0ff */
[----:B------:R-:W-:-:S03]  /*3980*/  VIADD R10, R10, 0x400 ;  /* 0x000004000a0a7836 */ /* 0x000fc60000000000 */
        /* <DEDUP_REMOVED lines=15> */
[----:B------:R-:W-:Y:S01]  /*3a80*/  IMAD.IADD R8, R17, 0x1, -R8 ;  /* 0x0000000111087824 */ /* 0x000fe200078e0a08 */
[----:B------:R-:W-:Y:S02]  /*3a90*/  SEL R6, RZ, 0x1, !P3 ;  /* 0x00000001ff067807 */ /* 0x000fe40005800000 */
[----:B------:R-:W-:Y:S02]  /*3aa0*/  @P4 SEL R6, R2, 0x1, !P3 ;  /* 0x0000000102064807 */ /* 0x000fe40005800000 */
[----:B------:R-:W-:-:S02]  /*3ab0*/  IADD3 R2, P5, PT, R23, 0x100, RZ ;  /* 0x0000010017027810 */ /* 0x000fc40007fbe0ff */
[----:B------:R-:W-:-:S03]  /*3ac0*/  ISETP.NE.AND P2, PT, R7, R8, PT ;  /* 0x000000080700720c */ /* 0x000fc60003f45270 */
[C---:B------:R-:W-:Y:S01]  /*3ad0*/  @P3 SEL R3, R23.reuse, R3, P0 ;  /* 0x0000000317033207 */ /* 0x040fe20000000000 */
[----:B------:R-:W-:Y:S01]  /*3ae0*/  IMAD.X R7, RZ, RZ, R20, P5 ;  /* 0x000000ffff077224 */ /* 0x000fe200028e0614 */
[----:B------:R-:W-:Y:S02]  /*3af0*/  @P3 SEL R0, R20, R0, P0 ;  /* 0x0000000014003207 */ /* 0x000fe40000000000 */
[----:B------:R-:W-:Y:S02]  /*3b00*/  SEL R9, R23, R3, !P4 ;  /* 0x0000000317097207 */ /* 0x000fe40006000000 */
[----:B------:R-:W-:Y:S02]  /*3b10*/  LOP3.LUT P3, RZ, R6, 0xff, RZ, 0xc0, !PT ;  /* 0x000000ff06ff7812 */ /* 0x000fe4000786c0ff */
[----:B------:R-:W-:Y:S02]  /*3b20*/  SEL R18, R20, R0, !P4 ;  /* 0x0000000014127207 */ /* 0x000fe40006000000 */
[----:B------:R-:W-:-:S02]  /*3b30*/  LEA.HI R0, R13, R13, RZ, 0x1 ;  /* 0x0000000d0d007211 */ /* 0x000fc400078f08ff */
[----:B------:R-:W-:Y:S02]  /*3b40*/  LEA.HI R3, R16, R16, RZ, 0x1 ;  /* 0x0000001010037211 */ /* 0x000fe400078f08ff */
        /* <DEDUP_REMOVED lines=8> */
[----:B------:R-:W-:Y:S02]  /*3bd0*/  @P3 SEL R8, R6, 0x1, !P2 ;  /* 0x0000000106083807 */ /* 0x000fe40005000000 */
[----:B------:R-:W-:Y:S02]  /*3be0*/  @P2 SEL R18, R7, R18, P0 ;  /* 0x0000001207122207 */ /* 0x000fe40000000000 */
[----:B------:R-:W-:Y:S02]  /*3bf0*/  IADD3 R6, P0, PT, R23, 0x200, RZ ;  /* 0x0000020017067810 */ /* 0x000fe40007f1e0ff */
[----:B------:R-:W-:Y:S02]  /*3c00*/  ISETP.NE.AND P4, PT, R0, R3, PT ;  /* 0x000000030000720c */ /* 0x000fe40003f85270 */
[----:B------:R-:W-:Y:S02]  /*3c10*/  SEL R9, R2, R9, !P3 ;  /* 0x0000000902097207 */ /* 0x000fe40005800000 */
[----:B------:R-:W-:-:S02]  /*3c20*/  LEA.HI R0, R19, R19, RZ, 0x1 ;  /* 0x0000001313007211 */ /* 0x000fc400078f08ff */
[----:B------:R-:W-:Y:S02]  /*3c30*/  LEA.HI R2, R21, R21, RZ, 0x1 ;  /* 0x0000001515027211 */ /* 0x000fe400078f08ff */
[----:B------:R-:W-:Y:S02]  /*3c40*/  LOP3.LUT P2, RZ, R8, 0xff, RZ, 0xc0, !PT ;  /* 0x000000ff08ff7812 */ /* 0x000fe4000784c0ff */
[----:B------:R-:W-:Y:S01]  /*3c50*/  SEL R16, R7, R18, !P3 ;  /* 0x0000001207107207 */ /* 0x000fe20005800000 */
[----:B------:R-:W-:Y:S01]  /*3c60*/  IMAD.X R7, RZ, RZ, R20, P0 ;  /* 0x000000ffff077224 */ /* 0x000fe200000e0614 */
        /* <DEDUP_REMOVED lines=26> */
.L_x_111:
[----:B------:R-:W-:Y:S05]  /*3e10*/  BSYNC.RECONVERGENT B2 ;  /* 0x0000000000027941 */ /* 0x000fea0003800200 */
.L_x_110:
[----:B------:R-:W-:Y:S05]  /*3e20*/  @!P1 BRA `(.L_x_109) ;  /* 0x00000004005c9947 */ /* 0x000fea0003800000 */
[----:B------:R-:W-:Y:S01]  /*3e30*/  ISETP.NE.AND P0, PT, R24, 0x1, PT ;  /* 0x000000011800780c */ /* 0x000fe20003f05270 */
[----:B------:R-:W-:Y:S01]  /*3e40*/  BSSY.RECONVERGENT B2, `(.L_x_113) ;  /* 0x0000036000027945 */ /* 0x000fe20003800200 */
[----:B------:R-:W-:-:S11]  /*3e50*/  LOP3.LUT P1, RZ, R11, 0x100, RZ, 0xc0, !PT ;  /* 0x000001000bff7812 */ /* 0x000fd6000782c0ff */
[----:B------:R-:W-:Y:S05]  /*3e60*/  @!P0 BRA `(.L_x_114) ;  /* 0x0000000000cc8947 */ /* 0x000fea0003800000 */
[----:B------:R-:W0:Y:S01]  /*3e70*/  LDCU.128 UR16, c[0x0][0x380] ;  /* 0x00007000ff1077ac */ /* 0x000e220008000c00 */
[----:B------:R-:W-:-:S05]  /*3e80*/  IADD3 R20, P0, PT, R10, R15, RZ ;  /* 0x0000000f0a147210 */ /* 0x000fca0007f1e0ff */
[----:B------:R-:W-:Y:S02]  /*3e90*/  IMAD.SHL.U32 R8, R20, 0x4, RZ ;  /* 0x0000000414087824 */ /* 0x000fe400078e00ff */
[----:B------:R-:W-:-:S05]  /*3ea0*/  IMAD.X R21, RZ, RZ, R14, P0 ;  /* 0x000000ffff157224 */ /* 0x000fca00000e060e */
        /* <DEDUP_REMOVED lines=18> */
[----:B------:R-:W-:-:S02]  /*3fd0*/  IADD3 R12, P0, PT, R20, UR6, RZ ;  /* 0x00000006140c7c10 */ /* 0x000fc4000ff1e0ff */
[----:B------:R-:W-:Y:S02]  /*3fe0*/  LOP3.LUT R7, R6, 0xfffffffe, RZ, 0xc0, !PT ;  /* 0xfffffffe06077812 */ /* 0x000fe400078ec0ff */
[----:B------:R-:W-:Y:S02]  /*3ff0*/  ISETP.NE.AND P3, PT, R16, R17, PT ;  /* 0x000000111000720c */ /* 0x000fe40003f65270 */
[----:B------:R-:W-:Y:S01]  /*4000*/  IADD3.X R9, PT, PT, R21, UR7, RZ, P0, !PT ;  /* 0x0000000715097c10 */ /* 0x000fe200087fe4ff */
[----:B------:R-:W-:Y:S01]  /*4010*/  IMAD.IADD R7, R18, 0x1, -R7 ;  /* 0x0000000112077824 */ /* 0x000fe200078e0a07 */
[----:B------:R-:W-:Y:S02]  /*4020*/  ISETP.LT.U32.AND P0, PT, R12, R3, PT ;  /* 0x000000030c00720c */ /* 0x000fe40003f01070 */
[----:B------:R-:W-:Y:S02]  /*4030*/  LOP3.LUT R8, R8, 0xfffffffe, RZ, 0xc0, !PT ;  /* 0xfffffffe08087812 */ /* 0x000fe400078ec0ff */
[----:B------:R-:W-:-:S02]  /*4040*/  SEL R11, RZ, 0x1, !P3 ;  /* 0x00000001ff0b7807 */ /* 0x000fc40005800000 */
[-C--:B------:R-:W-:Y:S01]  /*4050*/  ISETP.LT.AND.EX P0, PT, R9, R0.reuse, PT, P0 ;  /* 0x000000000900720c */ /* 0x080fe20003f01300 */
[----:B------:R-:W-:Y:S01]  /*4060*/  IMAD.IADD R8, R19, 0x1, -R8 ;  /* 0x0000000113087824 */ /* 0x000fe200078e0a08 */
[----:B------:R-:W-:Y:S01]  /*4070*/  @P2 SEL R11, R2, 0x1, !P3 ;  /* 0x00000001020b2807 */ /* 0x000fe20005800000 */
[----:B------:R-:W-:Y:S01]  /*4080*/  VIADD R2, R10, 0x100 ;  /* 0x000001000a027836 */ /* 0x000fe20000000000 */
[----:B------:R-:W-:Y:S01]  /*4090*/  @P3 SEL R3, R12, R3, P0 ;  /* 0x000000030c033207 */ /* 0x000fe20000000000 */
[----:B------:R-:W-:Y:S01]  /*40a0*/  VIADD R10, R10, 0x200 ;  /* 0x000002000a0a7836 */ /* 0x000fe20000000000 */
[----:B------:R-:W-:Y:S02]  /*40b0*/  @P3 SEL R0, R9, R0, P0 ;  /* 0x0000000009003207 */ /* 0x000fe40000000000 */
[----:B------:R-:W-:Y:S02]  /*40c0*/  ISETP.NE.AND P3, PT, R7, R8, PT ;  /* 0x000000080700720c */ /* 0x000fe40003f65270 */
[----:B------:R-:W-:-:S02]  /*40d0*/  IADD3 R6, P0, P4, R15, UR6, R2 ;  /* 0x000000060f067c10 */ /* 0x000fc4000fc1e002 */
[----:B------:R-:W-:Y:S02]  /*40e0*/  SEL R3, R12, R3, !P2 ;  /* 0x000000030c037207 */ /* 0x000fe40005000000 */
[----:B------:R-:W-:Y:S02]  /*40f0*/  SEL R7, R9, R0, !P2 ;  /* 0x0000000009077207 */ /* 0x000fe40005000000 */
[----:B------:R-:W-:Y:S02]  /*4100*/  LOP3.LUT P2, RZ, R11, 0xff, RZ, 0xc0, !PT ;  /* 0x000000ff0bff7812 */ /* 0x000fe4000784c0ff */
[----:B------:R-:W-:Y:S02]  /*4110*/  IADD3.X R0, PT, PT, R14, UR7, RZ, P0, P4 ;  /* 0x000000070e007c10 */ /* 0x000fe400087e84ff */
[----:B------:R-:W-:Y:S02]  /*4120*/  ISETP.LT.U32.AND P0, PT, R6, R3, PT ;  /* 0x000000030600720c */ /* 0x000fe40003f01070 */
[----:B------:R-:W-:-:S02]  /*4130*/  SEL R2, RZ, 0x1, !P3 ;  /* 0x00000001ff027807 */ /* 0x000fc40005800000 */
[----:B------:R-:W-:-:S04]  /*4140*/  ISETP.LT.AND.EX P0, PT, R0, R7, PT, P0 ;  /* 0x000000070000720c */ /* 0x000fc80003f01300 */
[----:B------:R-:W-:Y:S02]  /*4150*/  @P3 SEL R3, R6, R3, P0 ;  /* 0x0000000306033207 */ /* 0x000fe40000000000 */
[----:B------:R-:W-:Y:S02]  /*4160*/  @P3 SEL R7, R0, R7, P0 ;  /* 0x0000000700073207 */ /* 0x000fe40000000000 */
[----:B------:R-:W-:Y:S02]  /*4170*/  @P2 SEL R2, R11, 0x1, !P3 ;  /* 0x000000010b022807 */ /* 0x000fe40005800000 */
[----:B------:R-:W-:Y:S02]  /*4180*/  SEL R3, R6, R3, !P2 ;  /* 0x0000000306037207 */ /* 0x000fe40005000000 */
[----:B------:R-:W-:-:S07]  /*4190*/  SEL R0, R0, R7, !P2 ;  /* 0x0000000700007207 */ /* 0x000fce0005000000 */
.L_x_114:
[----:B------:R-:W-:Y:S05]  /*41a0*/  BSYNC.RECONVERGENT B2 ;  /* 0x0000000000027941 */ /* 0x000fea0003800200 */
.L_x_113:
[----:B------:R-:W-:Y:S05]  /*41b0*/  @P1 BRA `(.L_x_109) ;  /* 0x0000000000781947 */ /* 0x000fea0003800000 */
        /* <DEDUP_REMOVED lines=15> */
[----:B------:R-:W-:Y:S02]  /*42b0*/  LOP3.LUT R13, R12, 0xfffffffe, RZ, 0xc0, !PT ;  /* 0xfffffffe0c0d7812 */ /* 0x000fe400078ec0ff */
[----:B------:R-:W-:Y:S01]  /*42c0*/  IADD3 R12, P0, PT, R15, UR6, RZ ;  /* 0x000000060f0c7c10 */ /* 0x000fe2000ff1e0ff */
[----:B------:R-:W-:Y:S02]  /*42d0*/  IMAD.IADD R11, R6, 0x1, -R11 ;  /* 0x00000001060b7824 */ /* 0x000fe400078e0a0b */
[----:B------:R-:W-:Y:S01]  /*42e0*/  IMAD.IADD R10, R8, 0x1, -R13 ;  /* 0x00000001080a7824 */ /* 0x000fe200078e0a0d */
[----:B------:R-:W-:Y:S02]  /*42f0*/  IADD3.X R7, PT, PT, R14, UR7, RZ, P0, !PT ;  /* 0x000000070e077c10 */ /* 0x000fe400087fe4ff */
[----:B------:R-:W-:Y:S02]  /*4300*/  ISETP.LT.U32.AND P0, PT, R12, R3, PT ;  /* 0x000000030c00720c */ /* 0x000fe40003f01070 */
[----:B------:R-:W-:-:S02]  /*4310*/  ISETP.NE.AND P1, PT, R11, R10, PT ;  /* 0x0000000a0b00720c */ /* 0x000fc40003f25270 */
[----:B------:R-:W-:Y:S02]  /*4320*/  ISETP.LT.AND.EX P0, PT, R7, R0, PT, P0 ;  /* 0x000000000700720c */ /* 0x000fe40003f01300 */
[----:B------:R-:W-:Y:S02]  /*4330*/  SEL R6, RZ, 0x1, !P1 ;  /* 0x00000001ff067807 */ /* 0x000fe40004800000 */
[----:B------:R-:W-:-:S04]  /*4340*/  @P2 SEL R6, R2, 0x1, !P1 ;  /* 0x0000000102062807 */ /* 0x000fc80004800000 */
[----:B------:R-:W-:-:S03]  /*4350*/  PRMT R2, R6, 0x7610, R2 ;  /* 0x0000761006027816 */ /* 0x000fc60000000002 */
[C---:B------:R-:W-:Y:S02]  /*4360*/  @P1 SEL R3, R12.reuse, R3, P0 ;  /* 0x000000030c031207 */ /* 0x040fe40000000000 */
[C---:B------:R-:W-:Y:S02]  /*4370*/  @P1 SEL R0, R7.reuse, R0, P0 ;  /* 0x0000000007001207 */ /* 0x040fe40000000000 */
[----:B------:R-:W-:Y:S02]  /*4380*/  SEL R3, R12, R3, !P2 ;  /* 0x000000030c037207 */ /* 0x000fe40005000000 */
[----:B------:R-:W-:-:S07]  /*4390*/  SEL R0, R7, R0, !P2 ;  /* 0x0000000007007207 */ /* 0x000fce0005000000 */
.L_x_109:
[----:B------:R-:W-:Y:S05]  /*43a0*/  BSYNC.RECONVERGENT B1 ;  /* 0x0000000000017941 */ /* 0x000fea0003800200 */
.L_x_107:
[----:B------:R-:W0:Y:S01]  /*43b0*/  S2R R10, SR_LANEID ;  /* 0x00000000000a7919 */ /* 0x000e220000000000 */
[----:B------:R-:W-:Y:S01]  /*43c0*/  LOP3.LUT R7, R2, 0xff, RZ, 0xc0, !PT ;  /* 0x000000ff02077812 */ /* 0x000fe200078ec0ff */
[----:B------:R-:W-:Y:S01]  /*43d0*/  BSSY.RECONVERGENT B1, `(.L_x_115) ;  /* 0x0000016000017945 */ /* 0x000fe20003800200 */
[----:B------:R2:W3:Y:S04]  /*43e0*/  SHFL.DOWN PT, R8, R3, 0x1, 0x1f ;  /* 0x08201f0003087f89 */ /* 0x0004e800000e0000 */
[----:B------:R2:W4:Y:S04]  /*43f0*/  SHFL.DOWN PT, R9, R0, 0x1, 0x1f ;  /* 0x08201f0000097f89 */ /* 0x00052800000e0000 */
[----:B------:R-:W1:Y:S01]  /*4400*/  SHFL.DOWN PT, R7, R7, 0x1, 0x1f ;  /* 0x08201f0007077f89 */ /* 0x000e6200000e0000 */
        /* <DEDUP_REMOVED lines=18> */
.L_x_116:
[----:B------:R-:W-:Y:S05]  /*4530*/  BSYNC.RECONVERGENT B1 ;  /* 0x0000000000017941 */ /* 0x000fea0003800200 */
.L_x_115:
        /* <DEDUP_REMOVED lines=23> */
.L_x_118:
[----:B------:R-:W-:Y:S05]  /*46b0*/  BSYNC.RECONVERGENT B1 ;  /* 0x0000000000017941 */ /* 0x000fea0003800200 */
.L_x_117:
        /* <DEDUP_REMOVED lines=20> */
.L_x_120:
[----:B------:R-:W-:Y:S05]  /*4800*/  BSYNC.RECONVERGENT B1 ;  /* 0x0000000000017941 */ /* 0x000fea0003800200 */
.L_x_119:
        /* <DEDUP_REMOVED lines=20> */
.L_x_122:
[----:B------:R-:W-:Y:S05]  /*4950*/  BSYNC.RECONVERGENT B1 ;  /* 0x0000000000017941 */ /* 0x000fea0003800200 */
.L_x_121:
        /* <DEDUP_REMOVED lines=20> */
.L_x_124:
[----:B------:R-:W-:Y:S05]  /*4aa0*/  BSYNC.RECONVERGENT B1 ;  /* 0x0000000000017941 */ /* 0x000fea0003800200 */
.L_x_123:
        /* <DEDUP_REMOVED lines=12> */
.L_x_126:
[----:B------:R-:W-:Y:S05]  /*4b70*/  BSYNC.RECONVERGENT B1 ;  /* 0x0000000000017941 */ /* 0x000fea0003800200 */
.L_x_125:
        /* <DEDUP_REMOVED lines=83> */
[----:B------:R-:W-:-:S07]  /*50b0*/  SEL R0, R7, R9, !P2 ;  /* 0x0000000907007207 */ /* 0x000fce0005000000 */
.L_x_87:
[----:B------:R-:W-:Y:S05]  /*50c0*/  BSYNC.RECONVERGENT B0 ;  /* 0x0000000000007941 */ /* 0x000fea0003800200 */
.L_x_65:
[----:B------:R-:W-:Y:S05]  /*50d0*/  @P1 EXIT ;  /* 0x000000000000194d */ /* 0x000fea0003800000 */
[----:B0-2-4-:R-:W0:Y:S01]  /*50e0*/  LDC.64 R8, c[0x0][0x3c8] ;  /* 0x0000f200ff087b82 */ /* 0x015e220000000a00 */
[----:B------:R-:W-:Y:S02]  /*50f0*/  PRMT R5, R2, 0x7610, R5 ;  /* 0x0000761002057816 */ /* 0x000fe40000000005 */
[----:B-1----:R-:W-:Y:S02]  /*5100*/  ISETP.NE.AND P1, PT, R4, RZ, PT ;  /* 0x000000ff0400720c */ /* 0x002fe40003f25270 */
[----:B------:R-:W-:-:S03]  /*5110*/  LOP3.LUT P2, RZ, R5, 0xff, RZ, 0xc0, !PT ;  /* 0x000000ff05ff7812 */ /* 0x000fc6000784c0ff */
[----:B---3--:R-:W1:Y:S08]  /*5120*/  LDC.64 R6, c[0x0][0x3a8] ;  /* 0x0000ea00ff067b82 */ /* 0x008e700000000a00 */
[----:B------:R-:W-:Y:S02]  /*5130*/  @P1 SEL R5, R4, 0x1, !P2 ;  /* 0x0000000104051807 */ /* 0x000fe40005000000 */
[----:B0-----:R-:W-:-:S04]  /*5140*/  ISETP.LT.U32.AND P0, PT, R3, R8, PT ;  /* 0x000000080300720c */ /* 0x001fc80003f01070 */
[----:B------:R-:W-:-:S04]  /*5150*/  ISETP.LT.AND.EX P0, PT, R0, R9, PT, P0 ;  /* 0x000000090000720c */ /* 0x000fc80003f01300 */
[C---:B------:R-:W-:Y:S01]  /*5160*/  @P2 SEL R8, R3.reuse, R8, P0 ;  /* 0x0000000803082207 */ /* 0x040fe20000000000 */
[----:B-1----:R-:W-:Y:S01]  /*5170*/  STG.E.U8 desc[UR8][R6.64], R5 ;  /* 0x0000000506007986 */ /* 0x002fe2000c101108 */
[C---:B------:R-:W-:Y:S02]  /*5180*/  @P2 SEL R9, R0.reuse, R9, P0 ;  /* 0x0000000900092207 */ /* 0x040fe40000000000 */
[----:B------:R-:W-:Y:S02]  /*5190*/  SEL R2, R3, R8, !P1 ;  /* 0x0000000803027207 */ /* 0x000fe40004800000 */
[----:B------:R-:W-:-:S05]  /*51a0*/  SEL R3, R0, R9, !P1 ;  /* 0x0000000900037207 */ /* 0x000fca0004800000 */
[----:B------:R-:W-:Y:S01]  /*51b0*/  STG.E.64 desc[UR8][R6.64+0x8], R2 ;  /* 0x0000080206007986 */ /* 0x000fe2000c101b08 */
[----:B------:R-:W-:Y:S05]  /*51c0*/  EXIT ;  /* 0x000000000000794d */ /* 0x000fea0003800000 */
.L_x_127:
        /* <DEDUP_REMOVED lines=11> */
.L_x_662:


//--------------------- .text._ZN3cub18CUB_300001_SM_10006detail6reduce18DeviceReduceKernelINS2_10policy_hubIN4cuda3std3__45tupleIJblEEEjN6thrust24THRUST_300001_SM_1000_NS8cuda_cub9__find_if7functorIS9_EEE10Policy1000ENSB_12zip_iteratorINS8_IJNSD_26transform_input_iterator_tIbNSC_6detail35transform_pair_of_input_iterators_tIbNSB_6detail15normal_iteratorINSB_10device_ptrIiEEEESQ_18compare_modulo_twoEENS7_10__not_fn_tINS7_10__identityEEEEENSB_17counting_iteratorIlNSB_11use_defaultESY_SY_EEEEEEEjSF_S9_SU_EEvT0_PT3_T1_NS0_13GridEvenShareIS15_EET2_T4_ --------------------------
	.section	.text._ZN3cub18CUB_300001_SM_10006detail6reduce18DeviceReduceKernelINS2_10policy_hubIN4cuda3std3__45tupleIJblEEEjN6thrust24THRUST_300001_SM_1000_NS8cuda_cub9__find_if7functorIS9_EEE10Policy1000ENSB_12zip_iteratorINS8_IJNSD_26transform_input_iterator_tIbNSC_6detail35transform_pair_of_input_iterators_tIbNSB_6detail15normal_iteratorINSB_10device_ptrIiEEEESQ_18compare_modulo_twoEENS7_10__not_fn_tINS7_10__identityEEEEENSB_17counting_iteratorIlNSB_11use_defaultESY_SY_EEEEEEEjSF_S9_SU_EEvT0_PT3_T1_NS0_13GridEvenShareIS15_EET2_T4_,"ax",@progbits
	.align	128
        .global         _ZN3cub18CUB_300001_SM_10006detail6reduce18DeviceReduceKernelINS2_10policy_hubIN4cuda3std3__45tupleIJblEEEjN6thrust24THRUST_300001_SM_1000_NS8cuda_cub9__find_if7functorIS9_EEE10Policy1000ENSB_12zip_iteratorINS8_IJNSD_26transform_input_iterator_tIbNSC_6detail35transform_pair_of_input_iterators_tIbNSB_6detail15normal_iteratorINSB_10device_ptrIiEEEESQ_18compare_modulo_twoEENS7_10__not_fn_tINS7_10__identityEEEEENSB_17counting_iteratorIlNSB_11use_defaultESY_SY_EEEEEEEjSF_S9_SU_EEvT0_PT3_T1_NS0_13GridEvenShareIS15_EET2_T4_
        .type           _ZN3cub18CUB_300001_SM_10006detail6reduce18DeviceReduceKernelINS2_10policy_hubIN4cuda3std3__45tupleIJblEEEjN6thrust24THRUST_300001_SM_1000_NS8cuda_cub9__find_if7functorIS9_EEE10Policy1000ENSB_12zip_iteratorINS8_IJNSD_26transform_input_iterator_tIbNSC_6detail35transform_pair_of_input_iterators_tIbNSB_6detail15normal_iteratorINSB_10device_ptrIiEEEESQ_18compare_modulo_twoEENS7_10__not_fn_tINS7_10__identityEEEEENSB_17counting_iteratorIlNSB_11use_defaultESY_SY_EEEEEEEjSF_S9_SU_EEvT0_PT3_T1_NS0_13GridEvenShareIS15_EET2_T4_,@function
        .size           _ZN3cub18CUB_300001_SM_10006detail6reduce18DeviceReduceKernelINS2_10policy_hubIN4cuda3std3__45tupleIJblEEEjN6thrust24THRUST_300001_SM_1000_NS8cuda_cub9__find_if7functorIS9_EEE10Policy1000ENSB_12zip_iteratorINS8_IJNSD_26transform_input_iterator_tIbNSC_6detail35transform_pair_of_input_iterators_tIbNSB_6detail15normal_iteratorINSB_10device_ptrIiEEEESQ_18compare_modulo_twoEENS7_10__not_fn_tINS7_10__identityEEEEENSB_17counting_iteratorIlNSB_11use_defaultESY_SY_EEEEEEEjSF_S9_SU_EEvT0_PT3_T1_NS0_13GridEvenShareIS15_EET2_T4_,(.L_x_663 - _ZN3cub18CUB_300001_SM_10006detail6reduce18DeviceReduceKernelINS2_10policy_hubIN4cuda3std3__45tupleIJblEEEjN6thrust24THRUST_300001_SM_1000_NS8cuda_cub9__find_if7functorIS9_EEE10Policy1000ENSB_12zip_iteratorINS8_IJNSD_26transform_input_iterator_tIbNSC_6detail35transform_pair_of_input_iterators_tIbNSB_6detail15normal_iteratorINSB_10device_ptrIiEEEESQ_18compare_modulo_twoEENS7_10__not_fn_tINS7_10__identityEEEEENSB_17counting_iteratorIlNSB_11use_defaultESY_SY_EEEEEEEjSF_S9_SU_EEvT0_PT3_T1_NS0_13GridEvenShareIS15_EET2_T4_)
        .other          _ZN3cub18CUB_300001_SM_10006detail6reduce18DeviceReduceKernelINS2_10policy_hubIN4cuda3std3__45tupleIJblEEEjN6thrust24THRUST_300001_SM_1000_NS8cuda_cub9__find_if7functorIS9_EEE10Policy1000ENSB_12zip_iteratorINS8_IJNSD_26transform_input_iterator_tIbNSC_6detail35transform_pair_of_input_iterators_tIbNSB_6detail15normal_iteratorINSB_10device_ptrIiEEEESQ_18compare_modulo_twoEENS7_10__not_fn_tINS7_10__identityEEEEENSB_17counting_iteratorIlNSB_11use_defaultESY_SY_EEEEEEEjSF_S9_SU_EEvT0_PT3_T1_NS0_13GridEvenShareIS15_EET2_T4_,@"STO_CUDA_ENTRY STV_DEFAULT"
_ZN3cub18CUB_300001_SM_10006detail6reduce18DeviceReduceKernelINS2_10policy_hubIN4cuda3std3__45tupleIJblEEEjN6thrust24THRUST_300001_SM_1000_NS8cuda_cub9__find_if7functorIS9_EEE10Policy1000ENSB_12zip_iteratorINS8_IJNSD_26transform_input_iterator_tIbNSC_6detail35transform_pair_of_input_iterators_tIbNSB_6detail15normal_iteratorINSB_10device_ptrIiEEEESQ_18compare_modulo_twoEENS7_10__not_fn_tINS7_10__identityEEEEENSB_17counting_iteratorIlNSB_11use_defaultESY_SY_EEEEEEEjSF_S9_SU_EEvT0_PT3_T1_NS0_13GridEvenShareIS15_EET2_T4_:
.text._ZN3cub18CUB_300001_SM_10006detail6reduce18DeviceReduceKernelINS2_10policy_hubIN4cuda3std3__45tupleIJblEEEjN6thrust24THRUST_300001_SM_1000_NS8cuda_cub9__find_if7functorIS9_EEE10Policy1000ENSB_12zip_iteratorINS8_IJNSD_26transform_input_iterator_tIbNSC_6detail35transform_pair_of_input_iterators_tIbNSB_6detail15normal_iteratorINSB_10device_ptrIiEEEESQ_18compare_modulo_twoEENS7_10__not_fn_tINS7_10__identityEEEEENSB_17counting_iteratorIlNSB_11use_defaultESY_SY_EEEEEEEjSF_S9_SU_EEvT0_PT3_T1_NS0_13GridEvenShareIS15_EET2_T4_:
[----:B------:R-:W-:Y:S01]  /*0000*/  LDC R1, c[0x0][0x37c] ;  /* 0x0000df00ff017b82 */ /* 0x000fe20000000800 */
[----:B------:R-:W0:Y:S01]  /*0010*/  S2R R0, SR_CTAID.X ;  /* 0x0000000000007919 */ /* 0x000e220000002500 */
[----:B------:R-:W1:Y:S01]  /*0020*/  LDCU UR5, c[0x0][0x3c8] ;  /* 0x00007900ff0577ac */ /* 0x000e620008000800 */
[----:B------:R-:W-:Y:S01]  /*0030*/  BSSY.RECONVERGENT B0, `(.L_x_128) ;  /* 0x0000521000007945 */ /* 0x000fe20003800200 */
[----:B------:R-:W2:Y:S01]  /*0040*/  LDCU.64 UR12, c[0x0][0x358] ;  /* 0x00006b00ff0c77ac */ /* 0x000ea20008000a00 */
[----:B0-----:R-:W-:-:S05]  /*0050*/  IMAD.SHL.U32 R4, R0, 0x400, RZ ;  /* 0x0000040000047824 */ /* 0x001fca00078e00ff */
[----:B-1----:R-:W-:-:S04]  /*0060*/  IADD3 R3, PT, PT, -R4, UR5, RZ ;  /* 0x0000000504037c10 */ /* 0x002fc8000fffe1ff */
[----:B------:R-:W-:-:S13]  /*0070*/  ISETP.GT.U32.AND P0, PT, R3, 0x3ff, PT ;  /* 0x000003ff0300780c */ /* 0x000fda0003f04070 */
[----:B--2---:R-:W-:Y:S05]  /*0080*/  @P0 BRA `(.L_x_129) ;  /* 0x0000002800e40947 */ /* 0x004fea0003800000 */
[----:B------:R-:W0:Y:S01]  /*0090*/  S2R R5, SR_TID.X ;  /* 0x0000000000057919 */ /* 0x000e220000002100 */
[----:B------:R-:W1:Y:S08]  /*00a0*/  LDC.64 R8, c[0x0][0x380] ;  /* 0x0000e000ff087b82 */ /* 0x000e700000000a00 */
[----:B------:R-:W2:Y:S01]  /*00b0*/  LDC.64 R12, c[0x0][0x388] ;  /* 0x0000e200ff0c7b82 */ /* 0x000ea20000000a00 */
[----:B------:R-:W-:Y:S01]  /*00c0*/  IMAD.MOV.U32 R24, RZ, RZ, RZ ;  /* 0x000000ffff187224 */ /* 0x000fe200078e00ff */
[----:B------:R-:W3:Y:S01]  /*00d0*/  LDCU.64 UR6, c[0x0][0x3a0] ;  /* 0x00007400ff0677ac */ /* 0x000ee20008000a00 */
[----:B0-----:R-:W-:-:S13]  /*00e0*/  ISETP.GE.U32.AND P1, PT, R5, R3, PT ;  /* 0x000000030500720c */ /* 0x001fda0003f26070 */
[----:B------:R-:W-:Y:S01]  /*00f0*/  @!P1 IMAD.IADD R15, R4, 0x1, R5 ;  /* 0x00000001040f9824 */ /* 0x000fe200078e0205 */
[----:B------:R-:W0:Y:S03]  /*0100*/  @!P1 LDC.64 R6, c[0x0][0x3a0] ;  /* 0x0000e800ff069b82 */ /* 0x000e260000000a00 */
[----:B-1----:R-:W-:-:S04]  /*0110*/  @!P1 IMAD.WIDE.U32 R8, R15, 0x4, R8 ;  /* 0x000000040f089825 */ /* 0x002fc800078e0008 */
[C---:B--2---:R-:W-:Y:S02]  /*0120*/  @!P1 IMAD.WIDE.U32 R12, R15.reuse, 0x4, R12 ;  /* 0x000000040f0c9825 */ /* 0x044fe400078e000c */
[----:B------:R1:W2:Y:S04]  /*0130*/  @!P1 LDG.E R8, desc[UR12][R8.64] ;  /* 0x0000000c08089981 */ /* 0x0002a8000c1e1900 */
[----:B------:R-:W4:Y:S01]  /*0140*/  @!P1 LDG.E R12, desc[UR12][R12.64] ;  /* 0x0000000c0c0c9981 */ /* 0x000f22000c1e1900 */
[----:B------:R-:W-:Y:S01]  /*0150*/  BSSY.RECONVERGENT B1, `(.L_x_130) ;  /* 0x00000d8000017945 */ /* 0x000fe20003800200 */
[----:B-1----:R-:W-:Y:S01]  /*0160*/  IMAD.MOV.U32 R9, RZ, RZ, RZ ;  /* 0x000000ffff097224 */ /* 0x002fe200078e00ff */
[----:B0-----:R-:W-:-:S05]  /*0170*/  @!P1 IADD3 R24, P3, PT, R15, R6, RZ ;  /* 0x000000060f189210 */ /* 0x001fca0007f7e0ff */
[----:B------:R-:W-:Y:S01]  /*0180*/  @!P1 IMAD.X R9, RZ, RZ, R7, P3 ;  /* 0x000000ffff099224 */ /* 0x000fe200018e0607 */
[----:B--2---:R-:W-:-:S04]  /*0190*/  @!P1 LEA.HI R2, R8, R8, RZ, 0x1 ;  /* 0x0000000808029211 */ /* 0x004fc800078f08ff */
[----:B------:R-:W-:Y:S02]  /*01a0*/  @!P1 LOP3.LUT R11, R2, 0xfffffffe, RZ, 0xc0, !PT ;  /* 0xfffffffe020b9812 */ /* 0x000fe400078ec0ff */
[----:B----4-:R-:W-:-:S03]  /*01b0*/  @!P1 LEA.HI R10, R12, R12, RZ, 0x1 ;  /* 0x0000000c0c0a9211 */ /* 0x010fc600078f08ff */
[----:B------:R-:W-:Y:S01]  /*01c0*/  @!P1 IMAD.IADD R2, R8, 0x1, -R11 ;  /* 0x0000000108029824 */ /* 0x000fe200078e0a0b */
[----:B------:R-:W-:Y:S01]  /*01d0*/  @!P1 LOP3.LUT R17, R10, 0xfffffffe, RZ, 0xc0, !PT ;  /* 0xfffffffe0a119812 */ /* 0x000fe200078ec0ff */
[----:B------:R-:W-:Y:S02]  /*01e0*/  IMAD.MOV.U32 R11, RZ, RZ, R5 ;  /* 0x000000ffff0b7224 */ /* 0x000fe400078e0005 */
[----:B------:R-:W-:Y:S02]  /*01f0*/  @!P1 VIADD R11, R5, 0x100 ;  /* 0x00000100050b9836 */ /* 0x000fe40000000000 */
[----:B------:R-:W-:-:S03]  /*0200*/  @!P1 IMAD.IADD R17, R12, 0x1, -R17 ;  /* 0x000000010c119824 */ /* 0x000fc600078e0a11 */
[----:B------:R-:W-:Y:S02]  /*0210*/  ISETP.GE.U32.AND P2, PT, R11, R3, PT ;  /* 0x000000030b00720c */ /* 0x000fe40003f46070 */
[----:B------:R-:W-:Y:S02]  /*0220*/  @!P1 ISETP.NE.AND P0, PT, R2, R17, PT ;  /* 0x000000110200920c */ /* 0x000fe40003f05270 */
[----:B------:R-:W-:Y:S02]  /*0230*/  PRMT R2, RZ, 0x7610, R2 ;  /* 0x00007610ff027816 */ /* 0x000fe40000000002 */
[----:B------:R-:W-:-:S04]  /*0240*/  @!P1 SEL R6, RZ, 0x1, !P0 ;  /* 0x00000001ff069807 */ /* 0x000fc80004000000 */
[----:B------:R-:W-:-:S03]  /*0250*/  @!P1 PRMT R2, R6, 0x7610, R2 ;  /* 0x0000761006029816 */ /* 0x000fc60000000002 */
[----:B---3--:R-:W-:Y:S05]  /*0260*/  @P2 BRA `(.L_x_131) ;  /* 0x0000000c00182947 */ /* 0x008fea0003800000 */
[----:B------:R-:W-:Y:S01]  /*0270*/  LOP3.LUT R7, RZ, R11, RZ, 0x33, !PT ;  /* 0x0000000bff077212 */ /* 0x000fe200078e33ff */
[----:B------:R-:W-:Y:S04]  /*0280*/  BSSY.RECONVERGENT B2, `(.L_x_132) ;  /* 0x000006f000027945 */ /* 0x000fe80003800200 */
[----:B------:R-:W-:-:S04]  /*0290*/  VIADD R7, R7, UR5 ;  /* 0x0000000507077c36 */ /* 0x000fc80008000000 */
[----:B------:R-:W-:-:S05]  /*02a0*/  IMAD.IADD R8, R7, 0x1, -R4 ;  /* 0x0000000107087824 */ /* 0x000fca00078e0a04 */
[C---:B------:R-:W-:Y:S02]  /*02b0*/  ISETP.GE.U32.AND P0, PT, R8.reuse, 0x300, PT ;  /* 0x000003000800780c */ /* 0x040fe40003f06070 */
[----:B------:R-:W-:-:S11]  /*02c0*/  LEA.HI R8, R8, 0x1, RZ, 0x18 ;  /* 0x0000000108087811 */ /* 0x000fd600078fc0ff */
[----:B------:R-:W-:Y:S05]  /*02d0*/  @!P0 BRA `(.L_x_133) ;  /* 0x0000000400a48947 */ /* 0x000fea0003800000 */
[----:B------:R-:W0:Y:S01]  /*02e0*/  LDC.64 R12, c[0x0][0x380] ;  /* 0x0000e000ff0c7b82 */ /* 0x000e220000000a00 */
[----:B------:R-:W-:Y:S01]  /*02f0*/  LOP3.LUT R16, R8, 0x1fffffc, RZ, 0xc0, !PT ;  /* 0x01fffffc08107812 */ /* 0x000fe200078ec0ff */
[----:B------:R-:W-:Y:S01]  /*0300*/  BSSY.RECONVERGENT B3, `(.L_x_134) ;  /* 0x0000065000037945 */ /* 0x000fe20003800200 */
[----:B------:R-:W-:Y:S02]  /*0310*/  VIADD R6, R11, 0x200 ;  /* 0x000002000b067836 */ /* 0x000fe40000000000 */
[----:B------:R-:W-:Y:S02]  /*0320*/  IMAD.IADD R10, R4, 0x1, R11 ;  /* 0x00000001040a7824 */ /* 0x000fe400078e020b */
[----:B------:R-:W-:Y:S01]  /*0330*/  IMAD.MOV R11, RZ, RZ, -R16 ;  /* 0x000000ffff0b7224 */ /* 0x000fe200078e0a10 */
[----:B------:R-:W1:Y:S06]  /*0340*/  LDC.64 R14, c[0x0][0x388] ;  /* 0x0000e200ff0e7b82 */ /* 0x000e6c0000000a00 */
.L_x_135:
[----:B0-----:R-:W-:-:S04]  /*0350*/  IMAD.WIDE.U32 R28, R10, 0x4, R12 ;  /* 0x000000040a1c7825 */ /* 0x001fc800078e000c */
[C---:B-1----:R-:W-:Y:S02]  /*0360*/  IMAD.WIDE.U32 R26, R10.reuse, 0x4, R14 ;  /* 0x000000040a1a7825 */ /* 0x042fe400078e000e */
[----:B------:R-:W2:Y:S02]  /*0370*/  LDG.E R28, desc[UR12][R28.64] ;  /* 0x0000000c1c1c7981 */ /* 0x000ea4000c1e1900 */
[----:B------:R-:W-:Y:S02]  /*0380*/  VIADD R23, R10, 0x100 ;  /* 0x000001000a177836 */ /* 0x000fe40000000000 */
[----:B------:R-:W3:Y:S02]  /*0390*/  LDG.E R26, desc[UR12][R26.64] ;  /* 0x0000000c1a1a7981 */ /* 0x000ee4000c1e1900 */
[----:B------:R-:W-:-:S04]  /*03a0*/  IMAD.WIDE.U32 R16, R23, 0x4, R12 ;  /* 0x0000000417107825 */ /* 0x000fc800078e000c */
[----:B------:R-:W-:Y:S01]  /*03b0*/  IMAD.WIDE.U32 R18, R23, 0x4, R14 ;  /* 0x0000000417127825 */ /* 0x000fe200078e000e */
[----:B------:R2:W4:Y:S04]  /*03c0*/  LDG.E R22, desc[UR12][R16.64] ;  /* 0x0000000c10167981 */ /* 0x000528000c1e1900 */
[----:B------:R4:W5:Y:S01]  /*03d0*/  LDG.E R27, desc[UR12][R18.64] ;  /* 0x0000000c121b7981 */ /* 0x000962000c1e1900 */
[----:B------:R-:W-:-:S04]  /*03e0*/  VIADD R25, R10, 0x200 ;  /* 0x000002000a197836 */ /* 0x000fc80000000000 */
[----:B------:R-:W-:-:S06]  /*03f0*/  IMAD.WIDE.U32 R20, R25, 0x4, R12 ;  /* 0x0000000419147825 */ /* 0x000fcc00078e000c */
[----:B------:R-:W5:Y:S01]  /*0400*/  LDG.E R20, desc[UR12][R20.64] ;  /* 0x0000000c14147981 */ /* 0x000f62000c1e1900 */
[----:B--2---:R-:W-:-:S04]  /*0410*/  LEA.HI R16, R28, R28, RZ, 0x1 ;  /* 0x0000001c1c107211 */ /* 0x004fc800078f08ff */
[----:B------:R-:W-:Y:S02]  /*0420*/  LOP3.LUT R29, R16, 0xfffffffe, RZ, 0xc0, !PT ;  /* 0xfffffffe101d7812 */ /* 0x000fe400078ec0ff */
[----:B---3--:R-:W-:-:S03]  /*0430*/  LEA.HI R16, R26, R26, RZ, 0x1 ;  /* 0x0000001a1a107211 */ /* 0x008fc600078f08ff */
[----:B------:R-:W-:Y:S01]  /*0440*/  IMAD.IADD R28, R28, 0x1, -R29 ;  /* 0x000000011c1c7824 */ /* 0x000fe200078e0a1d */
[----:B------:R-:W-:Y:S01]  /*0450*/  LOP3.LUT R29, R16, 0xfffffffe, RZ, 0xc0, !PT ;  /* 0xfffffffe101d7812 */ /* 0x000fe200078ec0ff */
[----:B------:R-:W-:Y:S01]  /*0460*/  IMAD.WIDE.U32 R16, R25, 0x4, R14 ;  /* 0x0000000419107825 */ /* 0x000fe200078e000e */
[----:B----4-:R-:W-:-:S03]  /*0470*/  LEA.HI R18, R22, R22, RZ, 0x1 ;  /* 0x0000001616127211 */ /* 0x010fc600078f08ff */
[----:B------:R-:W-:Y:S02]  /*0480*/  IMAD.IADD R29, R26, 0x1, -R29 ;  /* 0x000000011a1d7824 */ /* 0x000fe400078e0a1d */
[----:B------:R0:W2:Y:S01]  /*0490*/  LDG.E R26, desc[UR12][R16.64] ;  /* 0x0000000c101a7981 */ /* 0x0000a2000c1e1900 */
[----:B------:R-:W-:Y:S02]  /*04a0*/  LOP3.LUT R19, R18, 0xfffffffe, RZ, 0xc0, !PT ;  /* 0xfffffffe12137812 */ /* 0x000fe400078ec0ff */
[----:B------:R-:W-:Y:S01]  /*04b0*/  ISETP.NE.AND P2, PT, R28, R29, PT ;  /* 0x0000001d1c00720c */ /* 0x000fe20003f45270 */
[----:B------:R-:W-:Y:S01]  /*04c0*/  VIADD R29, R10, 0x300 ;  /* 0x000003000a1d7836 */ /* 0x000fe20000000000 */
[----:B-----5:R-:W-:Y:S01]  /*04d0*/  LEA.HI R18, R27, R27, RZ, 0x1 ;  /* 0x0000001b1b127211 */ /* 0x020fe200078f08ff */
[----:B------:R-:W-:-:S03]  /*04e0*/  IMAD.IADD R22, R22, 0x1, -R19 ;  /* 0x0000000116167824 */ /* 0x000fc600078e0a13 */
[----:B------:R-:W-:Y:S01]  /*04f0*/  LOP3.LUT R28, R18, 0xfffffffe, RZ, 0xc0, !PT ;  /* 0xfffffffe121c7812 */ /* 0x000fe200078ec0ff */
[----:B------:R-:W-:-:S04]  /*0500*/  IMAD.WIDE.U32 R18, R29, 0x4, R12 ;  /* 0x000000041d127825 */ /* 0x000fc800078e000c */
[----:B0-----:R-:W-:Y:S02]  /*0510*/  IMAD.WIDE.U32 R16, R29, 0x4, R14 ;  /* 0x000000041d107825 */ /* 0x001fe400078e000e */
[----:B------:R0:W3:Y:S04]  /*0520*/  LDG.E R18, desc[UR12][R18.64] ;  /* 0x0000000c12127981 */ /* 0x0000e8000c1e1900 */
[----:B------:R1:W4:Y:S01]  /*0530*/  LDG.E R16, desc[UR12][R16.64] ;  /* 0x0000000c10107981 */ /* 0x000322000c1e1900 */
[----:B------:R-:W-:Y:S01]  /*0540*/  IMAD.IADD R27, R27, 0x1, -R28 ;  /* 0x000000011b1b7824 */ /* 0x000fe200078e0a1c */
[----:B------:R-:W-:-:S04]  /*0550*/  IADD3 R21, P3, PT, R10, UR6, RZ ;  /* 0x000000060a157c10 */ /* 0x000fc8000ff7e0ff */
[----:B------:R-:W-:Y:S01]  /*0560*/  ISETP.NE.AND P1, PT, R22, R27, PT ;  /* 0x0000001b1600720c */ /* 0x000fe20003f25270 */
[----:B------:R-:W-:Y:S01]  /*0570*/  IMAD.X R22, RZ, RZ, UR7, P3 ;  /* 0x00000007ff167e24 */ /* 0x000fe200098e06ff */
[C---:B------:R-:W-:Y:S02]  /*0580*/  ISETP.LT.U32.AND P0, PT, R21.reuse, R24, PT ;  /* 0x000000181500720c */ /* 0x040fe40003f01070 */
[----:B------:R-:W-:Y:S02]  /*0590*/  LOP3.LUT P3, RZ, R2, 0xff, RZ, 0xc0, !PT ;  /* 0x000000ff02ff7812 */ /* 0x000fe4000786c0ff */
[----:B------:R-:W-:Y:S02]  /*05a0*/  ISETP.LT.AND.EX P0, PT, R22, R9, PT, P0 ;  /* 0x000000091600720c */ /* 0x000fe40003f01300 */
[----:B0-----:R-:W-:Y:S02]  /*05b0*/  LEA.HI R19, R20, R20, RZ, 0x1 ;  /* 0x0000001414137211 */ /* 0x001fe400078f08ff */
[----:B------:R-:W-:-:S02]  /*05c0*/  @P2 SEL R24, R21, R24, P0 ;  /* 0x0000001815182207 */ /* 0x000fc40000000000 */
[C---:B------:R-:W-:Y:S02]  /*05d0*/  @P2 SEL R9, R22.reuse, R9, P0 ;  /* 0x0000000916092207 */ /* 0x040fe40000000000 */
[----:B-1----:R-:W-:Y:S02]  /*05e0*/  SEL R17, R21, R24, !P3 ;  /* 0x0000001815117207 */ /* 0x002fe40005800000 */
[----:B------:R-:W-:Y:S02]  /*05f0*/  LOP3.LUT R19, R19, 0xfffffffe, RZ, 0xc0, !PT ;  /* 0xfffffffe13137812 */ /* 0x000fe400078ec0ff */
[----:B------:R-:W-:Y:S02]  /*0600*/  SEL R21, RZ, 0x1, !P2 ;  /* 0x00000001ff157807 */ /* 0x000fe40005000000 */
[----:B------:R-:W-:Y:S02]  /*0610*/  SEL R9, R22, R9, !P3 ;  /* 0x0000000916097207 */ /* 0x000fe40005800000 */
[----:B------:R-:W-:-:S02]  /*0620*/  @P3 SEL R21, R2, 0x1, !P2 ;  /* 0x0000000102153807 */ /* 0x000fc40005000000 */
[----:B------:R-:W-:Y:S01]  /*0630*/  IADD3 R22, P3, PT, R23, UR6, RZ ;  /* 0x0000000617167c10 */ /* 0x000fe2000ff7e0ff */
[----:B------:R-:W-:Y:S01]  /*0640*/  IMAD.IADD R19, R20, 0x1, -R19 ;  /* 0x0000000114137824 */ /* 0x000fe200078e0a13 */
[----:B------:R-:W-:Y:S02]  /*0650*/  LOP3.LUT P2, RZ, R21, 0xff, RZ, 0xc0, !PT ;  /* 0x000000ff15ff7812 */ /* 0x000fe4000784c0ff */
[----:B------:R-:W-:Y:S01]  /*0660*/  ISETP.LT.U32.AND P0, PT, R22, R17, PT ;  /* 0x000000111600720c */ /* 0x000fe20003f01070 */
[----:B------:R-:W-:-:S05]  /*0670*/  IMAD.X R2, RZ, RZ, UR7, P3 ;  /* 0x00000007ff027e24 */ /* 0x000fca00098e06ff */
[----:B------:R-:W-:-:S04]  /*0680*/  ISETP.LT.AND.EX P0, PT, R2, R9, PT, P0 ;  /* 0x000000090200720c */ /* 0x000fc80003f01300 */
[----:B------:R-:W-:Y:S02]  /*0690*/  @P1 SEL R17, R22, R17, P0 ;  /* 0x0000001116111207 */ /* 0x000fe40000000000 */
[----:B------:R-:W-:Y:S02]  /*06a0*/  @P1 SEL R9, R2, R9, P0 ;  /* 0x0000000902091207 */ /* 0x000fe40000000000 */
[----:B------:R-:W-:Y:S02]  /*06b0*/  SEL R17, R22, R17, !P2 ;  /* 0x0000001116117207 */ /* 0x000fe40005000000 */
[----:B------:R-:W-:Y:S01]  /*06c0*/  SEL R9, R2, R9, !P2 ;  /* 0x0000000902097207 */ /* 0x000fe20005000000 */
[----:B------:R-:W-:Y:S02]  /*06d0*/  VIADD R11, R11, 0x4 ;  /* 0x000000040b0b7836 */ /* 0x000fe40000000000 */
[----:B------:R-:W-:Y:S02]  /*06e0*/  VIADD R6, R6, 0x400 ;  /* 0x0000040006067836 */ /* 0x000fe40000000000 */
[----:B------:R-:W-:Y:S01]  /*06f0*/  VIADD R10, R10, 0x400 ;  /* 0x000004000a0a7836 */ /* 0x000fe20000000000 */
[----:B--2---:R-:W-:-:S04]  /*0700*/  LEA.HI R20, R26, R26, RZ, 0x1 ;  /* 0x0000001a1a147211 */ /* 0x004fc800078f08ff */
[----:B------:R-:W-:-:S05]  /*0710*/  LOP3.LUT R23, R20, 0xfffffffe, RZ, 0xc0, !PT ;  /* 0xfffffffe14177812 */ /* 0x000fca00078ec0ff */
[----:B------:R-:W-:Y:S01]  /*0720*/  IMAD.IADD R26, R26, 0x1, -R23 ;  /* 0x000000011a1a7824 */ /* 0x000fe200078e0a17 */
[----:B------:R-:W-:Y:S02]  /*0730*/  IADD3 R20, P0, PT, R25, UR6, RZ ;  /* 0x0000000619147c10 */ /* 0x000fe4000ff1e0ff */
[----:B------:R-:W-:Y:S02]  /*0740*/  SEL R23, RZ, 0x1, !P1 ;  /* 0x00000001ff177807 */ /* 0x000fe40004800000 */
[----:B------:R-:W-:Y:S02]  /*0750*/  ISETP.NE.AND P3, PT, R19, R26, PT ;  /* 0x0000001a1300720c */ /* 0x000fe40003f65270 */
[----:B------:R-:W-:Y:S02]  /*0760*/  @P2 SEL R23, R21, 0x1, !P1 ;  /* 0x0000000115172807 */ /* 0x000fe40004800000 */
[----:B---3--:R-:W-:Y:S02]  /*0770*/  LEA.HI R19, R18, R18, RZ, 0x1 ;  /* 0x0000001212137211 */ /* 0x008fe400078f08ff */
[----:B----4-:R-:W-:Y:S01]  /*0780*/  LEA.HI R21, R16, R16, RZ, 0x1 ;  /* 0x0000001010157211 */ /* 0x010fe200078f08ff */
[----:B------:R-:W-:Y:S01]  /*0790*/  IMAD.X R2, RZ, RZ, UR7, P0 ;  /* 0x00000007ff027e24 */ /* 0x000fe200080e06ff */
[----:B------:R-:W-:-:S02]  /*07a0*/  ISETP.LT.U32.AND P0, PT, R20, R17, PT ;  /* 0x000000111400720c */ /* 0x000fc40003f01070 */
[----:B------:R-:W-:Y:S02]  /*07b0*/  LOP3.LUT R19, R19, 0xfffffffe, RZ, 0xc0, !PT ;  /* 0xfffffffe13137812 */ /* 0x000fe400078ec0ff */
[----:B------:R-:W-:Y:S02]  /*07c0*/  LOP3.LUT R21, R21, 0xfffffffe, RZ, 0xc0, !PT ;  /* 0xfffffffe15157812 */ /* 0x000fe400078ec0ff */
[----:B------:R-:W-:Y:S01]  /*07d0*/  ISETP.LT.AND.EX P0, PT, R2, R9, PT, P0 ;  /* 0x000000090200720c */ /* 0x000fe20003f01300 */
[----:B------:R-:W-:Y:S02]  /*07e0*/  IMAD.IADD R19, R18, 0x1, -R19 ;  /* 0x0000000112137824 */ /* 0x000fe400078e0a13 */
[----:B------:R-:W-:Y:S01]  /*07f0*/  IMAD.IADD R16, R16, 0x1, -R21 ;  /* 0x0000000110107824 */ /* 0x000fe200078e0a15 */
[----:B------:R-:W-:Y:S02]  /*0800*/  LOP3.LUT P1, RZ, R23, 0xff, RZ, 0xc0, !PT ;  /* 0x000000ff17ff7812 */ /* 0x000fe4000782c0ff */
[----:B------:R-:W-:-:S02]  /*0810*/  @P3 SEL R17, R20, R17, P0 ;  /* 0x0000001114113207 */ /* 0x000fc40000000000 */
[----:B------:R-:W-:Y:S02]  /*0820*/  @P3 SEL R9, R2, R9, P0 ;  /* 0x0000000902093207 */ /* 0x000fe40000000000 */
[----:B------:R-:W-:Y:S02]  /*0830*/  IADD3 R24, P0, PT, R29, UR6, RZ ;  /* 0x000000061d187c10 */ /* 0x000fe4000ff1e0ff */
[----:B------:R-:W-:Y:S02]  /*0840*/  ISETP.NE.AND P2, PT, R19, R16, PT ;  /* 0x000000101300720c */ /* 0x000fe40003f45270 */
[----:B------:R-:W-:Y:S02]  /*0850*/  SEL R17, R20, R17, !P1 ;  /* 0x0000001114117207 */ /* 0x000fe40004800000 */
[----:B------:R-:W-:Y:S01]  /*0860*/  SEL R16, R2, R9, !P1 ;  /* 0x0000000902107207 */ /* 0x000fe20004800000 */
[----:B------:R-:W-:Y:S01]  /*0870*/  IMAD.X R9, RZ, RZ, UR7, P0 ;  /* 0x00000007ff097e24 */ /* 0x000fe200080e06ff */
[----:B------:R-:W-:-:S02]  /*0880*/  ISETP.LT.U32.AND P0, PT, R24, R17, PT ;  /* 0x000000111800720c */ /* 0x000fc40003f01070 */
[----:B------:R-:W-:Y:S02]  /*0890*/  SEL R22, RZ, 0x1, !P3 ;  /* 0x00000001ff167807 */ /* 0x000fe40005800000 */
[-C--:B------:R-:W-:Y:S02]  /*08a0*/  ISETP.LT.AND.EX P0, PT, R9, R16.reuse, PT, P0 ;  /* 0x000000100900720c */ /* 0x080fe40003f01300 */
[----:B------:R-:W-:Y:S02]  /*08b0*/  @P1 SEL R22, R23, 0x1, !P3 ;  /* 0x0000000117161807 */ /* 0x000fe40005800000 */
[----:B------:R-:W-:Y:S02]  /*08c0*/  @P2 SEL R17, R24, R17, P0 ;  /* 0x0000001118112207 */ /* 0x000fe40000000000 */
[----:B------:R-:W-:Y:S02]  /*08d0*/  @P2 SEL R16, R9, R16, P0 ;  /* 0x0000001009102207 */ /* 0x000fe40000000000 */
[----:B------:R-:W-:-:S02]  /*08e0*/  ISETP.NE.AND P0, PT, R11, RZ, PT ;  /* 0x000000ff0b00720c */ /* 0x000fc40003f05270 */
[----:B------:R-:W-:Y:S02]  /*08f0*/  LOP3.LUT P1, RZ, R22, 0xff, RZ, 0xc0, !PT ;  /* 0x000000ff16ff7812 */ /* 0x000fe4000782c0ff */
[----:B------:R-:W-:Y:S02]  /*0900*/  SEL R2, RZ, 0x1, !P2 ;  /* 0x00000001ff027807 */ /* 0x000fe40005000000 */
[----:B------:R-:W-:Y:S02]  /*0910*/  SEL R24, R24, R17, !P1 ;  /* 0x0000001118187207 */ /* 0x000fe40004800000 */
[----:B------:R-:W-:-:S07]  /*0920*/  SEL R9, R9, R16, !P1 ;  /* 0x0000001009097207 */ /* 0x000fce0004800000 */
[----:B------:R-:W-:Y:S01]  /*0930*/  @P1 SEL R2, R22, 0x1, !P2 ;  /* 0x0000000116021807 */ /* 0x000fe20005000000 */
[----:B------:R-:W-:Y:S06]  /*0940*/  @P0 BRA `(.L_x_135) ;  /* 0xfffffff800800947 */ /* 0x000fec000383ffff */
[----:B------:R-:W-:Y:S05]  /*0950*/  BSYNC.RECONVERGENT B3 ;  /* 0x0000000000037941 */ /* 0x000fea0003800200 */
.L_x_134:
[----:B------:R-:W-:-:S07]  /*0960*/  VIADD R11, R6, 0xfffffe00 ;  /* 0xfffffe00060b7836 */ /* 0x000fce0000000000 */
.L_x_133:
[----:B------:R-:W-:Y:S05]  /*0970*/  BSYNC.RECONVERGENT B2 ;  /* 0x0000000000027941 */ /* 0x000fea0003800200 */
.L_x_132:
[----:B------:R-:W-:-:S13]  /*0980*/  LOP3.LUT P0, R8, R8, 0x3, RZ, 0xc0, !PT ;  /* 0x0000000308087812 */ /* 0x000fda000780c0ff */
[----:B------:R-:W-:Y:S05]  /*0990*/  @!P0 BRA `(.L_x_131) ;  /* 0x00000004004c8947 */ /* 0x000fea0003800000 */
[----:B------:R-:W-:Y:S01]  /*09a0*/  ISETP.NE.AND P0, PT, R8, 0x1, PT ;  /* 0x000000010800780c */ /* 0x000fe20003f05270 */
[----:B------:R-:W-:Y:S01]  /*09b0*/  BSSY.RECONVERGENT B2, `(.L_x_136) ;  /* 0x0000035000027945 */ /* 0x000fe20003800200 */
[----:B------:R-:W-:-:S11]  /*09c0*/  LOP3.LUT P1, RZ, R7, 0x100, RZ, 0xc0, !PT ;  /* 0x0000010007ff7812 */ /* 0x000fd6000782c0ff */
[----:B------:R-:W-:Y:S05]  /*09d0*/  @!P0 BRA `(.L_x_137) ;  /* 0x0000000000c88947 */ /* 0x000fea0003800000 */
[----:B------:R-:W0:Y:S01]  /*09e0*/  LDC.64 R12, c[0x0][0x380] ;  /* 0x0000e000ff0c7b82 */ /* 0x000e220000000a00 */
[----:B------:R-:W-:Y:S01]  /*09f0*/  IMAD.IADD R15, R4, 0x1, R11 ;  /* 0x00000001040f7824 */ /* 0x000fe200078e020b */
[----:B------:R-:W1:Y:S06]  /*0a00*/  LDCU.64 UR8, c[0x0][0x3a0] ;  /* 0x00007400ff0877ac */ /* 0x000e6c0008000a00 */
[----:B------:R-:W2:Y:S01]  /*0a10*/  LDC.64 R6, c[0x0][0x388] ;  /* 0x0000e200ff067b82 */ /* 0x000ea20000000a00 */
[C---:B------:R-:W-:Y:S02]  /*0a20*/  VIADD R17, R15.reuse, 0x100 ;  /* 0x000001000f117836 */ /* 0x040fe40000000000 */
[----:B0-----:R-:W-:-:S06]  /*0a30*/  IMAD.WIDE.U32 R18, R15, 0x4, R12 ;  /* 0x000000040f127825 */ /* 0x001fcc00078e000c */
[----:B------:R-:W3:Y:S01]  /*0a40*/  LDG.E R18, desc[UR12][R18.64] ;  /* 0x0000000c12127981 */ /* 0x000ee2000c1e1900 */
[----:B--2---:R-:W-:-:S06]  /*0a50*/  IMAD.WIDE.U32 R20, R15, 0x4, R6 ;  /* 0x000000040f147825 */ /* 0x004fcc00078e0006 */
[----:B------:R-:W2:Y:S01]  /*0a60*/  LDG.E R20, desc[UR12][R20.64] ;  /* 0x0000000c14147981 */ /* 0x000ea2000c1e1900 */
[----:B------:R-:W-:-:S04]  /*0a70*/  IMAD.WIDE.U32 R12, R17, 0x4, R12 ;  /* 0x00000004110c7825 */ /* 0x000fc800078e000c */
[----:B------:R-:W-:Y:S02]  /*0a80*/  IMAD.WIDE.U32 R6, R17, 0x4, R6 ;  /* 0x0000000411067825 */ /* 0x000fe400078e0006 */
[----:B------:R-:W4:Y:S04]  /*0a90*/  LDG.E R12, desc[UR12][R12.64] ;  /* 0x0000000c0c0c7981 */ /* 0x000f28000c1e1900 */
[----:B------:R4:W5:Y:S01]  /*0aa0*/  LDG.E R6, desc[UR12][R6.64] ;  /* 0x0000000c06067981 */ /* 0x000962000c1e1900 */
[----:B-1----:R-:W-:Y:S02]  /*0ab0*/  IADD3 R15, P4, PT, R15, UR8, RZ ;  /* 0x000000080f0f7c10 */ /* 0x002fe4000ff9e0ff */
[----:B------:R-:W-:Y:S02]  /*0ac0*/  LOP3.LUT P2, RZ, R2, 0xff, RZ, 0xc0, !PT ;  /* 0x000000ff02ff7812 */ /* 0x000fe4000784c0ff */
[----:B------:R-:W-:Y:S01]  /*0ad0*/  ISETP.LT.U32.AND P0, PT, R15, R24, PT ;  /* 0x000000180f00720c */ /* 0x000fe20003f01070 */
[----:B------:R-:W-:Y:S01]  /*0ae0*/  VIADD R11, R11, 0x200 ;  /* 0x000002000b0b7836 */ /* 0x000fe20000000000 */
[----:B---3--:R-:W-:-:S04]  /*0af0*/  LEA.HI R8, R18, R18, RZ, 0x1 ;  /* 0x0000001212087211 */ /* 0x008fc800078f08ff */
[----:B------:R-:W-:Y:S02]  /*0b00*/  LOP3.LUT R23, R8, 0xfffffffe, RZ, 0xc0, !PT ;  /* 0xfffffffe08177812 */ /* 0x000fe400078ec0ff */
[----:B--2---:R-:W-:-:S04]  /*0b10*/  LEA.HI R10, R20, R20, RZ, 0x1 ;  /* 0x00000014140a7211 */ /* 0x004fc800078f08ff */
[----:B------:R-:W-:Y:S01]  /*0b20*/  LOP3.LUT R19, R10, 0xfffffffe, RZ, 0xc0, !PT ;  /* 0xfffffffe0a137812 */ /* 0x000fe200078ec0ff */
[----:B------:R-:W-:-:S04]  /*0b30*/  IMAD.IADD R23, R18, 0x1, -R23 ;  /* 0x0000000112177824 */ /* 0x000fc800078e0a17 */
[----:B------:R-:W-:Y:S01]  /*0b40*/  IMAD.IADD R20, R20, 0x1, -R19 ;  /* 0x0000000114147824 */ /* 0x000fe200078e0a13 */
[----:B----4-:R-:W-:Y:S02]  /*0b50*/  LEA.HI R7, R12, R12, RZ, 0x1 ;  /* 0x0000000c0c077211 */ /* 0x010fe400078f08ff */
[----:B-----5:R-:W-:Y:S02]  /*0b60*/  LEA.HI R8, R6, R6, RZ, 0x1 ;  /* 0x0000000606087211 */ /* 0x020fe400078f08ff */
[----:B------:R-:W-:Y:S01]  /*0b70*/  ISETP.NE.AND P3, PT, R23, R20, PT ;  /* 0x000000141700720c */ /* 0x000fe20003f65270 */
[----:B------:R-:W-:Y:S01]  /*0b80*/  IMAD.X R10, RZ, RZ, UR9, P4 ;  /* 0x00000009ff0a7e24 */ /* 0x000fe2000a0e06ff */
[----:B------:R-:W-:Y:S02]  /*0b90*/  LOP3.LUT R7, R7, 0xfffffffe, RZ, 0xc0, !PT ;  /* 0xfffffffe07077812 */ /* 0x000fe400078ec0ff */
[----:B------:R-:W-:Y:S02]  /*0ba0*/  LOP3.LUT R13, R8, 0xfffffffe, RZ, 0xc0, !PT ;  /* 0xfffffffe080d7812 */ /* 0x000fe400078ec0ff */
[----:B------:R-:W-:Y:S01]  /*0bb0*/  ISETP.LT.AND.EX P0, PT, R10, R9, PT, P0 ;  /* 0x000000090a00720c */ /* 0x000fe20003f01300 */
[----:B------:R-:W-:-:S02]  /*0bc0*/  IMAD.IADD R7, R12, 0x1, -R7 ;  /* 0x000000010c077824 */ /* 0x000fc400078e0a07 */
[----:B------:R-:W-:Y:S01]  /*0bd0*/  IMAD.IADD R6, R6, 0x1, -R13 ;  /* 0x0000000106067824 */ /* 0x000fe200078e0a0d */
[----:B------:R-:W-:-:S03]  /*0be0*/  SEL R8, RZ, 0x1, !P3 ;  /* 0x00000001ff087807 */ /* 0x000fc60005800000 */
[----:B------:R-:W-:Y:S02]  /*0bf0*/  @P3 SEL R24, R15, R24, P0 ;  /* 0x000000180f183207 */ /* 0x000fe40000000000 */
[----:B------:R-:W-:Y:S02]  /*0c00*/  @P3 SEL R9, R10, R9, P0 ;  /* 0x000000090a093207 */ /* 0x000fe40000000000 */
[----:B------:R-:W-:Y:S02]  /*0c10*/  @P2 SEL R8, R2, 0x1, !P3 ;  /* 0x0000000102082807 */ /* 0x000fe40005800000 */
[----:B------:R-:W-:Y:S02]  /*0c20*/  IADD3 R17, P0, PT, R17, UR8, RZ ;  /* 0x0000000811117c10 */ /* 0x000fe4000ff1e0ff */
[----:B------:R-:W-:Y:S02]  /*0c30*/  ISETP.NE.AND P3, PT, R7, R6, PT ;  /* 0x000000060700720c */ /* 0x000fe40003f65270 */
[----:B------:R-:W-:-:S02]  /*0c40*/  SEL R24, R15, R24, !P2 ;  /* 0x000000180f187207 */ /* 0x000fc40005000000 */
[----:B------:R-:W-:Y:S01]  /*0c50*/  SEL R6, R10, R9, !P2 ;  /* 0x000000090a067207 */ /* 0x000fe20005000000 */
[----:B------:R-:W-:Y:S01]  /*0c60*/  IMAD.X R9, RZ, RZ, UR9, P0 ;  /* 0x00000009ff097e24 */ /* 0x000fe200080e06ff */
[----:B------:R-:W-:Y:S02]  /*0c70*/  LOP3.LUT P2, RZ, R8, 0xff, RZ, 0xc0, !PT ;  /* 0x000000ff08ff7812 */ /* 0x000fe4000784c0ff */
[----:B------:R-:W-:-:S04]  /*0c80*/  ISETP.LT.U32.AND P0, PT, R17, R24, PT ;  /* 0x000000181100720c */ /* 0x000fc80003f01070 */
[----:B------:R-:W-:-:S04]  /*0c90*/  ISETP.LT.AND.EX P0, PT, R9, R6, PT, P0 ;  /* 0x000000060900720c */ /* 0x000fc80003f01300 */
[----:B------:R-:W-:Y:S02]  /*0ca0*/  @P3 SEL R24, R17, R24, P0 ;  /* 0x0000001811183207 */ /* 0x000fe40000000000 */
[----:B------:R-:W-:Y:S02]  /*0cb0*/  @P3 SEL R6, R9, R6, P0 ;  /* 0x0000000609063207 */ /* 0x000fe40000000000 */
[----:B------:R-:W-:Y:S02]  /*0cc0*/  SEL R2, RZ, 0x1, !P3 ;  /* 0x00000001ff027807 */ /* 0x000fe40005800000 */
[----:B------:R-:W-:Y:S02]  /*0cd0*/  @P2 SEL R2, R8, 0x1, !P3 ;  /* 0x0000000108022807 */ /* 0x000fe40005800000 */
[----:B------:R-:W-:Y:S02]  /*0ce0*/  SEL R24, R17, R24, !P2 ;  /* 0x0000001811187207 */ /* 0x000fe40005000000 */
[----:B------:R-:W-:-:S07]  /*0cf0*/  SEL R9, R9, R6, !P2 ;  /* 0x0000000609097207 */ /* 0x000fce0005000000 */
.L_x_137:
[----:B------:R-:W-:Y:S05]  /*0d00*/  BSYNC.RECONVERGENT B2 ;  /* 0x0000000000027941 */ /* 0x000fea0003800200 */
.L_x_136:
[----:B------:R-:W-:Y:S05]  /*0d10*/  @P1 BRA `(.L_x_131) ;  /* 0x00000000006c1947 */ /* 0x000fea0003800000 */
[----:B------:R-:W0:Y:S01]  /*0d20*/  LDC.64 R6, c[0x0][0x380] ;  /* 0x0000e000ff067b82 */ /* 0x000e220000000a00 */
[----:B------:R-:W-:Y:S01]  /*0d30*/  IMAD.IADD R15, R4, 0x1, R11 ;  /* 0x00000001040f7824 */ /* 0x000fe200078e020b */
[----:B------:R-:W1:Y:S06]  /*0d40*/  LDCU.64 UR8, c[0x0][0x3a0] ;  /* 0x00007400ff0877ac */ /* 0x000e6c0008000a00 */
[----:B------:R-:W2:Y:S01]  /*0d50*/  LDC.64 R12, c[0x0][0x388] ;  /* 0x0000e200ff0c7b82 */ /* 0x000ea20000000a00 */
[----:B0-----:R-:W-:-:S06]  /*0d60*/  IMAD.WIDE.U32 R6, R15, 0x4, R6 ;  /* 0x000000040f067825 */ /* 0x001fcc00078e0006 */
[----:B------:R-:W3:Y:S01]  /*0d70*/  LDG.E R6, desc[UR12][R6.64] ;  /* 0x0000000c06067981 */ /* 0x000ee2000c1e1900 */
[----:B--2---:R-:W-:-:S06]  /*0d80*/  IMAD.WIDE.U32 R10, R15, 0x4, R12 ;  /* 0x000000040f0a7825 */ /* 0x004fcc00078e000c */
[----:B------:R-:W2:Y:S01]  /*0d90*/  LDG.E R10, desc[UR12][R10.64] ;  /* 0x0000000c0a0a7981 */ /* 0x000ea2000c1e1900 */
[----:B-1----:R-:W-:Y:S02]  /*0da0*/  IADD3 R15, P0, PT, R15, UR8, RZ ;  /* 0x000000080f0f7c10 */ /* 0x002fe4000ff1e0ff */
[----:B------:R-:W-:Y:S02]  /*0db0*/  LOP3.LUT P2, RZ, R2, 0xff, RZ, 0xc0, !PT ;  /* 0x000000ff02ff7812 */ /* 0x000fe4000784c0ff */
[----:B---3--:R-:W-:-:S04]  /*0dc0*/  LEA.HI R4, R6, R6, RZ, 0x1 ;  /* 0x0000000606047211 */ /* 0x008fc800078f08ff */
[----:B------:R-:W-:Y:S02]  /*0dd0*/  LOP3.LUT R13, R4, 0xfffffffe, RZ, 0xc0, !PT ;  /* 0xfffffffe040d7812 */ /* 0x000fe400078ec0ff */
[----:B--2---:R-:W-:-:S04]  /*0de0*/  LEA.HI R8, R10, R10, RZ, 0x1 ;  /* 0x0000000a0a087211 */ /* 0x004fc800078f08ff */
[----:B------:R-:W-:Y:S01]  /*0df0*/  LOP3.LUT R17, R8, 0xfffffffe, RZ, 0xc0, !PT ;  /* 0xfffffffe08117812 */ /* 0x000fe200078ec0ff */
[----:B------:R-:W-:-:S04]  /*0e00*/  IMAD.IADD R13, R6, 0x1, -R13 ;  /* 0x00000001060d7824 */ /* 0x000fc800078e0a0d */
[----:B------:R-:W-:-:S05]  /*0e10*/  IMAD.IADD R4, R10, 0x1, -R17 ;  /* 0x000000010a047824 */ /* 0x000fca00078e0a11 */
        /* <DEDUP_REMOVED lines=11> */
.L_x_131:
[----:B------:R-:W-:Y:S05]  /*0ed0*/  BSYNC.RECONVERGENT B1 ;  /* 0x0000000000017941 */ /* 0x000fea0003800200 */
.L_x_130:
[----:B------:R-:W-:-:S13]  /*0ee0*/  ISETP.GE.U32.AND P0, PT, R3, 0x100, PT ;  /* 0x000001000300780c */ /* 0x000fda0003f06070 */
[----:B------:R-:W-:Y:S05]  /*0ef0*/  @!P0 BRA `(.L_x_138) ;  /* 0x0000000c00448947 */ /* 0x000fea0003800000 */
        /* <DEDUP_REMOVED lines=24> */
.L_x_140:
[----:B------:R-:W-:Y:S05]  /*1080*/  BSYNC.RECONVERGENT B1 ;  /* 0x0000000000017941 */ /* 0x000fea0003800200 */
.L_x_139:
        /* <DEDUP_REMOVED lines=23> */
.L_x_142:
[----:B------:R-:W-:Y:S05]  /*1200*/  BSYNC.RECONVERGENT B1 ;  /* 0x0000000000017941 */ /* 0x000fea0003800200 */
.L_x_141:
        /* <DEDUP_REMOVED lines=20> */
.L_x_144:
[----:B------:R-:W-:Y:S05]  /*1350*/  BSYNC.RECONVERGENT B1 ;  /* 0x0000000000017941 */ /* 0x000fea0003800200 */
.L_x_143:
        /* <DEDUP_REMOVED lines=20> */
.L_x_146:
[----:B------:R-:W-:Y:S05]  /*14a0*/  BSYNC.RECONVERGENT B1 ;  /* 0x0000000000017941 */ /* 0x000fea0003800200 */
.L_x_145:
        /* <DEDUP_REMOVED lines=20> */
.L_x_148:
[----:B------:R-:W-:Y:S05]  /*15f0*/  BSYNC.RECONVERGENT B1 ;  /* 0x0000000000017941 */ /* 0x000fea0003800200 */
.L_x_147:
[----:B------:R-:W-:Y:S04]  /*1600*/  BSSY.RECONVERGENT B1, `(.L_x_149) ;  /* 0x000000b000017945 */ /* 0x000fe80003800200 */
[----:B------:R-:W-:Y:S05]  /*1610*/  @P1 BRA `(.L_x_150) ;  /* 0x0000000000241947 */ /* 0x000fea0003800000 */
[----:B----4-:R-:W4:Y:S01]  /*1620*/  S2R R7, SR_CgaCtaId ;  /* 0x0000000000077919 */ /* 0x010f220000008800 */
[----:B--2---:R-:W-:Y:S01]  /*1630*/  MOV R4, 0x400 ;  /* 0x0000040000047802 */ /* 0x004fe20000000f00 */
[----:B------:R-:W-:Y:S01]  /*1640*/  IMAD.MOV.U32 R8, RZ, RZ, R24 ;  /* 0x000000ffff087224 */ /* 0x000fe200078e0018 */
[----:B0-----:R-:W-:-:S04]  /*1650*/  SHF.R.U32.HI R3, RZ, 0x1, R5 ;  /* 0x00000001ff037819 */ /* 0x001fc80000011605 */
[----:B------:R-:W-:Y:S02]  /*1660*/  LOP3.LUT R3, R3, 0x1f0, RZ, 0xc0, !PT ;  /* 0x000001f003037812 */ /* 0x000fe400078ec0ff */
[----:B----4-:R-:W-:-:S05]  /*1670*/  LEA R4, R7, R4, 0x18 ;  /* 0x0000000407047211 */ /* 0x010fca00078ec0ff */
[----:B------:R-:W-:-:S05]  /*1680*/  IMAD.IADD R3, R3, 0x1, R4 ;  /* 0x0000000103037824 */ /* 0x000fca00078e0204 */
[----:B------:R0:W-:Y:S04]  /*1690*/  STS.64 [R3+0x10], R8 ;  /* 0x0000100803007388 */ /* 0x0001e80000000a00 */
[----:B------:R0:W-:Y:S02]  /*16a0*/  STS.U8 [R3+0x8], R2 ;  /* 0x0000080203007388 */ /* 0x0001e40000000000 */
.L_x_150:
[----:B------:R-:W-:Y:S05]  /*16b0*/  BSYNC.RECONVERGENT B1 ;  /* 0x0000000000017941 */ /* 0x000fea0003800200 */
.L_x_149:
[----:B------:R-:W-:Y:S01]  /*16c0*/  BAR.SYNC.DEFER_BLOCKING 0x0 ;  /* 0x0000000000007b1d */ /* 0x000fe20000010000 */
[----:B------:R-:W-:-:S13]  /*16d0*/  ISETP.NE.AND P1, PT, R5, RZ, PT ;  /* 0x000000ff0500720c */ /* 0x000fda0003f25270 */
[----:B------:R-:W-:Y:S05]  /*16e0*/  @P1 BRA `(.L_x_151) ;  /* 0x0000003800d41947 */ /* 0x000fea0003800000 */
[----:B------:R-:W5:Y:S01]  /*16f0*/  S2UR UR5, SR_CgaCtaId ;  /* 0x00000000000579c3 */ /* 0x000f620000008800 */
[----:B------:R-:W-:Y:S01]  /*1700*/  UMOV UR4, 0x400 ;  /* 0x0000040000047882 */ /* 0x000fe20000000000 */
[----:B------:R-:W-:Y:S01]  /*1710*/  LOP3.LUT P4, RZ, R2, 0xff, RZ, 0xc0, !PT ;  /* 0x000000ff02ff7812 */ /* 0x000fe2000788c0ff */
[----:B-----5:R-:W-:-:S09]  /*1720*/  ULEA UR4, UR5, UR4, 0x18 ;  /* 0x0000000405047291 */ /* 0x020fd2000f8ec0ff */
[----:B0-----:R-:W0:Y:S04]  /*1730*/  LDS.U8 R8, [UR4+0x18] ;  /* 0x00001804ff087984 */ /* 0x001e280008000000 */
[----:B------:R-:W5:Y:S04]  /*1740*/  LDS.64 R10, [UR4+0x20] ;  /* 0x00002004ff0a7984 */ /* 0x000f680008000a00 */
[----:B------:R-:W1:Y:S04]  /*1750*/  LDS.U8 R14, [UR4+0x28] ;  /* 0x00002804ff0e7984 */ /* 0x000e680008000000 */
[----:B----4-:R-:W4:Y:S04]  /*1760*/  LDS.64 R6, [UR4+0x30] ;  /* 0x00003004ff067984 */ /* 0x010f280008000a00 */
[----:B------:R-:W4:Y:S04]  /*1770*/  LDS.U8 R16, [UR4+0x38] ;  /* 0x00003804ff107984 */ /* 0x000f280008000000 */
[----:B--2---:R-:W2:Y:S04]  /*1780*/  LDS.64 R4, [UR4+0x40] ;  /* 0x00004004ff047984 */ /* 0x004ea80008000a00 */
[----:B------:R-:W2:Y:S04]  /*1790*/  LDS.U8 R12, [UR4+0x48] ;  /* 0x00004804ff0c7984 */ /* 0x000ea80008000000 */
[----:B------:R-:W-:Y:S01]  /*17a0*/  LDS.U8 R17, [UR4+0x58] ;  /* 0x00005804ff117984 */ /* 0x000fe20008000000 */
[----:B0-----:R-:W-:-:S04]  /*17b0*/  ISETP.NE.AND P2, PT, R8, RZ, PT ;  /* 0x000000ff0800720c */ /* 0x001fc80003f45270 */
[----:B------:R-:W-:Y:S02]  /*17c0*/  @P4 SEL R8, R2, 0x1, !P2 ;  /* 0x0000000102084807 */ /* 0x000fe40005000000 */
[-C--:B-----5:R-:W-:Y:S01]  /*17d0*/  ISETP.LT.U32.AND P0, PT, R10, R24.reuse, PT ;  /* 0x000000180a00720c */ /* 0x0a0fe20003f01070 */
[----:B------:R-:W0:Y:S01]  /*17e0*/  LDS.64 R2, [UR4+0x50] ;  /* 0x00005004ff027984 */ /* 0x000e220008000a00 */
[----:B------:R-:W-:Y:S02]  /*17f0*/  LOP3.LUT P3, RZ, R8, 0xff, RZ, 0xc0, !PT ;  /* 0x000000ff08ff7812 */ /* 0x000fe4000786c0ff */
[----:B------:R-:W-:Y:S02]  /*1800*/  ISETP.LT.AND.EX P0, PT, R11, R9, PT, P0 ;  /* 0x000000090b00720c */ /* 0x000fe40003f01300 */
[----:B-1----:R-:W-:Y:S02]  /*1810*/  ISETP.NE.AND P5, PT, R14, RZ, PT ;  /* 0x000000ff0e00720c */ /* 0x002fe40003fa5270 */
[----:B---3--:R-:W-:-:S02]  /*1820*/  @P2 SEL R24, R10, R24, P0 ;  /* 0x000000180a182207 */ /* 0x008fc40000000000 */
[C---:B------:R-:W-:Y:S02]  /*1830*/  @P2 SEL R9, R11.reuse, R9, P0 ;  /* 0x000000090b092207 */ /* 0x040fe40000000000 */
[----:B------:R-:W-:Y:S02]  /*1840*/  SEL R13, R10, R24, !P4 ;  /* 0x000000180a0d7207 */ /* 0x000fe40006000000 */
[----:B------:R-:W-:Y:S01]  /*1850*/  SEL R15, R11, R9, !P4 ;  /* 0x000000090b0f7207 */ /* 0x000fe20006000000 */
[----:B------:R-:W-:Y:S01]  /*1860*/  LDS.U8 R10, [UR4+0x78] ;  /* 0x00007804ff0a7984 */ /* 0x000fe20008000000 */
[----:B----4-:R-:W-:Y:S02]  /*1870*/  ISETP.LT.U32.AND P0, PT, R6, R13, PT ;  /* 0x0000000d0600720c */ /* 0x010fe40003f01070 */
[----:B------:R-:W-:Y:S02]  /*1880*/  @P3 SEL R14, R8, 0x1, !P5 ;  /* 0x00000001080e3807 */ /* 0x000fe40006800000 */
[----:B------:R-:W-:Y:S01]  /*1890*/  ISETP.LT.AND.EX P0, PT, R7, R15, PT, P0 ;  /* 0x0000000f0700720c */ /* 0x000fe20003f01300 */
[----:B------:R-:W1:Y:S01]  /*18a0*/  LDS.64 R8, [UR4+0x60] ;  /* 0x00006004ff087984 */ /* 0x000e620008000a00 */
[----:B------:R-:W-:-:S02]  /*18b0*/  LOP3.LUT P2, RZ, R14, 0xff, RZ, 0xc0, !PT ;  /* 0x000000ff0eff7812 */ /* 0x000fc4000784c0ff */
[----:B------:R-:W-:Y:S02]  /*18c0*/  @P5 SEL R13, R6, R13, P0 ;  /* 0x0000000d060d5207 */ /* 0x000fe40000000000 */
[----:B------:R-:W-:Y:S02]  /*18d0*/  ISETP.NE.AND P4, PT, R16, RZ, PT ;  /* 0x000000ff1000720c */ /* 0x000fe40003f85270 */
[C---:B------:R-:W-:Y:S02]  /*18e0*/  @P5 SEL R15, R7.reuse, R15, P0 ;  /* 0x0000000f070f5207 */ /* 0x040fe40000000000 */
[----:B------:R-:W-:Y:S02]  /*18f0*/  SEL R11, R6, R13, !P3 ;  /* 0x0000000d060b7207 */ /* 0x000fe40005800000 */
[----:B------:R-:W-:Y:S02]  /*1900*/  SEL R13, R7, R15, !P3 ;  /* 0x0000000f070d7207 */ /* 0x000fe40005800000 */
[----:B--2---:R-:W-:Y:S01]  /*1910*/  ISETP.LT.U32.AND P0, PT, R4, R11, PT ;  /* 0x0000000b0400720c */ /* 0x004fe20003f01070 */
[----:B------:R-:W-:Y:S01]  /*1920*/  LDS.64 R6, [UR4+0x70] ;  /* 0x00007004ff067984 */ /* 0x000fe20008000a00 */
[----:B------:R-:W-:-:S02]  /*1930*/  @P2 SEL R16, R14, 0x1, !P4 ;  /* 0x000000010e102807 */ /* 0x000fc40006000000 */
[C---:B------:R-:W-:Y:S01]  /*1940*/  ISETP.LT.AND.EX P0, PT, R5.reuse, R13, PT, P0 ;  /* 0x0000000d0500720c */ /* 0x040fe20003f01300 */
[----:B------:R-:W2:Y:S01]  /*1950*/  LDS.U8 R14, [UR4+0x68] ;  /* 0x00006804ff0e7984 */ /* 0x000ea20008000000 */
[----:B------:R-:W-:Y:S02]  /*1960*/  LOP3.LUT P5, RZ, R16, 0xff, RZ, 0xc0, !PT ;  /* 0x000000ff10ff7812 */ /* 0x000fe400078ac0ff */
[----:B------:R-:W-:Y:S02]  /*1970*/  @P4 SEL R11, R4, R11, P0 ;  /* 0x0000000b040b4207 */ /* 0x000fe40000000000 */
[----:B------:R-:W-:Y:S02]  /*1980*/  ISETP.NE.AND P3, PT, R12, RZ, PT ;  /* 0x000000ff0c00720c */ /* 0x000fe40003f65270 */
[----:B------:R-:W-:Y:S02]  /*1990*/  @P4 SEL R13, R5, R13, P0 ;  /* 0x0000000d050d4207 */ /* 0x000fe40000000000 */
[----:B------:R-:W-:-:S02]  /*19a0*/  SEL R11, R4, R11, !P2 ;  /* 0x0000000b040b7207 */ /* 0x000fc40005000000 */
[----:B------:R-:W-:Y:S02]  /*19b0*/  SEL R13, R5, R13, !P2 ;  /* 0x0000000d050d7207 */ /* 0x000fe40005000000 */
[----:B0-----:R-:W-:Y:S01]  /*19c0*/  ISETP.LT.U32.AND P0, PT, R2, R11, PT ;  /* 0x0000000b0200720c */ /* 0x001fe20003f01070 */
[----:B------:R-:W0:Y:S01]  /*19d0*/  LDS.64 R4, [UR4+0x80] ;  /* 0x00008004ff047984 */ /* 0x000e220008000a00 */
[----:B------:R-:W-:Y:S02]  /*19e0*/  @P5 SEL R12, R16, 0x1, !P3 ;  /* 0x00000001100c5807 */ /* 0x000fe40005800000 */
[----:B------:R-:W-:Y:S02]  /*19f0*/  ISETP.LT.AND.EX P0, PT, R3, R13, PT, P0 ;  /* 0x0000000d0300720c */ /* 0x000fe40003f01300 */
[----:B------:R-:W-:Y:S02]  /*1a00*/  LOP3.LUT P4, RZ, R12, 0xff, RZ, 0xc0, !PT ;  /* 0x000000ff0cff7812 */ /* 0x000fe4000788c0ff */
[----:B------:R-:W-:-:S02]  /*1a10*/  @P3 SEL R11, R2, R11, P0 ;  /* 0x0000000b020b3207 */ /* 0x000fc40000000000 */
[----:B------:R-:W-:Y:S02]  /*1a20*/  ISETP.NE.AND P2, PT, R17, RZ, PT ;  /* 0x000000ff1100720c */ /* 0x000fe40003f45270 */
[C---:B------:R-:W-:Y:S02]  /*1a30*/  @P3 SEL R13, R3.reuse, R13, P0 ;  /* 0x0000000d030d3207 */ /* 0x040fe40000000000 */
[----:B------:R-:W-:Y:S02]  /*1a40*/  SEL R11, R2, R11, !P5 ;  /* 0x0000000b020b7207 */ /* 0x000fe40006800000 */
[----:B------:R-:W-:Y:S02]  /*1a50*/  SEL R13, R3, R13, !P5 ;  /* 0x0000000d030d7207 */ /* 0x000fe40006800000 */
[----:B-1----:R-:W-:Y:S02]  /*1a60*/  ISETP.LT.U32.AND P0, PT, R8, R11, PT ;  /* 0x0000000b0800720c */ /* 0x002fe40003f01070 */
[----:B------:R-:W-:-:S02]  /*1a70*/  @P4 SEL R17, R12, 0x1, !P2 ;  /* 0x000000010c114807 */ /* 0x000fc40005000000 */
[----:B------:R-:W-:Y:S02]  /*1a80*/  ISETP.LT.AND.EX P0, PT, R9, R13, PT, P0 ;  /* 0x0000000d0900720c */ /* 0x000fe40003f01300 */
[----:B------:R-:W-:Y:S02]  /*1a90*/  LOP3.LUT P5, RZ, R17, 0xff, RZ, 0xc0, !PT ;  /* 0x000000ff11ff7812 */ /* 0x000fe400078ac0ff */
[----:B------:R-:W-:Y:S02]  /*1aa0*/  @P2 SEL R11, R8, R11, P0 ;  /* 0x0000000b080b2207 */ /* 0x000fe40000000000 */
[----:B--2---:R-:W-:Y:S02]  /*1ab0*/  ISETP.NE.AND P3, PT, R14, RZ, PT ;  /* 0x000000ff0e00720c */ /* 0x004fe40003f65270 */
[----:B------:R-:W-:Y:S02]  /*1ac0*/  @P2 SEL R13, R9, R13, P0 ;  /* 0x0000000d090d2207 */ /* 0x000fe40000000000 */
[----:B------:R-:W-:-:S02]  /*1ad0*/  SEL R3, R8, R11, !P4 ;  /* 0x0000000b08037207 */ /* 0x000fc40006000000 */
[----:B------:R-:W-:Y:S02]  /*1ae0*/  SEL R9, R9, R13, !P4 ;  /* 0x0000000d09097207 */ /* 0x000fe40006000000 */
[----:B------:R-:W-:Y:S02]  /*1af0*/  ISETP.LT.U32.AND P0, PT, R6, R3, PT ;  /* 0x000000030600720c */ /* 0x000fe40003f01070 */
[----:B------:R-:W-:Y:S02]  /*1b00*/  @P5 SEL R14, R17, 0x1, !P3 ;  /* 0x00000001110e5807 */ /* 0x000fe40005800000 */
[----:B------:R-:W-:Y:S02]  /*1b10*/  ISETP.LT.AND.EX P0, PT, R7, R9, PT, P0 ;  /* 0x000000090700720c */ /* 0x000fe40003f01300 */
[----:B------:R-:W-:Y:S02]  /*1b20*/  ISETP.NE.AND P4, PT, R10, RZ, PT ;  /* 0x000000ff0a00720c */ /* 0x000fe40003f85270 */
[----:B------:R-:W-:-:S02]  /*1b30*/  @P3 SEL R3, R6, R3, P0 ;  /* 0x0000000306033207 */ /* 0x000fc40000000000 */
[----:B------:R-:W-:Y:S02]  /*1b40*/  LOP3.LUT P2, RZ, R14, 0xff, RZ, 0xc0, !PT ;  /* 0x000000ff0eff7812 */ /* 0x000fe4000784c0ff */
[C---:B------:R-:W-:Y:S02]  /*1b50*/  @P3 SEL R9, R7.reuse, R9, P0 ;  /* 0x0000000907093207 */ /* 0x040fe40000000000 */
[----:B------:R-:W-:Y:S02]  /*1b60*/  SEL R3, R6, R3, !P5 ;  /* 0x0000000306037207 */ /* 0x000fe40006800000 */
[----:B------:R-:W-:Y:S02]  /*1b70*/  SEL R7, R7, R9, !P5 ;  /* 0x0000000907077207 */ /* 0x000fe40006800000 */
[----:B0-----:R-:W-:-:S04]  /*1b80*/  ISETP.LT.U32.AND P0, PT, R4, R3, PT ;  /* 0x000000030400720c */ /* 0x001fc80003f01070 */
[C---:B------:R-:W-:Y:S02]  /*1b90*/  ISETP.LT.AND.EX P0, PT, R5.reuse, R7, PT, P0 ;  /* 0x000000070500720c */ /* 0x040fe40003f01300 */
[----:B------:R-:W-:Y:S02]  /*1ba0*/  @P2 SEL R10, R14, 0x1, !P4 ;  /* 0x000000010e0a2807 */ /* 0x000fe40006000000 */
[----:B------:R-:W-:Y:S02]  /*1bb0*/  @P4 SEL R3, R4, R3, P0 ;  /* 0x0000000304034207 */ /* 0x000fe40000000000 */
[----:B------:R-:W-:Y:S02]  /*1bc0*/  @P4 SEL R7, R5, R7, P0 ;  /* 0x0000000705074207 */ /* 0x000fe40000000000 */
[----:B------:R-:W-:Y:S02]  /*1bd0*/  PRMT R2, R10, 0x7610, R2 ;  /* 0x000076100a027816 */ /* 0x000fe40000000002 */
[----:B------:R-:W-:-:S02]  /*1be0*/  SEL R24, R4, R3, !P2 ;  /* 0x0000000304187207 */ /* 0x000fc40005000000 */
[----:B------:R-:W-:Y:S01]  /*1bf0*/  SEL R9, R5, R7, !P2 ;  /* 0x0000000705097207 */ /* 0x000fe20005000000 */
[----:B------:R-:W-:Y:S06]  /*1c00*/  BRA `(.L_x_151) ;  /* 0x00000034008c7947 */ /* 0x000fec0003800000 */
.L_x_138:
[----:B------:R-:W0:Y:S01]  /*1c10*/  S2R R15, SR_LANEID ;  /* 0x00000000000f7919 */ /* 0x000e220000000000 */
[----:B------:R-:W-:Y:S01]  /*1c20*/  LOP3.LUT R4, R5, 0x3e0, RZ, 0xc0, !PT ;  /* 0x000003e005047812 */ /* 0x000fe200078ec0ff */
[----:B------:R-:W-:Y:S04]  /*1c30*/  BSSY.RECONVERGENT B1, `(.L_x_152) ;  /* 0x0000022000017945 */ /* 0x000fe80003800200 */
[----:B------:R-:W-:Y:S01]  /*1c40*/  VIADD R6, R4, 0x20 ;  /* 0x0000002004067836 */ /* 0x000fe20000000000 */
[----:B------:R-:W-:-:S04]  /*1c50*/  LOP3.LUT R4, RZ, R4, RZ, 0x33, !PT ;  /* 0x00000004ff047212 */ /* 0x000fc800078e33ff */
[----:B------:R-:W-:Y:S01]  /*1c60*/  ISETP.GT.U32.AND P0, PT, R6, R3, PT ;  /* 0x000000030600720c */ /* 0x000fe20003f04070 */
[----:B------:R-:W-:-:S05]  /*1c70*/  IMAD.IADD R4, R3, 0x1, R4 ;  /* 0x0000000103047824 */ /* 0x000fca00078e0204 */
        /* <DEDUP_REMOVED lines=25> */
[----:B------:R-:W-:Y:S02]  /*1e10*/  @!P0 SEL R9, R8, R9, P4 ;  /* 0x0000000908098207 */ /* 0x000fe40002000000 */
[----:B------:R-:W-:Y:S02]  /*1e20*/  @P0 PRMT R2, R6, 0x7610, R2 ;  /* 0x0000761006020816 */ /* 0x000fe40000000002 */
[----:B------:R-:W-:Y:S02]  /*1e30*/  @P0 SEL R24, R13, R24, !P6 ;  /* 0x000000180d180207 */ /* 0x000fe40007000000 */
[----:B------:R-:W-:-:S07]  /*1e40*/  @P0 SEL R9, R8, R9, !P6 ;  /* 0x0000000908090207 */ /* 0x000fce0007000000 */
.L_x_153:
[----:B------:R-:W-:Y:S05]  /*1e50*/  BSYNC.RECONVERGENT B1 ;  /* 0x0000000000017941 */ /* 0x000fea0003800200 */
.L_x_152:
[----:B------:R-:W-:Y:S01]  /*1e60*/  ISETP.GT.AND P4, PT, R7, R4, PT ;  /* 0x000000040700720c */ /* 0x000fe20003f84270 */
[----:B---3--:R2:W3:Y:S01]  /*1e70*/  SHFL.DOWN PT, R11, R24, 0x2, R4 ;  /* 0x08400000180b7989 */ /* 0x0084e200000e0004 */
[----:B------:R-:W-:Y:S01]  /*1e80*/  LOP3.LUT R7, R2, 0xff, RZ, 0xc0, !PT ;  /* 0x000000ff02077812 */ /* 0x000fe200078ec0ff */
        /* <DEDUP_REMOVED lines=8> */
[----:B---3--:R-:W-:Y:S02]  /*1f10*/  @!P0 ISETP.LT.U32.AND P5, PT, R11, R24, PT ;  /* 0x000000180b00820c */ /* 0x008fe40003fa1070 */
[----:B------:R-:W-:Y:S02]  /*1f20*/  @P0 ISETP.NE.AND P6, PT, R6, RZ, PT ;  /* 0x000000ff0600020c */ /* 0x000fe40003fc5270 */
[----:B------:R-:W-:Y:S02]  /*1f30*/  @!P0 PRMT R2, R10, 0x7610, R2 ;  /* 0x000076100a028816 */ /* 0x000fe40000000002 */
[----:B----4-:R-:W-:Y:S02]  /*1f40*/  @!P0 ISETP.LT.AND.EX P5, PT, R8, R9, PT, P5 ;  /* 0x000000090800820c */ /* 0x010fe40003fa1350 */
[----:B------:R-:W-:Y:S02]  /*1f50*/  @P0 SEL R6, R7, R2, !P6 ;  /* 0x0000000207060207 */ /* 0x000fe40007000000 */
[----:B-12---:R-:W-:-:S02]  /*1f60*/  @!P0 SEL R24, R11, R24, P5 ;  /* 0x000000180b188207 */ /* 0x006fc40002800000 */
[----:B------:R-:W-:Y:S02]  /*1f70*/  @!P0 SEL R9, R8, R9, P5 ;  /* 0x0000000908098207 */ /* 0x000fe40002800000 */
[----:B------:R-:W-:Y:S02]  /*1f80*/  @P0 PRMT R2, R6, 0x7610, R2 ;  /* 0x0000761006020816 */ /* 0x000fe40000000002 */
[----:B------:R-:W-:Y:S02]  /*1f90*/  @P0 SEL R24, R11, R24, !P6 ;  /* 0x000000180b180207 */ /* 0x000fe40007000000 */
[----:B------:R-:W-:-:S07]  /*1fa0*/  @P0 SEL R9, R8, R9, !P6 ;  /* 0x0000000908090207 */ /* 0x000fce0007000000 */
.L_x_155:
[----:B------:R-:W-:Y:S05]  /*1fb0*/  BSYNC.RECONVERGENT B1 ;  /* 0x0000000000017941 */ /* 0x000fea0003800200 */
.L_x_154:
[----:B0-----:R-:W-:Y:S01]  /*1fc0*/  LOP3.LUT R7, R2, 0xff, RZ, 0xc0, !PT ;  /* 0x000000ff02077812 */ /* 0x001fe200078ec0ff */
[----:B---3--:R0:W3:Y:S01]  /*1fd0*/  SHFL.DOWN PT, R11, R24, 0x4, R4 ;  /* 0x08800000180b7989 */ /* 0x0080e200000e0004 */
[----:B------:R-:W-:Y:S03]  /*1fe0*/  BSSY.RECONVERGENT B1, `(.L_x_156) ;  /* 0x0000012000017945 */ /* 0x000fe60003800200 */
[----:B----4-:R0:W4:Y:S04]  /*1ff0*/  SHFL.DOWN PT, R8, R9, 0x4, R4 ;  /* 0x0880000009087989 */ /* 0x01012800000e0004 */
        /* <DEDUP_REMOVED lines=16> */
.L_x_157:
[----:B------:R-:W-:Y:S05]  /*2100*/  BSYNC.RECONVERGENT B1 ;  /* 0x0000000000017941 */ /* 0x000fea0003800200 */
.L_x_156:
        /* <DEDUP_REMOVED lines=20> */
.L_x_159:
[----:B------:R-:W-:Y:S05]  /*2250*/  BSYNC.RECONVERGENT B1 ;  /* 0x0000000000017941 */ /* 0x000fea0003800200 */
.L_x_158:
[----:B0-----:R-:W-:Y:S01]  /*2260*/  LOP3.LUT R7, R2, 0xff, RZ, 0xc0, !PT ;  /* 0x000000ff02077812 */ /* 0x001fe200078ec0ff */
[----:B---3--:R0:W3:Y:S01]  /*2270*/  SHFL.DOWN PT, R11, R24, 0x10, R4 ;  /* 0x0a000000180b7989 */ /* 0x0080e200000e0004 */
[----:B------:R-:W-:Y:S03]  /*2280*/  BSSY.RECONVERGENT B1, `(.L_x_160) ;  /* 0x0000012000017945 */ /* 0x000fe60003800200 */
[----:B------:R0:W0:Y:S04]  /*2290*/  SHFL.DOWN PT, R6, R9, 0x10, R4 ;  /* 0x0a00000009067989 */ /* 0x00002800000e0004 */
[----:B------:R0:W0:Y:S01]  /*22a0*/  SHFL.DOWN PT, R7, R7, 0x10, R4 ;  /* 0x0a00000007077989 */ /* 0x00002200000e0004 */
[----:B------:R-:W-:Y:S05]  /*22b0*/  @P4 BRA `(.L_x_161) ;  /* 0x0000000000384947 */ /* 0x000fea0003800000 */
[----:B0-----:R-:W-:Y:S01]  /*22c0*/  LOP3.LUT P0, RZ, R7, 0xff, RZ, 0xc0, !PT ;  /* 0x000000ff07ff7812 */ /* 0x001fe2000780c0ff */
[----:B----4-:R-:W-:Y:S01]  /*22d0*/  IMAD.MOV.U32 R8, RZ, RZ, 0x1 ;  /* 0x00000001ff087424 */ /* 0x010fe200078e00ff */
[----:B-12---:R-:W-:-:S04]  /*22e0*/  LOP3.LUT P2, R4, R2, 0xff, RZ, 0xc0, !PT ;  /* 0x000000ff02047812 */ /* 0x006fc8000784c0ff */
[----:B------:R-:W-:-:S13]  /*22f0*/  PLOP3.LUT P0, PT, P2, P0, PT, 0x2f, 0xf2 ;  /* 0x0000000000f2781c */ /* 0x000fda0001700577 */
[----:B---3--:R-:W-:Y:S02]  /*2300*/  @!P0 ISETP.LT.U32.AND P2, PT, R11, R24, PT ;  /* 0x000000180b00820c */ /* 0x008fe40003f41070 */
        /* <DEDUP_REMOVED lines=9> */
.L_x_161:
[----:B------:R-:W-:Y:S05]  /*23a0*/  BSYNC.RECONVERGENT B1 ;  /* 0x0000000000017941 */ /* 0x000fea0003800200 */
.L_x_160:
[----:B------:R-:W-:Y:S04]  /*23b0*/  BSSY.RECONVERGENT B1, `(.L_x_162) ;  /* 0x000000b000017945 */ /* 0x000fe80003800200 */
[----:B------:R-:W-:Y:S05]  /*23c0*/  @P1 BRA `(.L_x_163) ;  /* 0x0000000000241947 */ /* 0x000fea0003800000 */
[----:B0-----:R-:W0:Y:S01]  /*23d0*/  S2R R7, SR_CgaCtaId ;  /* 0x0000000000077919 */ /* 0x001e220000008800 */
[----:B------:R-:W-:Y:S01]  /*23e0*/  MOV R6, 0x400 ;  /* 0x0000040000067802 */ /* 0x000fe20000000f00 */
[----:B----4-:R-:W-:Y:S01]  /*23f0*/  IMAD.MOV.U32 R8, RZ, RZ, R24 ;  /* 0x000000ffff087224 */ /* 0x010fe200078e0018 */
[----:B-12---:R-:W-:-:S04]  /*2400*/  SHF.R.U32.HI R4, RZ, 0x1, R5 ;  /* 0x00000001ff047819 */ /* 0x006fc80000011605 */
[----:B------:R-:W-:Y:S02]  /*2410*/  LOP3.LUT R4, R4, 0x1f0, RZ, 0xc0, !PT ;  /* 0x000001f004047812 */ /* 0x000fe400078ec0ff */
[----:B0-----:R-:W-:-:S05]  /*2420*/  LEA R7, R7, R6, 0x18 ;  /* 0x0000000607077211 */ /* 0x001fca00078ec0ff */
[----:B------:R-:W-:-:S05]  /*2430*/  IMAD.IADD R7, R4, 0x1, R7 ;  /* 0x0000000104077824 */ /* 0x000fca00078e0207 */
[----:B------:R0:W-:Y:S04]  /*2440*/  STS.64 [R7+0x10], R8 ;  /* 0x0000100807007388 */ /* 0x0001e80000000a00 */
[----:B------:R0:W-:Y:S02]  /*2450*/  STS.U8 [R7+0x8], R2 ;  /* 0x0000080207007388 */ /* 0x0001e40000000000 */
.L_x_163:
[----:B------:R-:W-:Y:S05]  /*2460*/  BSYNC.RECONVERGENT B1 ;  /* 0x0000000000017941 */ /* 0x000fea0003800200 */
.L_x_162:
[----:B------:R-:W-:Y:S01]  /*2470*/  BAR.SYNC.DEFER_BLOCKING 0x0 ;  /* 0x0000000000007b1d */ /* 0x000fe20000010000 */
[----:B------:R-:W-:-:S13]  /*2480*/  ISETP.NE.AND P1, PT, R5, RZ, PT ;  /* 0x000000ff0500720c */ /* 0x000fda0003f25270 */
[----:B------:R-:W-:Y:S05]  /*2490*/  @P1 BRA `(.L_x_151) ;  /* 0x0000002c00681947 */ /* 0x000fea0003800000 */
[C---:B------:R-:W-:Y:S02]  /*24a0*/  ISETP.GE.U32.AND P0, PT, R3.reuse, 0x21, PT ;  /* 0x000000210300780c */ /* 0x040fe40003f06070 */
[C---:B------:R-:W-:Y:S02]  /*24b0*/  ISETP.GE.U32.AND P2, PT, R3.reuse, 0x41, PT ;  /* 0x000000410300780c */ /* 0x040fe40003f46070 */
[C---:B------:R-:W-:Y:S02]  /*24c0*/  ISETP.GE.U32.AND P3, PT, R3.reuse, 0x61, PT ;  /* 0x000000610300780c */ /* 0x040fe40003f66070 */
[----:B------:R-:W-:-:S07]  /*24d0*/  ISETP.GE.U32.AND P4, PT, R3, 0x81, PT ;  /* 0x000000810300780c */ /* 0x000fce0003f86070 */
[----:B------:R-:W-:Y:S06]  /*24e0*/  @!P0 BRA `(.L_x_164) ;  /* 0x00000000003c8947 */ /* 0x000fec0003800000 */
[----:B------:R-:W5:Y:S01]  /*24f0*/  S2UR UR5, SR_CgaCtaId ;  /* 0x00000000000579c3 */ /* 0x000f620000008800 */
[----:B------:R-:W-:Y:S01]  /*2500*/  UMOV UR4, 0x400 ;  /* 0x0000040000047882 */ /* 0x000fe20000000000 */
[----:B------:R-:W-:Y:S01]  /*2510*/  LOP3.LUT P5, RZ, R2, 0xff, RZ, 0xc0, !PT ;  /* 0x000000ff02ff7812 */ /* 0x000fe200078ac0ff */
[----:B-----5:R-:W-:-:S09]  /*2520*/  ULEA UR4, UR5, UR4, 0x18 ;  /* 0x0000000405047291 */ /* 0x020fd2000f8ec0ff */
[----:B0-----:R-:W0:Y:S04]  /*2530*/  LDS.U8 R6, [UR4+0x18] ;  /* 0x00001804ff067984 */ /* 0x001e280008000000 */
[----:B-12---:R-:W1:Y:S01]  /*2540*/  LDS.64 R4, [UR4+0x20] ;  /* 0x00002004ff047984 */ /* 0x006e620008000a00 */
[----:B0-----:R-:W-:Y:S02]  /*2550*/  ISETP.NE.AND P6, PT, R6, RZ, PT ;  /* 0x000000ff0600720c */ /* 0x001fe40003fc5270 */
[----:B-1----:R-:W-:Y:S02]  /*2560*/  ISETP.LT.U32.AND P0, PT, R4, R24, PT ;  /* 0x000000180400720c */ /* 0x002fe40003f01070 */
[----:B------:R-:W-:Y:S02]  /*2570*/  @P5 SEL R6, R2, 0x1, !P6 ;  /* 0x0000000102065807 */ /* 0x000fe40007000000 */
[----:B------:R-:W-:-:S02]  /*2580*/  ISETP.LT.AND.EX P0, PT, R5, R9, PT, P0 ;  /* 0x000000090500720c */ /* 0x000fc40003f01300 */
[----:B------:R-:W-:-:S05]  /*2590*/  PRMT R2, R6, 0x7610, R2 ;  /* 0x0000761006027816 */ /* 0x000fca0000000002 */
[C---:B------:R-:W-:Y:S02]  /*25a0*/  @P6 SEL R24, R4.reuse, R24, P0 ;  /* 0x0000001804186207 */ /* 0x040fe40000000000 */
[C---:B------:R-:W-:Y:S02]  /*25b0*/  @P6 SEL R9, R5.reuse, R9, P0 ;  /* 0x0000000905096207 */ /* 0x040fe40000000000 */
[----:B------:R-:W-:Y:S02]  /*25c0*/  SEL R24, R4, R24, !P5 ;  /* 0x0000001804187207 */ /* 0x000fe40006800000 */
[----:B------:R-:W-:-:S07]  /*25d0*/  SEL R9, R5, R9, !P5 ;  /* 0x0000000905097207 */ /* 0x000fce0006800000 */
.L_x_164:
[----:B------:R-:W-:Y:S01]  /*25e0*/  ISETP.GE.U32.AND P5, PT, R3, 0xa1, PT ;  /* 0x000000a10300780c */ /* 0x000fe20003fa6070 */
[----:B------:R-:W-:-:S12]  /*25f0*/  @!P2 BRA `(.L_x_165) ;  /* 0x00000000003ca947 */ /* 0x000fd80003800000 */
        /* <DEDUP_REMOVED lines=15> */
.L_x_165:
        /* <DEDUP_REMOVED lines=17> */
.L_x_166:
[----:B------:R-:W-:Y:S01]  /*2800*/  ISETP.GE.U32.AND P3, PT, R3, 0xe1, PT ;  /* 0x000000e10300780c */ /* 0x000fe20003f66070 */
[----:B------:R-:W-:-:S12]  /*2810*/  @!P4 BRA `(.L_x_167) ;  /* 0x00000000003cc947 */ /* 0x000fd80003800000 */
[----:B------:R-:W5:Y:S01]  /*2820*/  S2UR UR5, SR_CgaCtaId ;  /* 0x00000000000579c3 */ /* 0x000f620000008800 */
[----:B------:R-:W-:Y:S01]  /*2830*/  UMOV UR4, 0x400 ;  /* 0x0000040000047882 */ /* 0x000fe20000000000 */
[----:B------:R-:W-:Y:S01]  /*2840*/  LOP3.LUT P4, RZ, R2, 0xff, RZ, 0xc0, !PT ;  /* 0x000000ff02ff7812 */ /* 0x000fe2000788c0ff */
[----:B-----5:R-:W-:-:S09]  /*2850*/  ULEA UR4, UR5, UR4, 0x18 ;  /* 0x0000000405047291 */ /* 0x020fd2000f8ec0ff */
[----:B------:R-:W5:Y:S04]  /*2860*/  LDS.U8 R3, [UR4+0x48] ;  /* 0x00004804ff037984 */ /* 0x000f680008000000 */
[----:B012---:R-:W0:Y:S01]  /*2870*/  LDS.64 R4, [UR4+0x50] ;  /* 0x00005004ff047984 */ /* 0x007e220008000a00 */
        /* <DEDUP_REMOVED lines=9> */
.L_x_167:
[----:B------:R-:W-:Y:S05]  /*2910*/  @!P5 BRA `(.L_x_168) ;  /* 0x00000000003cd947 */ /* 0x000fea0003800000 */
        /* <DEDUP_REMOVED lines=15> */
.L_x_168:
        /* <DEDUP_REMOVED lines=16> */
.L_x_169:
        /* <DEDUP_REMOVED lines=17> */
.L_x_129:
[----:B------:R-:W0:Y:S01]  /*2c20*/  S2R R5, SR_TID.X ;  /* 0x0000000000057919 */ /* 0x000e220000002100 */
[----:B------:R-:W1:Y:S01]  /*2c30*/  LDCU.128 UR8, c[0x0][0x380] ;  /* 0x00007000ff0877ac */ /* 0x000e620008000c00 */
[----:B------:R-:W2:Y:S01]  /*2c40*/  LDCU.64 UR6, c[0x0][0x3a0] ;  /* 0x00007400ff0677ac */ /* 0x000ea20008000a00 */
[----:B------:R-:W3:Y:S01]  /*2c50*/  LDCU UR4, c[0x0][0x3cc] ;  /* 0x00007980ff0477ac */ /* 0x000ee20008000800 */
[----:B0-----:R-:W-:-:S05]  /*2c60*/  IADD3 R2, P0, PT, R4, R5, RZ ;  /* 0x0000000504027210 */ /* 0x001fca0007f1e0ff */
[----:B------:R-:W-:Y:S02]  /*2c70*/  IMAD.SHL.U32 R12, R2, 0x4, RZ ;  /* 0x00000004020c7824 */ /* 0x000fe400078e00ff */
[----:B------:R-:W-:-:S03]  /*2c80*/  IMAD.X R7, RZ, RZ, RZ, P0 ;  /* 0x000000ffff077224 */ /* 0x000fc600000e06ff */
[----:B-1----:R-:W-:Y:S02]  /*2c90*/  IADD3 R10, P0, PT, R12, UR8, RZ ;  /* 0x000000080c0a7c10 */ /* 0x002fe4000ff1e0ff */
[----:B------:R-:W-:Y:S02]  /*2ca0*/  SHF.L.U64.HI R2, R2, 0x2, R7 ;  /* 0x0000000202027819 */ /* 0x000fe40000010207 */
[----:B------:R-:W-:Y:S02]  /*2cb0*/  IADD3 R12, P1, PT, R12, UR10, RZ ;  /* 0x0000000a0c0c7c10 */ /* 0x000fe4000ff3e0ff */
[C---:B------:R-:W-:Y:S02]  /*2cc0*/  IADD3.X R11, PT, PT, R2.reuse, UR9, RZ, P0, !PT ;  /* 0x00000009020b7c10 */ /* 0x040fe400087fe4ff */
[----:B------:R-:W-:-:S03]  /*2cd0*/  IADD3.X R13, PT, PT, R2, UR11, RZ, P1, !PT ;  /* 0x0000000b020d7c10 */ /* 0x000fc60008ffe4ff */
[----:B------:R-:W4:Y:S04]  /*2ce0*/  LDG.E R6, desc[UR12][R10.64] ;  /* 0x0000000c0a067981 */ /* 0x000f28000c1e1900 */
[----:B------:R-:W5:Y:S04]  /*2cf0*/  LDG.E R14, desc[UR12][R12.64] ;  /* 0x0000000c0c0e7981 */ /* 0x000f68000c1e1900 */
[----:B------:R-:W2:Y:S04]  /*2d00*/  LDG.E R18, desc[UR12][R10.64+0x400] ;  /* 0x0004000c0a127981 */ /* 0x000ea8000c1e1900 */
[----:B------:R-:W3:Y:S04]  /*2d10*/  LDG.E R19, desc[UR12][R10.64+0x800] ;  /* 0x0008000c0a137981 */ /* 0x000ee8000c1e1900 */
[----:B------:R-:W3:Y:S04]  /*2d20*/  LDG.E R9, desc[UR12][R12.64+0x800] ;  /* 0x0008000c0c097981 */ /* 0x000ee8000c1e1900 */
[----:B------:R-:W3:Y:S04]  /*2d30*/  LDG.E R2, desc[UR12][R12.64+0x400] ;  /* 0x0004000c0c027981 */ /* 0x000ee8000c1e1900 */
[----:B------:R0:W3:Y:S04]  /*2d40*/  LDG.E R7, desc[UR12][R10.64+0xc00] ;  /* 0x000c000c0a077981 */ /* 0x0000e8000c1e1900 */
[----:B------:R1:W3:Y:S01]  /*2d50*/  LDG.E R8, desc[UR12][R12.64+0xc00] ;  /* 0x000c000c0c087981 */ /* 0x0002e2000c1e1900 */
[----:B0-----:R-:W-:Y:S01]  /*2d60*/  VIADD R10, R5, 0x100 ;  /* 0x00000100050a7836 */ /* 0x001fe20000000000 */
[----:B----4-:R-:W-:-:S02]  /*2d70*/  LEA.HI R15, R6, R6, RZ, 0x1 ;  /* 0x00000006060f7211 */ /* 0x010fc400078f08ff */
[----:B-----5:R-:W-:Y:S02]  /*2d80*/  LEA.HI R16, R14, R14, RZ, 0x1 ;  /* 0x0000000e0e107211 */ /* 0x020fe400078f08ff */
[----:B------:R-:W-:Y:S02]  /*2d90*/  LOP3.LUT R15, R15, 0xfffffffe, RZ, 0xc0, !PT ;  /* 0xfffffffe0f0f7812 */ /* 0x000fe400078ec0ff */
[----:B------:R-:W-:Y:S02]  /*2da0*/  LOP3.LUT R17, R16, 0xfffffffe, RZ, 0xc0, !PT ;  /* 0xfffffffe10117812 */ /* 0x000fe400078ec0ff */
[----:B--2---:R-:W-:Y:S01]  /*2db0*/  LEA.HI R16, R18, R18, RZ, 0x1 ;  /* 0x0000001212107211 */ /* 0x004fe200078f08ff */
[----:B------:R-:W-:Y:S01]  /*2dc0*/  IMAD.IADD R15, R6, 0x1, -R15 ;  /* 0x00000001060f7824 */ /* 0x000fe200078e0a0f */
[----:B---3--:R-:W-:Y:S01]  /*2dd0*/  LEA.HI R6, R19, R19, RZ, 0x1 ;  /* 0x0000001313067211 */ /* 0x008fe200078f08ff */
[----:B------:R-:W-:Y:S01]  /*2de0*/  IMAD.IADD R14, R14, 0x1, -R17 ;  /* 0x000000010e0e7824 */ /* 0x000fe200078e0a11 */
[----:B------:R-:W-:-:S02]  /*2df0*/  LOP3.LUT R11, R16, 0xfffffffe, RZ, 0xc0, !PT ;  /* 0xfffffffe100b7812 */ /* 0x000fc400078ec0ff */
[----:B------:R-:W-:Y:S02]  /*2e00*/  LOP3.LUT R6, R6, 0xfffffffe, RZ, 0xc0, !PT ;  /* 0xfffffffe06067812 */ /* 0x000fe400078ec0ff */
[----:B------:R-:W-:Y:S01]  /*2e10*/  ISETP.NE.AND P0, PT, R15, R14, PT ;  /* 0x0000000e0f00720c */ /* 0x000fe20003f05270 */
[----:B------:R-:W-:Y:S01]  /*2e20*/  IMAD.IADD R11, R18, 0x1, -R11 ;  /* 0x00000001120b7824 */ /* 0x000fe200078e0a0b */
[----:B-1----:R-:W-:Y:S01]  /*2e30*/  LEA.HI R13, R9, R9, RZ, 0x1 ;  /* 0x00000009090d7211 */ /* 0x002fe200078f08ff */
[----:B------:R-:W-:Y:S01]  /*2e40*/  IMAD.IADD R12, R19, 0x1, -R6 ;  /* 0x00000001130c7824 */ /* 0x000fe200078e0a06 */
[C---:B------:R-:W-:Y:S01]  /*2e50*/  SEL R15, R5.reuse, R10, P0 ;  /* 0x0000000a050f7207 */ /* 0x040fe20000000000 */
[----:B------:R-:W-:Y:S01]  /*2e60*/  VIADD R10, R5, 0x200 ;  /* 0x00000200050a7836 */ /* 0x000fe20000000000 */
[----:B------:R-:W-:Y:S01]  /*2e70*/  IADD3 R18, P1, PT, R4, UR6, RZ ;  /* 0x0000000604127c10 */ /* 0x000fe2000ff3e0ff */
[----:B------:R-:W-:Y:S01]  /*2e80*/  IMAD.U32 R6, RZ, RZ, UR7 ;  /* 0x00000007ff067e24 */ /* 0x000fe2000f8e00ff */
[----:B------:R-:W-:-:S02]  /*2e90*/  LOP3.LUT R14, R13, 0xfffffffe, RZ, 0xc0, !PT ;  /* 0xfffffffe0d0e7812 */ /* 0x000fc400078ec0ff */
[-C--:B------:R-:W-:Y:S01]  /*2ea0*/  IADD3 R13, P3, PT, R15, R18.reuse, RZ ;  /* 0x000000120f0d7210 */ /* 0x080fe20007f7e0ff */
[----:B------:R-:W-:Y:S01]  /*2eb0*/  IMAD.X R19, RZ, RZ, R6, P1 ;  /* 0x000000ffff137224 */ /* 0x000fe200008e0606 */
[----:B------:R-:W-:Y:S01]  /*2ec0*/  IADD3 R18, P2, PT, R10, R18, RZ ;  /* 0x000000120a127210 */ /* 0x000fe20007f5e0ff */
[----:B------:R-:W-:Y:S01]  /*2ed0*/  IMAD.IADD R9, R9, 0x1, -R14 ;  /* 0x0000000109097824 */ /* 0x000fe200078e0a0e */
[----:B------:R-:W-:Y:S02]  /*2ee0*/  LEA.HI R15, R2, R2, RZ, 0x1 ;  /* 0x00000002020f7211 */ /* 0x000fe400078f08ff */
[----:B------:R-:W-:Y:S01]  /*2ef0*/  LEA.HI R16, R7, R7, RZ, 0x1 ;  /* 0x0000000707107211 */ /* 0x000fe200078f08ff */
[--C-:B------:R-:W-:Y:S01]  /*2f00*/  IMAD.X R14, RZ, RZ, R19.reuse, P2 ;  /* 0x000000ffff0e7224 */ /* 0x100fe200010e0613 */
[----:B------:R-:W-:Y:S01]  /*2f10*/  LOP3.LUT R15, R15, 0xfffffffe, RZ, 0xc0, !PT ;  /* 0xfffffffe0f0f7812 */ /* 0x000fe200078ec0ff */
[----:B------:R-:W-:Y:S01]  /*2f20*/  IMAD.X R19, RZ, RZ, R19, P3 ;  /* 0x000000ffff137224 */ /* 0x000fe200018e0613 */
[----:B------:R-:W-:-:S02]  /*2f30*/  ISETP.NE.AND P2, PT, R12, R9, PT ;  /* 0x000000090c00720c */ /* 0x000fc40003f45270 */
[----:B------:R-:W-:Y:S01]  /*2f40*/  LEA.HI R17, R8, R8, RZ, 0x1 ;  /* 0x0000000808117211 */ /* 0x000fe200078f08ff */
[----:B------:R-:W-:Y:S01]  /*2f50*/  IMAD.IADD R2, R2, 0x1, -R15 ;  /* 0x0000000102027824 */ /* 0x000fe200078e0a0f */
[----:B------:R-:W-:Y:S02]  /*2f60*/  ISETP.LT.U32.AND P1, PT, R18, R13, PT ;  /* 0x0000000d1200720c */ /* 0x000fe40003f21070 */
[----:B------:R-:W-:Y:S02]  /*2f70*/  LOP3.LUT R16, R16, 0xfffffffe, RZ, 0xc0, !PT ;  /* 0xfffffffe10107812 */ /* 0x000fe400078ec0ff */
[----:B------:R-:W-:Y:S02]  /*2f80*/  LOP3.LUT R17, R17, 0xfffffffe, RZ, 0xc0, !PT ;  /* 0xfffffffe11117812 */ /* 0x000fe400078ec0ff */
[----:B------:R-:W-:Y:S01]  /*2f90*/  ISETP.NE.OR P0, PT, R11, R2, P0 ;  /* 0x000000020b00720c */ /* 0x000fe20000705670 */
[----:B------:R-:W-:Y:S01]  /*2fa0*/  IMAD.U32 R11, RZ, RZ, UR4 ;  /* 0x00000004ff0b7e24 */ /* 0x000fe2000f8e00ff */
[----:B------:R-:W-:Y:S01]  /*2fb0*/  ISETP.LT.AND.EX P1, PT, R14, R19, PT, P1 ;  /* 0x000000130e00720c */ /* 0x000fe20003f21310 */
[----:B------:R-:W-:Y:S01]  /*2fc0*/  IMAD.IADD R16, R7, 0x1, -R16 ;  /* 0x0000000107107824 */ /* 0x000fe200078e0a10 */
[----:B------:R-:W-:Y:S01]  /*2fd0*/  IADD3 R24, P3, PT, R18, 0x100, RZ ;  /* 0x0000010012187810 */ /* 0x000fe20007f7e0ff */
[----:B------:R-:W-:Y:S01]  /*2fe0*/  IMAD.IADD R17, R8, 0x1, -R17 ;  /* 0x0000000108117824 */ /* 0x000fe200078e0a11 */
[----:B------:R-:W-:Y:S01]  /*2ff0*/  @P2 SEL R13, R18, R13, P1 ;  /* 0x0000000d120d2207 */ /* 0x000fe20000800000 */
[----:B------:R-:W-:Y:S01]  /*3000*/  IMAD.SHL.U32 R7, R11, 0x400, RZ ;  /* 0x000004000b077824 */ /* 0x000fe200078e00ff */
[----:B------:R-:W-:Y:S01]  /*3010*/  @P2 SEL R19, R14, R19, P1 ;  /* 0x000000130e132207 */ /* 0x000fe20000800000 */
[----:B------:R-:W-:Y:S01]  /*3020*/  IMAD.X R15, RZ, RZ, R14, P3 ;  /* 0x000000ffff0f7224 */ /* 0x000fe200018e060e */
[----:B------:R-:W-:-:S02]  /*3030*/  ISETP.NE.AND P2, PT, R16, R17, PT ;  /* 0x000000111000720c */ /* 0x000fc40003f45270 */
[----:B------:R-:W-:Y:S02]  /*3040*/  SEL R13, R13, R18, P0 ;  /* 0x000000120d0d7207 */ /* 0x000fe40000000000 */
[----:B------:R-:W-:Y:S02]  /*3050*/  ISETP.GE.U32.AND P4, PT, R3, R7, PT ;  /* 0x000000070300720c */ /* 0x000fe40003f86070 */
[----:B------:R-:W-:Y:S02]  /*3060*/  SEL R8, R19, R14, P0 ;  /* 0x0000000e13087207 */ /* 0x000fe40000000000 */
[----:B------:R-:W-:Y:S02]  /*3070*/  ISETP.LT.U32.AND P1, PT, R24, R13, PT ;  /* 0x0000000d1800720c */ /* 0x000fe40003f21070 */
[----:B------:R-:W-:Y:S02]  /*3080*/  ISETP.NE.OR P0, PT, R12, R9, P0 ;  /* 0x000000090c00720c */ /* 0x000fe40000705670 */
[----:B------:R-:W-:-:S02]  /*3090*/  ISETP.LT.AND.EX P1, PT, R15, R8, PT, P1 ;  /* 0x000000080f00720c */ /* 0x000fc40003f21310 */
[----:B------:R-:W-:Y:S02]  /*30a0*/  ISETP.NE.OR P3, PT, R16, R17, P0 ;  /* 0x000000111000720c */ /* 0x000fe40000765670 */
[----:B------:R-:W-:Y:S02]  /*30b0*/  @P2 SEL R13, R24, R13, P1 ;  /* 0x0000000d180d2207 */ /* 0x000fe40000800000 */
[----:B------:R-:W-:Y:S02]  /*30c0*/  @P2 SEL R8, R15, R8, P1 ;  /* 0x000000080f082207 */ /* 0x000fe40000800000 */
[----:B------:R-:W-:Y:S02]  /*30d0*/  SEL R2, RZ, 0x1, !P3 ;  /* 0x00000001ff027807 */ /* 0x000fe40005800000 */
[----:B------:R-:W-:Y:S02]  /*30e0*/  SEL R24, R13, R24, P0 ;  /* 0x000000180d187207 */ /* 0x000fe40000000000 */
[----:B------:R-:W-:Y:S01]  /*30f0*/  SEL R9, R8, R15, P0 ;  /* 0x0000000f08097207 */ /* 0x000fe20000000000 */
[----:B------:R-:W-:Y:S06]  /*3100*/  @!P4 BRA `(.L_x_170) ;  /* 0x00000014000cc947 */ /* 0x000fec0003800000 */
[----:B------:R-:W-:Y:S01]  /*3110*/  UIADD3 UR7, UPT, UPT, UR5, -0x400, URZ ;  /* 0xfffffc0005077890 */ /* 0x000fe2000fffe0ff */
[--C-:B------:R-:W-:Y:S01]  /*3120*/  IMAD.IADD R8, R4, 0x1, R7.reuse ;  /* 0x0000000104087824 */ /* 0x100fe200078e0207 */
[-C--:B------:R-:W-:Y:S01]  /*3130*/  LOP3.LUT R12, RZ, R5.reuse, RZ, 0x33, !PT ;  /* 0x00000005ff0c7212 */ /* 0x080fe200078e33ff */
[----:B------:R-:W0:Y:S01]  /*3140*/  LDCU.64 UR8, c[0x0][0x3a0] ;  /* 0x00007400ff0877ac */ /* 0x000e220008000a00 */
[--C-:B------:R-:W-:Y:S02]  /*3150*/  IMAD.MOV.U32 R13, RZ, RZ, R7.reuse ;  /* 0x000000ffff0d7224 */ /* 0x100fe400078e0007 */
[----:B------:R-:W-:Y:S01]  /*3160*/  ISETP.GT.U32.AND P0, PT, R8, UR7, PT ;  /* 0x0000000708007c0c */ /* 0x000fe2000bf04070 */
[----:B------:R-:W1:Y:S01]  /*3170*/  LDCU.64 UR10, c[0x0][0x3c8] ;  /* 0x00007900ff0a77ac */ /* 0x000e620008000a00 */
[----:B------:R-:W-:Y:S02]  /*3180*/  IADD3 R3, PT, PT, -R7, UR5, R12 ;  /* 0x0000000507037c10 */ /* 0x000fe4000fffe10c */
[----:B------:R-:W-:Y:S01]  /*3190*/  IADD3 R12, PT, PT, R4, R5, R7 ;  /* 0x00000005040c7210 */ /* 0x000fe20007ffe007 */
[----:B------:R-:W-:-:S02]  /*31a0*/  UMOV UR4, URZ ;  /* 0x000000ff00047c82 */ /* 0x000fc40008000000 */
[----:B------:R-:W-:Y:S02]  /*31b0*/  IMAD.IADD R3, R3, 0x1, -R4 ;  /* 0x0000000103037824 */ /* 0x000fe400078e0a04 */
[----:B------:R-:W-:Y:S02]  /*31c0*/  IMAD.MOV.U32 R4, RZ, RZ, R10 ;  /* 0x000000ffff047224 */ /* 0x000fe400078e000a */
[----:B------:R-:W-:Y:S02]  /*31d0*/  VIADD R7, R12, 0x300 ;  /* 0x000003000c077836 */ /* 0x000fe40000000000 */
[----:B------:R-:W-:Y:S05]  /*31e0*/  @P0 BRA `(.L_x_171) ;  /* 0x00000004009c0947 */ /* 0x000fea0003800000 */
.L_x_172:
[----:B------:R-:W2:Y:S01]  /*31f0*/  LDC.64 R10, c[0x0][0x380] ;  /* 0x0000e000ff0a7b82 */ /* 0x000ea20000000a00 */
[----:B------:R-:W-:-:S07]  /*3200*/  IMAD.IADD R6, R5, 0x1, R8 ;  /* 0x0000000105067824 */ /* 0x000fce00078e0208 */
[----:B------:R-:W3:Y:S01]  /*3210*/  LDC.64 R12, c[0x0][0x388] ;  /* 0x0000e200ff0c7b82 */ /* 0x000ee20000000a00 */
[----:B--2---:R-:W-:-:S05]  /*3220*/  IMAD.WIDE.U32 R10, R6, 0x4, R10 ;  /* 0x00000004060a7825 */ /* 0x004fca00078e000a */
[----:B------:R-:W2:Y:S01]  /*3230*/  LDG.E R20, desc[UR12][R10.64] ;  /* 0x0000000c0a147981 */ /* 0x000ea2000c1e1900 */
[----:B---3--:R-:W-:-:S03]  /*3240*/  IMAD.WIDE.U32 R12, R6, 0x4, R12 ;  /* 0x00000004060c7825 */ /* 0x008fc600078e000c */
[----:B------:R-:W3:Y:S04]  /*3250*/  LDG.E R16, desc[UR12][R10.64+0x400] ;  /* 0x0004000c0a107981 */ /* 0x000ee8000c1e1900 */
[----:B------:R-:W4:Y:S04]  /*3260*/  LDG.E R21, desc[UR12][R12.64] ;  /* 0x0000000c0c157981 */ /* 0x000f28000c1e1900 */
[----:B------:R-:W5:Y:S04]  /*3270*/  LDG.E R15, desc[UR12][R12.64+0x400] ;  /* 0x0004000c0c0f7981 */ /* 0x000f68000c1e1900 */
[----:B------:R-:W5:Y:S04]  /*3280*/  LDG.E R17, desc[UR12][R10.64+0x800] ;  /* 0x0008000c0a117981 */ /* 0x000f68000c1e1900 */
[----:B------:R-:W5:Y:S04]  /*3290*/  LDG.E R14, desc[UR12][R12.64+0x800] ;  /* 0x0008000c0c0e7981 */ /* 0x000f68000c1e1900 */
[----:B------:R3:W5:Y:S04]  /*32a0*/  LDG.E R18, desc[UR12][R10.64+0xc00] ;  /* 0x000c000c0a127981 */ /* 0x000768000c1e1900 */
[----:B------:R5:W5:Y:S01]  /*32b0*/  LDG.E R19, desc[UR12][R12.64+0xc00] ;  /* 0x000c000c0c137981 */ /* 0x000b62000c1e1900 */
[----:B0-----:R-:W-:Y:S01]  /*32c0*/  UMOV UR6, UR8 ;  /* 0x0000000800067c82 */ /* 0x001fe20008000000 */
[----:B------:R-:W-:Y:S01]  /*32d0*/  LOP3.LUT P1, RZ, R2, 0xff, RZ, 0xc0, !PT ;  /* 0x000000ff02ff7812 */ /* 0x000fe2000782c0ff */
[----:B-1----:R-:W-:Y:S01]  /*32e0*/  UMOV UR5, UR10 ;  /* 0x0000000a00057c82 */ /* 0x002fe20008000000 */
[----:B--2---:R-:W-:-:S04]  /*32f0*/  LEA.HI R22, R20, R20, RZ, 0x1 ;  /* 0x0000001414167211 */ /* 0x004fc800078f08ff */
[----:B------:R-:W-:Y:S02]  /*3300*/  LOP3.LUT R23, R22, 0xfffffffe, RZ, 0xc0, !PT ;  /* 0xfffffffe16177812 */ /* 0x000fe400078ec0ff */
[----:B----4-:R-:W-:-:S04]  /*3310*/  LEA.HI R25, R21, R21, RZ, 0x1 ;  /* 0x0000001515197211 */ /* 0x010fc800078f08ff */
[----:B------:R-:W-:Y:S01]  /*3320*/  LOP3.LUT R22, R25, 0xfffffffe, RZ, 0xc0, !PT ;  /* 0xfffffffe19167812 */ /* 0x000fe200078ec0ff */
[----:B------:R-:W-:-:S04]  /*3330*/  IMAD.IADD R23, R20, 0x1, -R23 ;  /* 0x0000000114177824 */ /* 0x000fc800078e0a17 */
[----:B------:R-:W-:Y:S01]  /*3340*/  IMAD.IADD R22, R21, 0x1, -R22 ;  /* 0x0000000115167824 */ /* 0x000fe200078e0a16 */
[----:B---3--:R-:W-:Y:S01]  /*3350*/  LEA.HI R10, R16, R16, RZ, 0x1 ;  /* 0x00000010100a7211 */ /* 0x008fe200078f08ff */
[----:B------:R-:W-:Y:S01]  /*3360*/  IMAD.MOV.U32 R21, RZ, RZ, R9 ;  /* 0x000000ffff157224 */ /* 0x000fe200078e0009 */
[----:B------:R-:W-:Y:S01]  /*3370*/  IADD3 R9, P2, PT, R6, UR6, RZ ;  /* 0x0000000606097c10 */ /* 0x000fe2000ff5e0ff */
[----:B------:R-:W-:Y:S01]  /*3380*/  IMAD.U32 R6, RZ, RZ, UR9 ;  /* 0x00000009ff067e24 */ /* 0x000fe2000f8e00ff */
[----:B------:R-:W-:Y:S02]  /*3390*/  ISETP.NE.AND P3, PT, R23, R22, PT ;  /* 0x000000161700720c */ /* 0x000fe40003f65270 */
[----:B-----5:R-:W-:Y:S02]  /*33a0*/  LEA.HI R12, R15, R15, RZ, 0x1 ;  /* 0x0000000f0f0c7211 */ /* 0x020fe400078f08ff */
[----:B------:R-:W-:Y:S01]  /*33b0*/  LOP3.LUT R11, R10, 0xfffffffe, RZ, 0xc0, !PT ;  /* 0xfffffffe0a0b7812 */ /* 0x000fe200078ec0ff */
[----:B------:R-:W-:Y:S01]  /*33c0*/  IMAD.X R10, RZ, RZ, R6, P2 ;  /* 0x000000ffff0a7224 */ /* 0x000fe200010e0606 */
[----:B------:R-:W-:-:S02]  /*33d0*/  ISETP.LT.U32.AND P0, PT, R9, R24, PT ;  /* 0x000000180900720c */ /* 0x000fc40003f01070 */
[----:B------:R-:W-:Y:S02]  /*33e0*/  LOP3.LUT R12, R12, 0xfffffffe, RZ, 0xc0, !PT ;  /* 0xfffffffe0c0c7812 */ /* 0x000fe400078ec0ff */
[----:B------:R-:W-:Y:S01]  /*33f0*/  ISETP.LT.AND.EX P0, PT, R10, R21, PT, P0 ;  /* 0x000000150a00720c */ /* 0x000fe20003f01300 */
[----:B------:R-:W-:Y:S02]  /*3400*/  IMAD.IADD R11, R16, 0x1, -R11 ;  /* 0x00000001100b7824 */ /* 0x000fe400078e0a0b */
[----:B------:R-:W-:Y:S01]  /*3410*/  IMAD.IADD R12, R15, 0x1, -R12 ;  /* 0x000000010f0c7824 */ /* 0x000fe200078e0a0c */
[C---:B------:R-:W-:Y:S01]  /*3420*/  @P3 SEL R24, R9.reuse, R24, P0 ;  /* 0x0000001809183207 */ /* 0x040fe20000000000 */
[C---:B------:R-:W-:Y:S01]  /*3430*/  VIADD R23, R9.reuse, 0x100 ;  /* 0x0000010009177836 */ /* 0x040fe20000000000 */
[----:B------:R-:W-:Y:S02]  /*3440*/  IADD3 RZ, P4, PT, R9, 0x100, RZ ;  /* 0x0000010009ff7810 */ /* 0x000fe40007f9e0ff */
[----:B------:R-:W-:-:S02]  /*3450*/  ISETP.NE.AND P2, PT, R11, R12, PT ;  /* 0x0000000c0b00720c */ /* 0x000fc40003f45270 */
[----:B------:R-:W-:Y:S02]  /*3460*/  SEL R13, RZ, 0x1, !P3 ;  /* 0x00000001ff0d7807 */ /* 0x000fe40005800000 */
[----:B------:R-:W-:Y:S02]  /*3470*/  @P3 SEL R21, R10, R21, P0 ;  /* 0x000000150a153207 */ /* 0x000fe40000000000 */
[----:B------:R-:W-:Y:S02]  /*3480*/  SEL R24, R9, R24, !P1 ;  /* 0x0000001809187207 */ /* 0x000fe40004800000 */
[----:B------:R-:W-:Y:S01]  /*3490*/  @P1 SEL R13, R2, 0x1, !P3 ;  /* 0x00000001020d1807 */ /* 0x000fe20005800000 */
[----:B------:R-:W-:Y:S01]  /*34a0*/  IMAD.X R15, RZ, RZ, R10, P4 ;  /* 0x000000ffff0f7224 */ /* 0x000fe200020e060a */
[----:B------:R-:W-:Y:S02]  /*34b0*/  LEA.HI R2, R17, R17, RZ, 0x1 ;  /* 0x0000001111027211 */ /* 0x000fe400078f08ff */
[----:B------:R-:W-:-:S02]  /*34c0*/  LEA.HI R11, R14, R14, RZ, 0x1 ;  /* 0x0000000e0e0b7211 */ /* 0x000fc400078f08ff */
[----:B------:R-:W-:Y:S02]  /*34d0*/  SEL R12, R10, R21, !P1 ;  /* 0x000000150a0c7207 */ /* 0x000fe40004800000 */
[----:B------:R-:W-:Y:S02]  /*34e0*/  ISETP.LT.U32.AND P0, PT, R23, R24, PT ;  /* 0x000000181700720c */ /* 0x000fe40003f01070 */
[----:B------:R-:W-:Y:S02]  /*34f0*/  LOP3.LUT P3, RZ, R13, 0xff, RZ, 0xc0, !PT ;  /* 0x000000ff0dff7812 */ /* 0x000fe4000786c0ff */
[----:B------:R-:W-:Y:S02]  /*3500*/  LOP3.LUT R2, R2, 0xfffffffe, RZ, 0xc0, !PT ;  /* 0xfffffffe02027812 */ /* 0x000fe400078ec0ff */
[----:B------:R-:W-:Y:S02]  /*3510*/  LOP3.LUT R11, R11, 0xfffffffe, RZ, 0xc0, !PT ;  /* 0xfffffffe0b0b7812 */ /* 0x000fe400078ec0ff */
[----:B------:R-:W-:Y:S01]  /*3520*/  ISETP.LT.AND.EX P0, PT, R15, R12, PT, P0 ;  /* 0x0000000c0f00720c */ /* 0x000fe20003f01300 */
[----:B------:R-:W-:-:S02]  /*3530*/  IMAD.IADD R2, R17, 0x1, -R2 ;  /* 0x0000000111027824 */ /* 0x000fc400078e0a02 */
[----:B------:R-:W-:Y:S01]  /*3540*/  IMAD.IADD R11, R14, 0x1, -R11 ;  /* 0x000000010e0b7824 */ /* 0x000fe200078e0a0b */
[----:B------:R-:W-:Y:S02]  /*3550*/  @P2 SEL R12, R15, R12, P0 ;  /* 0x0000000c0f0c2207 */ /* 0x000fe40000000000 */
[----:B------:R-:W-:Y:S02]  /*3560*/  @P2 SEL R24, R23, R24, P0 ;  /* 0x0000001817182207 */ /* 0x000fe40000000000 */
[----:B------:R-:W-:Y:S01]  /*3570*/  SEL R12, R15, R12, !P3 ;  /* 0x0000000c0f0c7207 */ /* 0x000fe20005800000 */
[C---:B------:R-:W-:Y:S01]  /*3580*/  VIADD R15, R9.reuse, 0x200 ;  /* 0x00000200090f7836 */ /* 0x040fe20000000000 */
[----:B------:R-:W-:Y:S02]  /*3590*/  ISETP.NE.AND P1, PT, R2, R11, PT ;  /* 0x0000000b0200720c */ /* 0x000fe40003f25270 */
[----:B------:R-:W-:Y:S02]  /*35a0*/  IADD3 RZ, P0, PT, R9, 0x200, RZ ;  /* 0x0000020009ff7810 */ /* 0x000fe40007f1e0ff */
[----:B------:R-:W-:-:S02]  /*35b0*/  SEL R16, RZ, 0x1, !P2 ;  /* 0x00000001ff107807 */ /* 0x000fc40005000000 */
[----:B------:R-:W-:Y:S02]  /*35c0*/  LEA.HI R2, R18, R18, RZ, 0x1 ;  /* 0x0000001212027211 */ /* 0x000fe400078f08ff */
[----:B------:R-:W-:Y:S02]  /*35d0*/  @P3 SEL R16, R13, 0x1, !P2 ;  /* 0x000000010d103807 */ /* 0x000fe40005000000 */
[----:B------:R-:W-:Y:S01]  /*35e0*/  SEL R24, R23, R24, !P3 ;  /* 0x0000001817187207 */ /* 0x000fe20005800000 */
[----:B------:R-:W-:Y:S01]  /*35f0*/  IMAD.X R13, RZ, RZ, R10, P0 ;  /* 0x000000ffff0d7224 */ /* 0x000fe200000e060a */
[----:B------:R-:W-:Y:S02]  /*3600*/  LOP3.LUT R11, R2, 0xfffffffe, RZ, 0xc0, !PT ;  /* 0xfffffffe020b7812 */ /* 0x000fe400078ec0ff */
[----:B------:R-:W-:Y:S02]  /*3610*/  LOP3.LUT P2, RZ, R16, 0xff, RZ, 0xc0, !PT ;  /* 0x000000ff10ff7812 */ /* 0x000fe4000784c0ff */
[----:B------:R-:W-:-:S02]  /*3620*/  ISETP.LT.U32.AND P0, PT, R15, R24, PT ;  /* 0x000000180f00720c */ /* 0x000fc40003f01070 */
[----:B------:R-:W-:Y:S02]  /*3630*/  LEA.HI R2, R19, R19, RZ, 0x1 ;  /* 0x0000001313027211 */ /* 0x000fe400078f08ff */
[CC--:B------:R-:W-:Y:S02]  /*3640*/  ISETP.LT.AND.EX P0, PT, R13.reuse, R12.reuse, PT, P0 ;  /* 0x0000000c0d00720c */ /* 0x0c0fe40003f01300 */
[----:B------:R-:W-:Y:S01]  /*3650*/  LOP3.LUT R2, R2, 0xfffffffe, RZ, 0xc0, !PT ;  /* 0xfffffffe02027812 */ /* 0x000fe200078ec0ff */
[----:B------:R-:W-:Y:S01]  /*3660*/  IMAD.IADD R11, R18, 0x1, -R11 ;  /* 0x00000001120b7824 */ /* 0x000fe200078e0a0b */
[----:B------:R-:W-:-:S03]  /*3670*/  @P1 SEL R12, R13, R12, P0 ;  /* 0x0000000c0d0c1207 */ /* 0x000fc60000000000 */
[----:B------:R-:W-:Y:S01]  /*3680*/  IMAD.IADD R2, R19, 0x1, -R2 ;  /* 0x0000000113027824 */ /* 0x000fe200078e0a02 */
[----:B------:R-:W-:Y:S02]  /*3690*/  SEL R14, RZ, 0x1, !P1 ;  /* 0x00000001ff0e7807 */ /* 0x000fe40004800000 */
[----:B------:R-:W-:Y:S02]  /*36a0*/  @P1 SEL R24, R15, R24, P0 ;  /* 0x000000180f181207 */ /* 0x000fe40000000000 */
[----:B------:R-:W-:Y:S02]  /*36b0*/  SEL R12, R13, R12, !P2 ;  /* 0x0000000c0d0c7207 */ /* 0x000fe40005000000 */
[----:B------:R-:W-:Y:S02]  /*36c0*/  @P2 SEL R14, R16, 0x1, !P1 ;  /* 0x00000001100e2807 */ /* 0x000fe40004800000 */
[----:B------:R-:W-:Y:S02]  /*36d0*/  IADD3 R13, P0, PT, R9, 0x300, RZ ;  /* 0x00000300090d7810 */ /* 0x000fe40007f1e0ff */
[----:B------:R-:W-:Y:S01]  /*36e0*/  ISETP.NE.AND P1, PT, R11, R2, PT ;  /* 0x000000020b00720c */ /* 0x000fe20003f25270 */
[----:B------:R-:W-:Y:S01]  /*36f0*/  IMAD.U32 R11, RZ, RZ, UR11 ;  /* 0x0000000bff0b7e24 */ /* 0x000fe2000f8e00ff */
[----:B------:R-:W-:Y:S01]  /*3700*/  SEL R24, R15, R24, !P2 ;  /* 0x000000180f187207 */ /* 0x000fe20005000000 */
[----:B------:R-:W-:Y:S01]  /*3710*/  IMAD.X R15, RZ, RZ, R10, P0 ;  /* 0x000000ffff0f7224 */ /* 0x000fe200000e060a */
[----:B------:R-:W-:Y:S01]  /*3720*/  IADD3 R9, PT, PT, -R8, UR5, RZ ;  /* 0x0000000508097c10 */ /* 0x000fe2000fffe1ff */
[----:B------:R-:W-:Y:S01]  /*3730*/  IMAD.SHL.U32 R10, R11, 0x400, RZ ;  /* 0x000004000b0a7824 */ /* 0x000fe200078e00ff */
[----:B------:R-:W-:-:S04]  /*3740*/  LOP3.LUT P2, RZ, R14, 0xff, RZ, 0xc0, !PT ;  /* 0x000000ff0eff7812 */ /* 0x000fc8000784c0ff */
[----:B------:R-:W-:Y:S02]  /*3750*/  ISETP.GE.U32.AND P3, PT, R9, R10, PT ;  /* 0x0000000a0900720c */ /* 0x000fe40003f66070 */
[----:B------:R-:W-:-:S04]  /*3760*/  ISETP.LT.U32.AND P0, PT, R13, R24, PT ;  /* 0x000000180d00720c */ /* 0x000fc80003f01070 */
[----:B------:R-:W-:-:S04]  /*3770*/  ISETP.LT.AND.EX P0, PT, R15, R12, PT, P0 ;  /* 0x0000000c0f00720c */ /* 0x000fc80003f01300 */
[----:B------:R-:W-:Y:S02]  /*3780*/  @P1 SEL R24, R13, R24, P0 ;  /* 0x000000180d181207 */ /* 0x000fe40000000000 */
[----:B------:R-:W-:Y:S02]  /*3790*/  @P1 SEL R12, R15, R12, P0 ;  /* 0x0000000c0f0c1207 */ /* 0x000fe40000000000 */
[----:B------:R-:W-:Y:S02]  /*37a0*/  SEL R2, RZ, 0x1, !P1 ;  /* 0x00000001ff027807 */ /* 0x000fe40004800000 */
[----:B------:R-:W-:Y:S02]  /*37b0*/  @P2 SEL R2, R14, 0x1, !P1 ;  /* 0x000000010e022807 */ /* 0x000fe40004800000 */
[----:B------:R-:W-:Y:S02]  /*37c0*/  SEL R24, R13, R24, !P2 ;  /* 0x000000180d187207 */ /* 0x000fe40005000000 */
[----:B------:R-:W-:Y:S01]  /*37d0*/  SEL R9, R15, R12, !P2 ;  /* 0x0000000c0f097207 */ /* 0x000fe20005000000 */
[----:B------:R-:W-:Y:S06]  /*37e0*/  @!P3 BRA `(.L_x_170) ;  /* 0x0000000c0054b947 */ /* 0x000fec0003800000 */
[C---:B------:R-:W-:Y:S01]  /*37f0*/  IMAD.IADD R8, R10.reuse, 0x1, R8 ;  /* 0x000000010a087824 */ /* 0x040fe200078e0208 */
[----:B------:R-:W-:Y:S01]  /*3800*/  UIADD3 UR4, UPT, UPT, UR4, 0x1, URZ ;  /* 0x0000000104047890 */ /* 0x000fe2000fffe0ff */
[----:B------:R-:W-:Y:S02]  /*3810*/  IMAD.IADD R7, R10, 0x1, R7 ;  /* 0x000000010a077824 */ /* 0x000fe400078e0207 */
[----:B------:R-:W-:Y:S01]  /*3820*/  IMAD.IADD R3, R3, 0x1, -R10 ;  /* 0x0000000103037824 */ /* 0x000fe200078e0a0a */
[----:B------:R-:W-:-:S13]  /*3830*/  ISETP.GT.U32.AND P0, PT, R8, UR7, PT ;  /* 0x0000000708007c0c */ /* 0x000fda000bf04070 */
[----:B------:R-:W-:Y:S05]  /*3840*/  @!P0 BRA `(.L_x_172) ;  /* 0xfffffff800688947 */ /* 0x000fea000383ffff */
[----:B------:R-:W-:-:S07]  /*3850*/  IMAD.MOV.U32 R13, RZ, RZ, R10 ;  /* 0x000000ffff0d7224 */ /* 0x000fce00078e000a */
.L_x_171:
[----:B------:R-:W-:Y:S01]  /*3860*/  IADD3 R10, PT, PT, -R8, UR5, RZ ;  /* 0x00000005080a7c10 */ /* 0x000fe2000fffe1ff */
[----:B------:R-:W-:Y:S03]  /*3870*/  BSSY.RECONVERGENT B1, `(.L_x_170) ;  /* 0x00000cc000017945 */ /* 0x000fe60003800200 */
[----:B------:R-:W-:-:S04]  /*3880*/  ISETP.GE.AND P0, PT, R5, R10, PT ;  /* 0x0000000a0500720c */ /* 0x000fc80003f06270 */
[----:B------:R-:W-:-:S13]  /*3890*/  ISETP.GE.U32.OR P0, PT, R8, UR5, P0 ;  /* 0x0000000508007c0c */ /* 0x000fda0008706470 */
[----:B------:R-:W-:Y:S05]  /*38a0*/  @P0 BRA `(.L_x_173) ;  /* 0x0000000c00200947 */ /* 0x000fea0003800000 */
[----:B------:R-:W-:Y:S01]  /*38b0*/  LOP3.LUT R10, RZ, R5, RZ, 0x33, !PT ;  /* 0x00000005ff0a7212 */ /* 0x000fe200078e33ff */
[----:B------:R-:W-:Y:S01]  /*38c0*/  IMAD.SHL.U32 R12, R0, 0x400, RZ ;  /* 0x00000400000c7824 */ /* 0x000fe200078e00ff */
[----:B------:R-:W-:Y:S03]  /*38d0*/  BSSY.RECONVERGENT B2, `(.L_x_174) ;  /* 0x0000072000027945 */ /* 0x000fe60003800200 */
[----:B------:R-:W-:-:S05]  /*38e0*/  VIADD R10, R10, UR5 ;  /* 0x000000050a0a7c36 */ /* 0x000fca0008000000 */
[----:B------:R-:W-:Y:S01]  /*38f0*/  IADD3 R13, PT, PT, R10, -R13, -R12 ;  /* 0x8000000d0a0d7210 */ /* 0x000fe20007ffe80c */
[----:B------:R-:W-:-:S04]  /*3900*/  IMAD R12, R11, UR4, RZ ;  /* 0x000000040b0c7c24 */ /* 0x000fc8000f8e02ff */
[----:B------:R-:W-:Y:S02]  /*3910*/  IMAD R12, R12, -0x400, R13 ;  /* 0xfffffc000c0c7824 */ /* 0x000fe400078e020d */
[----:B------:R-:W-:-:S03]  /*3920*/  IMAD.MOV.U32 R13, RZ, RZ, R5 ;  /* 0x000000ffff0d7224 */ /* 0x000fc600078e0005 */
[C---:B------:R-:W-:Y:S02]  /*3930*/  ISETP.GE.U32.AND P0, PT, R12.reuse, 0x300, PT ;  /* 0x000003000c00780c */ /* 0x040fe40003f06070 */
[----:B------:R-:W-:-:S11]  /*3940*/  LEA.HI R11, R12, 0x1, RZ, 0x18 ;  /* 0x000000010c0b7811 */ /* 0x000fd600078fc0ff */
[----:B------:R-:W-:Y:S05]  /*3950*/  @!P0 BRA `(.L_x_175) ;  /* 0x0000000400a48947 */ /* 0x000fea0003800000 */
[----:B------:R-:W2:Y:S01]  /*3960*/  LDC.64 R12, c[0x0][0x380] ;  /* 0x0000e000ff0c7b82 */ /* 0x000ea20000000a00 */
[----:B------:R-:W-:Y:S01]  /*3970*/  LEA.HI R3, R3, 0x1, RZ, 0x18 ;  /* 0x0000000103037811 */ /* 0x000fe200078fc0ff */
[----:B------:R-:W-:Y:S03]  /*3980*/  BSSY.RECONVERGENT B3, `(.L_x_176) ;  /* 0x0000065000037945 */ /* 0x000fe60003800200 */
[----:B------:R-:W-:-:S03]  /*3990*/  LOP3.LUT R3, R3, 0x1fffffc, RZ, 0xc0, !PT ;  /* 0x01fffffc03037812 */ /* 0x000fc600078ec0ff */
[----:B------:R-:W3:Y:S02]  /*39a0*/  LDC.64 R14, c[0x0][0x388] ;  /* 0x0000e200ff0e7b82 */ /* 0x000ee40000000a00 */
[----:B------:R-:W-:-:S07]  /*39b0*/  IMAD.MOV R22, RZ, RZ, -R3 ;  /* 0x000000ffff167224 */ /* 0x000fce00078e0a03 */
.L_x_177:
[----:B------:R-:W-:-:S04]  /*39c0*/  VIADD R3, R7, 0xfffffd00 ;  /* 0xfffffd0007037836 */ /* 0x000fc80000000000 */
[----:B---3--:R-:W-:-:S04]  /*39d0*/  IMAD.WIDE.U32 R18, R3, 0x4, R14 ;  /* 0x0000000403127825 */ /* 0x008fc800078e000e */
[----:B--2---:R-:W-:Y:S02]  /*39e0*/  IMAD.WIDE.U32 R26, R3, 0x4, R12 ;  /* 0x00000004031a7825 */ /* 0x004fe400078e000c */
[----:B------:R-:W2:Y:S04]  /*39f0*/  LDG.E R18, desc[UR12][R18.64] ;  /* 0x0000000c12127981 */ /* 0x000ea8000c1e1900 */
[----:B------:R-:W3:Y:S01]  /*3a00*/  LDG.E R26, desc[UR12][R26.64] ;  /* 0x0000000c1a1a7981 */ /* 0x000ee2000c1e1900 */
[----:B------:R-:W-:-:S04]  /*3a10*/  VIADD R23, R7, 0xfffffe00 ;  /* 0xfffffe0007177836 */ /* 0x000fc80000000000 */
[----:B------:R-:W-:-:S06]  /*3a20*/  IMAD.WIDE.U32 R20, R23, 0x4, R12 ;  /* 0x0000000417147825 */ /* 0x000fcc00078e000c */
[----:B------:R-:W4:Y:S01]  /*3a30*/  LDG.E R20, desc[UR12][R20.64] ;  /* 0x0000000c14147981 */ /* 0x000f22000c1e1900 */
[----:B------:R-:W-:-:S05]  /*3a40*/  IMAD.WIDE.U32 R16, R23, 0x4, R14 ;  /* 0x0000000417107825 */ /* 0x000fca00078e000e */
[----:B------:R2:W5:Y:S02]  /*3a50*/  LDG.E R28, desc[UR12][R16.64] ;  /* 0x0000000c101c7981 */ /* 0x000564000c1e1900 */
[----:B--2---:R-:W-:Y:S02]  /*3a60*/  LEA.HI R16, R18, R18, RZ, 0x1 ;  /* 0x0000001212107211 */ /* 0x004fe400078f08ff */
[----:B---3--:R-:W-:Y:S02]  /*3a70*/  LEA.HI R25, R26, R26, RZ, 0x1 ;  /* 0x0000001a1a197211 */ /* 0x008fe400078f08ff */
[----:B------:R-:W-:Y:S02]  /*3a80*/  LOP3.LUT R17, R16, 0xfffffffe, RZ, 0xc0, !PT ;  /* 0xfffffffe10117812 */ /* 0x000fe400078ec0ff */
[----:B------:R-:W-:Y:S01]  /*3a90*/  LOP3.LUT R29, R25, 0xfffffffe, RZ, 0xc0, !PT ;  /* 0xfffffffe191d7812 */ /* 0x000fe200078ec0ff */
[----:B------:R-:W-:Y:S02]  /*3aa0*/  VIADD R25, R7, 0xffffff00 ;  /* 0xffffff0007197836 */ /* 0x000fe40000000000 */
[----:B------:R-:W-:-:S02]  /*3ab0*/  IMAD.IADD R27, R18, 0x1, -R17 ;  /* 0x00000001121b7824 */ /* 0x000fc400078e0a11 */
[----:B------:R-:W-:-:S04]  /*3ac0*/  IMAD.WIDE.U32 R18, R25, 0x4, R12 ;  /* 0x0000000419127825 */ /* 0x000fc800078e000c */
[----:B------:R-:W-:-:S04]  /*3ad0*/  IMAD.WIDE.U32 R16, R25, 0x4, R14 ;  /* 0x0000000419107825 */ /* 0x000fc800078e000e */
[----:B------:R-:W-:Y:S02]  /*3ae0*/  IMAD.IADD R29, R26, 0x1, -R29 ;  /* 0x000000011a1d7824 */ /* 0x000fe400078e0a1d */
[----:B------:R2:W3:Y:S01]  /*3af0*/  LDG.E R26, desc[UR12][R18.64] ;  /* 0x0000000c121a7981 */ /* 0x0004e2000c1e1900 */
[----:B----4-:R-:W-:-:S03]  /*3b00*/  LEA.HI R21, R20, R20, RZ, 0x1 ;  /* 0x0000001414157211 */ /* 0x010fc600078f08ff */
[----:B------:R4:W3:Y:S01]  /*3b10*/  LDG.E R16, desc[UR12][R16.64] ;  /* 0x0000000c10107981 */ /* 0x0008e2000c1e1900 */
[----:B------:R-:W-:Y:S02]  /*3b20*/  LOP3.LUT R21, R21, 0xfffffffe, RZ, 0xc0, !PT ;  /* 0xfffffffe15157812 */ /* 0x000fe400078ec0ff */
[----:B------:R-:W-:-:S03]  /*3b30*/  ISETP.NE.AND P2, PT, R29, R27, PT ;  /* 0x0000001b1d00720c */ /* 0x000fc60003f45270 */
[----:B------:R-:W-:Y:S02]  /*3b40*/  IMAD.IADD R27, R20, 0x1, -R21 ;  /* 0x00000001141b7824 */ /* 0x000fe400078e0a15 */
[----:B------:R-:W-:-:S04]  /*3b50*/  IMAD.WIDE.U32 R20, R7, 0x4, R12 ;  /* 0x0000000407147825 */ /* 0x000fc800078e000c */
[----:B--2---:R-:W-:Y:S02]  /*3b60*/  IMAD.WIDE.U32 R18, R7, 0x4, R14 ;  /* 0x0000000407127825 */ /* 0x004fe400078e000e */
[----:B------:R2:W2:Y:S04]  /*3b70*/  LDG.E R20, desc[UR12][R20.64] ;  /* 0x0000000c14147981 */ /* 0x0004a8000c1e1900 */
[----:B------:R0:W2:Y:S01]  /*3b80*/  LDG.E R18, desc[UR12][R18.64] ;  /* 0x0000000c12127981 */ /* 0x0000a2000c1e1900 */
[----:B-----5:R-:W-:-:S04]  /*3b90*/  LEA.HI R29, R28, R28, RZ, 0x1 ;  /* 0x0000001c1c1d7211 */ /* 0x020fc800078f08ff */
[----:B------:R-:W-:Y:S02]  /*3ba0*/  LOP3.LUT R29, R29, 0xfffffffe, RZ, 0xc0, !PT ;  /* 0xfffffffe1d1d7812 */ /* 0x000fe400078ec0ff */
[----:B----4-:R-:W-:-:S03]  /*3bb0*/  IADD3 R17, P3, PT, R3, UR6, RZ ;  /* 0x0000000603117c10 */ /* 0x010fc6000ff7e0ff */
[----:B------:R-:W-:Y:S01]  /*3bc0*/  IMAD.IADD R28, R28, 0x1, -R29 ;  /* 0x000000011c1c7824 */ /* 0x000fe200078e0a1d */
[----:B------:R-:W-:-:S04]  /*3bd0*/  ISETP.LT.U32.AND P0, PT, R17, R24, PT ;  /* 0x000000181100720c */ /* 0x000fc80003f01070 */
[----:B------:R-:W-:Y:S01]  /*3be0*/  ISETP.NE.AND P1, PT, R27, R28, PT ;  /* 0x0000001c1b00720c */ /* 0x000fe20003f25270 */
[----:B------:R-:W-:Y:S02]  /*3bf0*/  IMAD.MOV.U32 R28, RZ, RZ, R9 ;  /* 0x000000ffff1c7224 */ /* 0x000fe400078e0009 */
[----:B------:R-:W-:Y:S01]  /*3c00*/  IMAD.X R27, RZ, RZ, R6, P3 ;  /* 0x000000ffff1b7224 */ /* 0x000fe200018e0606 */
[----:B------:R-:W-:-:S04]  /*3c10*/  LOP3.LUT P4, RZ, R2, 0xff, RZ, 0xc0, !PT ;  /* 0x000000ff02ff7812 */ /* 0x000fc8000788c0ff */
[----:B------:R-:W-:-:S04]  /*3c20*/  ISETP.LT.AND.EX P0, PT, R27, R28, PT, P0 ;  /* 0x0000001c1b00720c */ /* 0x000fc80003f01300 */
[----:B------:R-:W-:Y:S02]  /*3c30*/  @P2 SEL R24, R17, R24, P0 ;  /* 0x0000001811182207 */ /* 0x000fe40000000000 */
[----:B------:R-:W-:Y:S02]  /*3c40*/  @P2 SEL R28, R27, R28, P0 ;  /* 0x0000001c1b1c2207 */ /* 0x000fe40000000000 */
[----:B------:R-:W-:Y:S02]  /*3c50*/  SEL R17, R17, R24, !P4 ;  /* 0x0000001811117207 */ /* 0x000fe40006000000 */
[----:B------:R-:W-:Y:S02]  /*3c60*/  IADD3 R24, P0, PT, R23, UR6, RZ ;  /* 0x0000000617187c10 */ /* 0x000fe4000ff1e0ff */
[----:B------:R-:W-:Y:S02]  /*3c70*/  SEL R3, RZ, 0x1, !P2 ;  /* 0x00000001ff037807 */ /* 0x000fe40005000000 */
[----:B------:R-:W-:-:S02]  /*3c80*/  @P4 SEL R3, R2, 0x1, !P2 ;  /* 0x0000000102034807 */ /* 0x000fc40005000000 */
[----:B------:R-:W-:Y:S02]  /*3c90*/  SEL R2, R27, R28, !P4 ;  /* 0x0000001c1b027207 */ /* 0x000fe40006000000 */
[----:B------:R-:W-:Y:S02]  /*3ca0*/  LOP3.LUT P2, RZ, R3, 0xff, RZ, 0xc0, !PT ;  /* 0x000000ff03ff7812 */ /* 0x000fe4000784c0ff */
[----:B------:R-:W-:-:S11]  /*3cb0*/  SEL R23, RZ, 0x1, !P1 ;  /* 0x00000001ff177807 */ /* 0x000fd60004800000 */
[----:B------:R-:W-:Y:S01]  /*3cc0*/  @P2 SEL R23, R3, 0x1, !P1 ;  /* 0x0000000103172807 */ /* 0x000fe20004800000 */
[----:B------:R-:W-:Y:S02]  /*3cd0*/  VIADD R22, R22, 0x4 ;  /* 0x0000000416167836 */ /* 0x000fe40000000000 */
[----:B------:R-:W-:Y:S01]  /*3ce0*/  VIADD R4, R4, 0x400 ;  /* 0x0000040004047836 */ /* 0x000fe20000000000 */
[----:B---3--:R-:W-:Y:S02]  /*3cf0*/  LEA.HI R9, R26, R26, RZ, 0x1 ;  /* 0x0000001a1a097211 */ /* 0x008fe400078f08ff */
[----:B--2---:R-:W-:Y:S02]  /*3d00*/  LEA.HI R21, R16, R16, RZ, 0x1 ;  /* 0x0000001010157211 */ /* 0x004fe400078f08ff */
[----:B0-----:R-:W-:Y:S01]  /*3d10*/  LOP3.LUT R19, R9, 0xfffffffe, RZ, 0xc0, !PT ;  /* 0xfffffffe09137812 */ /* 0x001fe200078ec0ff */
[----:B------:R-:W-:Y:S01]  /*3d20*/  IMAD.X R9, RZ, RZ, R6, P0 ;  /* 0x000000ffff097224 */ /* 0x000fe200000e0606 */
[----:B------:R-:W-:-:S02]  /*3d30*/  LOP3.LUT R21, R21, 0xfffffffe, RZ, 0xc0, !PT ;  /* 0xfffffffe15157812 */ /* 0x000fc400078ec0ff */
[----:B------:R-:W-:Y:S01]  /*3d40*/  ISETP.LT.U32.AND P0, PT, R24, R17, PT ;  /* 0x000000111800720c */ /* 0x000fe20003f01070 */
[----:B------:R-:W-:Y:S02]  /*3d50*/  IMAD.IADD R19, R26, 0x1, -R19 ;  /* 0x000000011a137824 */ /* 0x000fe400078e0a13 */
[----:B------:R-:W-:Y:S01]  /*3d60*/  IMAD.IADD R16, R16, 0x1, -R21 ;  /* 0x0000000110107824 */ /* 0x000fe200078e0a15 */
[----:B------:R-:W-:-:S04]  /*3d70*/  ISETP.LT.AND.EX P0, PT, R9, R2, PT, P0 ;  /* 0x000000020900720c */ /* 0x000fc80003f01300 */
[C---:B------:R-:W-:Y:S02]  /*3d80*/  @P1 SEL R17, R24.reuse, R17, P0 ;  /* 0x0000001118111207 */ /* 0x040fe40000000000 */
[----:B------:R-:W-:Y:S02]  /*3d90*/  @P1 SEL R2, R9, R2, P0 ;  /* 0x0000000209021207 */ /* 0x000fe40000000000 */
[----:B------:R-:W-:Y:S02]  /*3da0*/  ISETP.NE.AND P3, PT, R19, R16, PT ;  /* 0x000000101300720c */ /* 0x000fe40003f65270 */
[----:B------:R-:W-:Y:S02]  /*3db0*/  IADD3 R16, P0, PT, R25, UR6, RZ ;  /* 0x0000000619107c10 */ /* 0x000fe4000ff1e0ff */
[----:B------:R-:W-:Y:S02]  /*3dc0*/  SEL R17, R24, R17, !P2 ;  /* 0x0000001118117207 */ /* 0x000fe40005000000 */
[----:B------:R-:W-:-:S02]  /*3dd0*/  SEL R26, R9, R2, !P2 ;  /* 0x00000002091a7207 */ /* 0x000fc40005000000 */
[----:B------:R-:W-:Y:S02]  /*3de0*/  LEA.HI R2, R20, R20, RZ, 0x1 ;  /* 0x0000001414027211 */ /* 0x000fe400078f08ff */
[----:B------:R-:W-:Y:S01]  /*3df0*/  LEA.HI R9, R18, R18, RZ, 0x1 ;  /* 0x0000001212097211 */ /* 0x000fe200078f08ff */
[----:B------:R-:W-:Y:S01]  /*3e00*/  IMAD.X R19, RZ, RZ, R6, P0 ;  /* 0x000000ffff137224 */ /* 0x000fe200000e0606 */
[----:B------:R-:W-:Y:S02]  /*3e10*/  ISETP.LT.U32.AND P0, PT, R16, R17, PT ;  /* 0x000000111000720c */ /* 0x000fe40003f01070 */
[----:B------:R-:W-:Y:S02]  /*3e20*/  LOP3.LUT R3, R2, 0xfffffffe, RZ, 0xc0, !PT ;  /* 0xfffffffe02037812 */ /* 0x000fe400078ec0ff */
[----:B------:R-:W-:Y:S02]  /*3e30*/  LOP3.LUT R9, R9, 0xfffffffe, RZ, 0xc0, !PT ;  /* 0xfffffffe09097812 */ /* 0x000fe400078ec0ff */
[----:B------:R-:W-:Y:S01]  /*3e40*/  ISETP.LT.AND.EX P0, PT, R19, R26, PT, P0 ;  /* 0x0000001a1300720c */ /* 0x000fe20003f01300 */
[----:B------:R-:W-:-:S02]  /*3e50*/  IMAD.IADD R3, R20, 0x1, -R3 ;  /* 0x0000000114037824 */ /* 0x000fc400078e0a03 */
[----:B------:R-:W-:Y:S01]  /*3e60*/  IMAD.IADD R18, R18, 0x1, -R9 ;  /* 0x0000000112127824 */ /* 0x000fe200078e0a09 */
[----:B------:R-:W-:Y:S02]  /*3e70*/  LOP3.LUT P1, RZ, R23, 0xff, RZ, 0xc0, !PT ;  /* 0x000000ff17ff7812 */ /* 0x000fe4000782c0ff */
[C---:B------:R-:W-:Y:S02]  /*3e80*/  @P3 SEL R17, R16.reuse, R17, P0 ;  /* 0x0000001110113207 */ /* 0x040fe40000000000 */
[----:B------:R-:W-:Y:S02]  /*3e90*/  @P3 SEL R26, R19, R26, P0 ;  /* 0x0000001a131a3207 */ /* 0x000fe40000000000 */
[----:B------:R-:W-:Y:S02]  /*3ea0*/  IADD3 R24, P0, PT, R7, UR6, RZ ;  /* 0x0000000607187c10 */ /* 0x000fe4000ff1e0ff */
[----:B------:R-:W-:Y:S02]  /*3eb0*/  ISETP.NE.AND P2, PT, R3, R18, PT ;  /* 0x000000120300720c */ /* 0x000fe40003f45270 */
[----:B------:R-:W-:Y:S01]  /*3ec0*/  SEL R17, R16, R17, !P1 ;  /* 0x0000001110117207 */ /* 0x000fe20004800000 */
[----:B------:R-:W-:Y:S01]  /*3ed0*/  IMAD.X R9, RZ, RZ, R6, P0 ;  /* 0x000000ffff097224 */ /* 0x000fe200000e0606 */
[----:B------:R-:W-:-:S02]  /*3ee0*/  SEL R16, R19, R26, !P1 ;  /* 0x0000001a13107207 */ /* 0x000fc40004800000 */
[CC--:B------:R-:W-:Y:S02]  /*3ef0*/  ISETP.LT.U32.AND P0, PT, R24.reuse, R17.reuse, PT ;  /* 0x000000111800720c */ /* 0x0c0fe40003f01070 */
[----:B------:R-:W-:Y:S02]  /*3f00*/  SEL R21, RZ, 0x1, !P3 ;  /* 0x00000001ff157807 */ /* 0x000fe40005800000 */
[-C--:B------:R-:W-:Y:S02]  /*3f10*/  ISETP.LT.AND.EX P0, PT, R9, R16.reuse, PT, P0 ;  /* 0x000000100900720c */ /* 0x080fe40003f01300 */
[----:B------:R-:W-:Y:S02]  /*3f20*/  @P1 SEL R21, R23, 0x1, !P3 ;  /* 0x0000000117151807 */ /* 0x000fe40005800000 */
[----:B------:R-:W-:Y:S02]  /*3f30*/  @P2 SEL R17, R24, R17, P0 ;  /* 0x0000001118112207 */ /* 0x000fe40000000000 */
[----:B------:R-:W-:-:S02]  /*3f40*/  @P2 SEL R16, R9, R16, P0 ;  /* 0x0000001009102207 */ /* 0x000fc40000000000 */
[----:B------:R-:W-:Y:S02]  /*3f50*/  ISETP.NE.AND P0, PT, R22, RZ, PT ;  /* 0x000000ff1600720c */ /* 0x000fe40003f05270 */
[----:B------:R-:W-:Y:S01]  /*3f60*/  LOP3.LUT P1, RZ, R21, 0xff, RZ, 0xc0, !PT ;  /* 0x000000ff15ff7812 */ /* 0x000fe2000782c0ff */
[----:B------:R-:W-:Y:S01]  /*3f70*/  VIADD R7, R7, 0x400 ;  /* 0x0000040007077836 */ /* 0x000fe20000000000 */
[----:B------:R-:W-:Y:S02]  /*3f80*/  SEL R2, RZ, 0x1, !P2 ;  /* 0x00000001ff027807 */ /* 0x000fe40005000000 */
[----:B------:R-:W-:Y:S02]  /*3f90*/  SEL R24, R24, R17, !P1 ;  /* 0x0000001118187207 */ /* 0x000fe40004800000 */
[----:B------:R-:W-:-:S07]  /*3fa0*/  SEL R9, R9, R16, !P1 ;  /* 0x0000001009097207 */ /* 0x000fce0004800000 */
[----:B------:R-:W-:Y:S01]  /*3fb0*/  @P1 SEL R2, R21, 0x1, !P2 ;  /* 0x0000000115021807 */ /* 0x000fe20005000000 */
[----:B------:R-:W-:Y:S06]  /*3fc0*/  @P0 BRA `(.L_x_177) ;  /* 0xfffffff8007c0947 */ /* 0x000fec000383ffff */
[----:B-1----:R-:W-:Y:S05]  /*3fd0*/  BSYNC.RECONVERGENT B3 ;  /* 0x0000000000037941 */ /* 0x002fea0003800200 */
.L_x_176:
[----:B------:R-:W-:-:S07]  /*3fe0*/  VIADD R13, R4, 0xfffffe00 ;  /* 0xfffffe00040d7836 */ /* 0x000fce0000000000 */
.L_x_175:
[----:B01----:R-:W-:Y:S05]  /*3ff0*/  BSYNC.RECONVERGENT B2 ;  /* 0x0000000000027941 */ /* 0x003fea0003800200 */
.L_x_174:
[----:B------:R-:W-:-:S13]  /*4000*/  LOP3.LUT P0, R11, R11, 0x3, RZ, 0xc0, !PT ;  /* 0x000000030b0b7812 */ /* 0x000fda000780c0ff */
[----:B------:R-:W-:Y:S05]  /*4010*/  @!P0 BRA `(.L_x_173) ;  /* 0x0000000400448947 */ /* 0x000fea0003800000 */
[----:B------:R-:W-:Y:S01]  /*4020*/  ISETP.NE.AND P0, PT, R11, 0x1, PT ;  /* 0x000000010b00780c */ /* 0x000fe20003f05270 */
[----:B------:R-:W-:Y:S01]  /*4030*/  BSSY.RECONVERGENT B2, `(.L_x_178) ;  /* 0x0000034000027945 */ /* 0x000fe20003800200 */
[----:B------:R-:W-:-:S11]  /*4040*/  LOP3.LUT P1, RZ, R10, 0x100, RZ, 0xc0, !PT ;  /* 0x000001000aff7812 */ /* 0x000fd6000782c0ff */
[----:B------:R-:W-:Y:S05]  /*4050*/  @!P0 BRA `(.L_x_179) ;  /* 0x0000000000c48947 */ /* 0x000fea0003800000 */
[----:B------:R-:W0:Y:S01]  /*4060*/  LDC.64 R14, c[0x0][0x380] ;  /* 0x0000e000ff0e7b82 */ /* 0x000e220000000a00 */
[----:B------:R-:W-:-:S07]  /*4070*/  IMAD.IADD R3, R13, 0x1, R8 ;  /* 0x000000010d037824 */ /* 0x000fce00078e0208 */
[----:B------:R-:W1:Y:S01]  /*4080*/  LDC.64 R10, c[0x0][0x388] ;  /* 0x0000e200ff0a7b82 */ /* 0x000e620000000a00 */
[C---:B------:R-:W-:Y:S02]  /*4090*/  VIADD R7, R3.reuse, 0x100 ;  /* 0x0000010003077836 */ /* 0x040fe40000000000 */
[----:B0-----:R-:W-:-:S06]  /*40a0*/  IMAD.WIDE.U32 R16, R3, 0x4, R14 ;  /* 0x0000000403107825 */ /* 0x001fcc00078e000e */
[----:B------:R0:W2:Y:S01]  /*40b0*/  LDG.E R16, desc[UR12][R16.64] ;  /* 0x0000000c10107981 */ /* 0x0000a2000c1e1900 */
[----:B-1----:R-:W-:-:S06]  /*40c0*/  IMAD.WIDE.U32 R18, R3, 0x4, R10 ;  /* 0x0000000403127825 */ /* 0x002fcc00078e000a */
[----:B------:R-:W3:Y:S01]  /*40d0*/  LDG.E R18, desc[UR12][R18.64] ;  /* 0x0000000c12127981 */ /* 0x000ee2000c1e1900 */
[----:B------:R-:W-:-:S04]  /*40e0*/  IMAD.WIDE.U32 R14, R7, 0x4, R14 ;  /* 0x00000004070e7825 */ /* 0x000fc800078e000e */
[----:B------:R-:W-:Y:S02]  /*40f0*/  IMAD.WIDE.U32 R10, R7, 0x4, R10 ;  /* 0x00000004070a7825 */ /* 0x000fe400078e000a */
[----:B------:R-:W4:Y:S04]  /*4100*/  LDG.E R14, desc[UR12][R14.64] ;  /* 0x0000000c0e0e7981 */ /* 0x000f28000c1e1900 */
[----:B------:R-:W5:Y:S01]  /*4110*/  LDG.E R10, desc[UR12][R10.64] ;  /* 0x0000000c0a0a7981 */ /* 0x000f62000c1e1900 */
[----:B0-----:R-:W-:Y:S02]  /*4120*/  IADD3 R17, P4, PT, R3, UR6, RZ ;  /* 0x0000000603117c10 */ /* 0x001fe4000ff9e0ff */
[----:B------:R-:W-:Y:S02]  /*4130*/  LOP3.LUT P2, RZ, R2, 0xff, RZ, 0xc0, !PT ;  /* 0x000000ff02ff7812 */ /* 0x000fe4000784c0ff */
[----:B------:R-:W-:Y:S01]  /*4140*/  ISETP.LT.U32.AND P0, PT, R17, R24, PT ;  /* 0x000000181100720c */ /* 0x000fe20003f01070 */
[----:B------:R-:W-:Y:S01]  /*4150*/  VIADD R13, R13, 0x200 ;  /* 0x000002000d0d7836 */ /* 0x000fe20000000000 */
[----:B--2---:R-:W-:-:S04]  /*4160*/  LEA.HI R4, R16, R16, RZ, 0x1 ;  /* 0x0000001010047211 */ /* 0x004fc800078f08ff */
[----:B------:R-:W-:Y:S02]  /*4170*/  LOP3.LUT R21, R4, 0xfffffffe, RZ, 0xc0, !PT ;  /* 0xfffffffe04157812 */ /* 0x000fe400078ec0ff */
[----:B---3--:R-:W-:-:S04]  /*4180*/  LEA.HI R12, R18, R18, RZ, 0x1 ;  /* 0x00000012120c7211 */ /* 0x008fc800078f08ff */
[----:B------:R-:W-:Y:S01]  /*4190*/  LOP3.LUT R23, R12, 0xfffffffe, RZ, 0xc0, !PT ;  /* 0xfffffffe0c177812 */ /* 0x000fe200078ec0ff */
[----:B------:R-:W-:-:S04]  /*41a0*/  IMAD.IADD R21, R16, 0x1, -R21 ;  /* 0x0000000110157824 */ /* 0x000fc800078e0a15 */
[----:B------:R-:W-:Y:S01]  /*41b0*/  IMAD.IADD R18, R18, 0x1, -R23 ;  /* 0x0000000112127824 */ /* 0x000fe200078e0a17 */
[----:B----4-:R-:W-:Y:S02]  /*41c0*/  LEA.HI R3, R14, R14, RZ, 0x1 ;  /* 0x0000000e0e037211 */ /* 0x010fe400078f08ff */
[----:B-----5:R-:W-:Y:S02]  /*41d0*/  LEA.HI R4, R10, R10, RZ, 0x1 ;  /* 0x0000000a0a047211 */ /* 0x020fe400078f08ff */
[----:B------:R-:W-:Y:S01]  /*41e0*/  ISETP.NE.AND P3, PT, R21, R18, PT ;  /* 0x000000121500720c */ /* 0x000fe20003f65270 */
[----:B------:R-:W-:Y:S01]  /*41f0*/  IMAD.X R12, RZ, RZ, R6, P4 ;  /* 0x000000ffff0c7224 */ /* 0x000fe200020e0606 */
        /* <DEDUP_REMOVED lines=13> */
[----:B------:R-:W-:Y:S01]  /*42d0*/  IMAD.X R9, RZ, RZ, R6, P0 ;  /* 0x000000ffff097224 */ /* 0x000fe200000e0606 */
        /* <DEDUP_REMOVED lines=9> */
.L_x_179:
[----:B------:R-:W-:Y:S05]  /*4370*/  BSYNC.RECONVERGENT B2 ;  /* 0x0000000000027941 */ /* 0x000fea0003800200 */
.L_x_178:
[----:B------:R-:W-:Y:S05]  /*4380*/  @P1 BRA `(.L_x_173) ;  /* 0x0000000000681947 */ /* 0x000fea0003800000 */
[----:B------:R-:W0:Y:S01]  /*4390*/  LDC.64 R10, c[0x0][0x380] ;  /* 0x0000e000ff0a7b82 */ /* 0x000e220000000a00 */
[----:B------:R-:W-:-:S07]  /*43a0*/  IMAD.IADD R3, R13, 0x1, R8 ;  /* 0x000000010d037824 */ /* 0x000fce00078e0208 */
[----:B------:R-:W1:Y:S01]  /*43b0*/  LDC.64 R14, c[0x0][0x388] ;  /* 0x0000e200ff0e7b82 */ /* 0x000e620000000a00 */
[----:B0-----:R-:W-:-:S06]  /*43c0*/  IMAD.WIDE.U32 R10, R3, 0x4, R10 ;  /* 0x00000004030a7825 */ /* 0x001fcc00078e000a */
[----:B------:R-:W2:Y:S01]  /*43d0*/  LDG.E R10, desc[UR12][R10.64] ;  /* 0x0000000c0a0a7981 */ /* 0x000ea2000c1e1900 */
[----:B-1----:R-:W-:-:S06]  /*43e0*/  IMAD.WIDE.U32 R12, R3, 0x4, R14 ;  /* 0x00000004030c7825 */ /* 0x002fcc00078e000e */
[----:B------:R-:W3:Y:S01]  /*43f0*/  LDG.E R12, desc[UR12][R12.64] ;  /* 0x0000000c0c0c7981 */ /* 0x000ee2000c1e1900 */
[----:B------:R-:W-:Y:S02]  /*4400*/  LOP3.LUT P2, RZ, R2, 0xff, RZ, 0xc0, !PT ;  /* 0x000000ff02ff7812 */ /* 0x000fe4000784c0ff */
[----:B--2---:R-:W-:-:S04]  /*4410*/  LEA.HI R4, R10, R10, RZ, 0x1 ;  /* 0x0000000a0a047211 */ /* 0x004fc800078f08ff */
[----:B------:R-:W-:Y:S02]  /*4420*/  LOP3.LUT R7, R4, 0xfffffffe, RZ, 0xc0, !PT ;  /* 0xfffffffe04077812 */ /* 0x000fe400078ec0ff */
[----:B---3--:R-:W-:-:S04]  /*4430*/  LEA.HI R8, R12, R12, RZ, 0x1 ;  /* 0x0000000c0c087211 */ /* 0x008fc800078f08ff */
[----:B------:R-:W-:Y:S01]  /*4440*/  LOP3.LUT R15, R8, 0xfffffffe, RZ, 0xc0, !PT ;  /* 0xfffffffe080f7812 */ /* 0x000fe200078ec0ff */
[----:B------:R-:W-:-:S04]  /*4450*/  IMAD.IADD R7, R10, 0x1, -R7 ;  /* 0x000000010a077824 */ /* 0x000fc800078e0a07 */
[----:B------:R-:W-:Y:S01]  /*4460*/  IMAD.IADD R4, R12, 0x1, -R15 ;  /* 0x000000010c047824 */ /* 0x000fe200078e0a0f */
[----:B------:R-:W-:-:S04]  /*4470*/  IADD3 R15, P0, PT, R3, UR6, RZ ;  /* 0x00000006030f7c10 */ /* 0x000fc8000ff1e0ff */
[----:B------:R-:W-:Y:S01]  /*4480*/  ISETP.NE.AND P1, PT, R7, R4, PT ;  /* 0x000000040700720c */ /* 0x000fe20003f25270 */
[----:B------:R-:W-:Y:S01]  /*4490*/  IMAD.X R6, RZ, RZ, R6, P0 ;  /* 0x000000ffff067224 */ /* 0x000fe200000e0606 */
        /* <DEDUP_REMOVED lines=9> */
.L_x_173:
[----:B01----:R-:W-:Y:S05]  /*4530*/  BSYNC.RECONVERGENT B1 ;  /* 0x0000000000017941 */ /* 0x003fea0003800200 */
.L_x_170:
        /* <DEDUP_REMOVED lines=24> */
.L_x_181:
[----:B------:R-:W-:Y:S05]  /*46c0*/  BSYNC.RECONVERGENT B1 ;  /* 0x0000000000017941 */ /* 0x000fea0003800200 */
.L_x_180:
        /* <DEDUP_REMOVED lines=23> */
.L_x_183:
[----:B------:R-:W-:Y:S05]  /*4840*/  BSYNC.RECONVERGENT B1 ;  /* 0x0000000000017941 */ /* 0x000fea0003800200 */
.L_x_182:
        /* <DEDUP_REMOVED lines=20> */
.L_x_185:
[----:B------:R-:W-:Y:S05]  /*4990*/  BSYNC.RECONVERGENT B1 ;  /* 0x0000000000017941 */ /* 0x000fea0003800200 */
.L_x_184:
        /* <DEDUP_REMOVED lines=20> */
.L_x_187:
[----:B------:R-:W-:Y:S05]  /*4ae0*/  BSYNC.RECONVERGENT B1 ;  /* 0x0000000000017941 */ /* 0x000fea0003800200 */
.L_x_186:
        /* <DEDUP_REMOVED lines=20> */
.L_x_189:
[----:B------:R-:W-:Y:S05]  /*4c30*/  BSYNC.RECONVERGENT B1 ;  /* 0x0000000000017941 */ /* 0x000fea0003800200 */
.L_x_188:
        /* <DEDUP_REMOVED lines=11> */
.L_x_191:
[----:B------:R-:W-:Y:S05]  /*4cf0*/  BSYNC.RECONVERGENT B1 ;  /* 0x0000000000017941 */ /* 0x000fea0003800200 */
.L_x_190:
        /* <DEDUP_REMOVED lines=83> */
[----:B------:R-:W-:-:S07]  /*5230*/  SEL R9, R5, R7, !P2 ;  /* 0x0000000705097207 */ /* 0x000fce0005000000 */
.L_x_151:
[----:B------:R-:W-:Y:S05]  /*5240*/  BSYNC.RECONVERGENT B0 ;  /* 0x0000000000007941 */ /* 0x000fea0003800200 */
.L_x_128:
[----:B------:R-:W-:Y:S05]  /*5250*/  @P1 EXIT ;  /* 0x000000000000194d */ /* 0x000fea0003800000 */
[----:B012---:R-:W0:Y:S01]  /*5260*/  LDC.64 R4, c[0x0][0x3a8] ;  /* 0x0000ea00ff047b82 */ /* 0x007e220000000a00 */
[----:B------:R-:W-:Y:S02]  /*5270*/  IMAD.MOV.U32 R25, RZ, RZ, R9 ;  /* 0x000000ffff197224 */ /* 0x000fe400078e0009 */
[----:B0-----:R-:W-:-:S05]  /*5280*/  IMAD.WIDE.U32 R4, R0, 0x10, R4 ;  /* 0x0000001000047825 */ /* 0x001fca00078e0004 */
[----:B------:R-:W-:Y:S04]  /*5290*/  STG.E.64 desc[UR12][R4.64+0x8], R24 ;  /* 0x0000081804007986 */ /* 0x000fe8000c101b0c */
[----:B------:R-:W-:Y:S01]  /*52a0*/  STG.E.U8 desc[UR12][R4.64], R2 ;  /* 0x0000000204007986 */ /* 0x000fe2000c10110c */
[----:B------:R-:W-:Y:S05]  /*52b0*/  EXIT ;  /* 0x000000000000794d */ /* 0x000fea0003800000 */
.L_x_192:
        /* <DEDUP_REMOVED lines=12> */
.L_x_663:


//--------------------- .text._ZN3cub18CUB_300001_SM_10006detail6reduce28DeviceReduceSingleTileKernelINS2_10policy_hubIN4cuda3std3__45tupleIJblEEEjN6thrust24THRUST_300001_SM_1000_NS8cuda_cub9__find_if7functorIS9_EEE10Policy1000ENSB_12zip_iteratorINS8_IJNSD_26transform_input_iterator_tIbNSC_6detail35transform_pair_of_input_iterators_tIbNSB_6detail15normal_iteratorINSB_10device_ptrIiEEEESQ_18compare_modulo_twoEENS7_10__not_fn_tINS7_10__identityEEEEENSB_17counting_iteratorIlNSB_11use_defaultESY_SY_EEEEEEEPS9_jSF_S9_S9_SU_EEvT0_T1_T2_T3_T4_T6_ --------------------------
	.section	.text._ZN3cub18CUB_300001_SM_10006detail6reduce28DeviceReduceSingleTileKernelINS2_10policy_hubIN4cuda3std3__45tupleIJblEEEjN6thrust24THRUST_300001_SM_1000_NS8cuda_cub9__find_if7functorIS9_EEE10Policy1000ENSB_12zip_iteratorINS8_IJNSD_26transform_input_iterator_tIbNSC_6detail35transform_pair_of_input_iterators_tIbNSB_6detail15normal_iteratorINSB_10device_ptrIiEEEESQ_18compare_modulo_twoEENS7_10__not_fn_tINS7_10__identityEEEEENSB_17counting_iteratorIlNSB_11use_defaultESY_SY_EEEEEEEPS9_jSF_S9_S9_SU_EEvT0_T1_T2_T3_T4_T6_,"ax",@progbits
	.align	128
        .global         _ZN3cub18CUB_300001_SM_10006detail6reduce28DeviceReduceSingleTileKernelINS2_10policy_hubIN4cuda3std3__45tupleIJblEEEjN6thrust24THRUST_300001_SM_1000_NS8cuda_cub9__find_if7functorIS9_EEE10Policy1000ENSB_12zip_iteratorINS8_IJNSD_26transform_input_iterator_tIbNSC_6detail35transform_pair_of_input_iterators_tIbNSB_6detail15normal_iteratorINSB_10device_ptrIiEEEESQ_18compare_modulo_twoEENS7_10__not_fn_tINS7_10__identityEEEEENSB_17counting_iteratorIlNSB_11use_defaultESY_SY_EEEEEEEPS9_jSF_S9_S9_SU_EEvT0_T1_T2_T3_T4_T6_
        .type           _ZN3cub18CUB_300001_SM_10006detail6reduce28DeviceReduceSingleTileKernelINS2_10policy_hubIN4cuda3std3__45tupleIJblEEEjN6thrust24THRUST_300001_SM_1000_NS8cuda_cub9__find_if7functorIS9_EEE10Policy1000ENSB_12zip_iteratorINS8_IJNSD_26transform_input_iterator_tIbNSC_6detail35transform_pair_of_input_iterators_tIbNSB_6detail15normal_iteratorINSB_10device_ptrIiEEEESQ_18compare_modulo_twoEENS7_10__not_fn_tINS7_10__identityEEEEENSB_17counting_iteratorIlNSB_11use_defaultESY_SY_EEEEEEEPS9_jSF_S9_S9_SU_EEvT0_T1_T2_T3_T4_T6_,@function
        .size           _ZN3cub18CUB_300001_SM_10006detail6reduce28DeviceReduceSingleTileKernelINS2_10policy_hubIN4cuda3std3__45tupleIJblEEEjN6thrust24THRUST_300001_SM_1000_NS8cuda_cub9__find_if7functorIS9_EEE10Policy1000ENSB_12zip_iteratorINS8_IJNSD_26transform_input_iterator_tIbNSC_6detail35transform_pair_of_input_iterators_tIbNSB_6detail15normal_iteratorINSB_10device_ptrIiEEEESQ_18compare_modulo_twoEENS7_10__not_fn_tINS7_10__identityEEEEENSB_17counting_iteratorIlNSB_11use_defaultESY_SY_EEEEEEEPS9_jSF_S9_S9_SU_EEvT0_T1_T2_T3_T4_T6_,(.L_x_664 - _ZN3cub18CUB_300001_SM_10006detail6reduce28DeviceReduceSingleTileKernelINS2_10policy_hubIN4cuda3std3__45tupleIJblEEEjN6thrust24THRUST_300001_SM_1000_NS8cuda_cub9__find_if7functorIS9_EEE10Policy1000ENSB_12zip_iteratorINS8_IJNSD_26transform_input_iterator_tIbNSC_6detail35transform_pair_of_input_iterators_tIbNSB_6detail15normal_iteratorINSB_10device_ptrIiEEEESQ_18compare_modulo_twoEENS7_10__not_fn_tINS7_10__identityEEEEENSB_17counting_iteratorIlNSB_11use_defaultESY_SY_EEEEEEEPS9_jSF_S9_S9_SU_EEvT0_T1_T2_T3_T4_T6_)
        .other          _ZN3cub18CUB_300001_SM_10006detail6reduce28DeviceReduceSingleTileKernelINS2_10policy_hubIN4cuda3std3__45tupleIJblEEEjN6thrust24THRUST_300001_SM_1000_NS8cuda_cub9__find_if7functorIS9_EEE10Policy1000ENSB_12zip_iteratorINS8_IJNSD_26transform_input_iterator_tIbNSC_6detail35transform_pair_of_input_iterators_tIbNSB_6detail15normal_iteratorINSB_10device_ptrIiEEEESQ_18compare_modulo_twoEENS7_10__not_fn_tINS7_10__identityEEEEENSB_17counting_iteratorIlNSB_11use_defaultESY_SY_EEEEEEEPS9_jSF_S9_S9_SU_EEvT0_T1_T2_T3_T4_T6_,@"STO_CUDA_ENTRY STV_DEFAULT"
_ZN3cub18CUB_300001_SM_10006detail6reduce28DeviceReduceSingleTileKernelINS2_10policy_hubIN4cuda3std3__45tupleIJblEEEjN6thrust24THRUST_300001_SM_1000_NS8cuda_cub9__find_if7functorIS9_EEE10Policy1000ENSB_12zip_iteratorINS8_IJNSD_26transform_input_iterator_tIbNSC_6detail35transform_pair_of_input_iterators_tIbNSB_6detail15normal_iteratorINSB_10device_ptrIiEEEESQ_18compare_modulo_twoEENS7_10__not_fn_tINS7_10__identityEEEEENSB_17counting_iteratorIlNSB_11use_defaultESY_SY_EEEEEEEPS9_jSF_S9_S9_SU_EEvT0_T1_T2_T3_T4_T6_:
.text._ZN3cub18CUB_300001_SM_10006detail6reduce28DeviceReduceSingleTileKernelINS2_10policy_hubIN4cuda3std3__45tupleIJblEEEjN6thrust24THRUST_300001_SM_1000_NS8cuda_cub9__find_if7functorIS9_EEE10Policy1000ENSB_12zip_iteratorINS8_IJNSD_26transform_input_iterator_tIbNSC_6detail35transform_pair_of_input_iterators_tIbNSB_6detail15normal_iteratorINSB_10device_ptrIiEEEESQ_18compare_modulo_twoEENS7_10__not_fn_tINS7_10__identityEEEEENSB_17counting_iteratorIlNSB_11use_defaultESY_SY_EEEEEEEPS9_jSF_S9_S9_SU_EEvT0_T1_T2_T3_T4_T6_:
[----:B------:R-:W-:Y:S01]  /*0000*/  LDC R1, c[0x0][0x37c] ;  /* 0x0000df00ff017b82 */ /* 0x000fe20000000800 */
[----:B------:R-:W0:Y:S07]  /*0010*/  LDCU UR4, c[0x0][0x3b0] ;  /* 0x00007600ff0477ac */ /* 0x000e2e0008000800 */
[----:B------:R-:W1:Y:S01]  /*0020*/  LDC.U8 R0, c[0x0][0x3b8] ;  /* 0x0000ee00ff007b82 */ /* 0x000e620000000000 */
[----:B------:R-:W2:Y:S01]  /*0030*/  LDCU.64 UR8, c[0x0][0x358] ;  /* 0x00006b00ff0877ac */ /* 0x000ea20008000a00 */
[----:B0-----:R-:W-:-:S09]  /*0040*/  UISETP.NE.AND UP0, UPT, UR4, URZ, UPT ;  /* 0x000000ff0400728c */ /* 0x001fd2000bf05270 */
        /* <DEDUP_REMOVED lines=9> */
.L_x_193:
[----:B------:R-:W-:Y:S01]  /*00e0*/  UISETP.GT.U32.AND UP0, UPT, UR4, 0x3ff, UPT ;  /* 0x000003ff0400788c */ /* 0x000fe2000bf04070 */
[----:B------:R-:W-:Y:S08]  /*00f0*/  BSSY.RECONVERGENT B0, `(.L_x_194) ;  /* 0x00004e4000007945 */ /* 0x000ff00003800200 */
[----:B------:R-:W-:Y:S05]  /*0100*/  BRA.U UP0, `(.L_x_195) ;  /* 0x0000002900987547 */ /* 0x000fea000b800000 */
[----:B------:R-:W0:Y:S01]  /*0110*/  S2R R3, SR_TID.X ;  /* 0x0000000000037919 */ /* 0x000e220000002100 */
[----:B------:R-:W2:Y:S08]  /*0120*/  LDC.64 R6, c[0x0][0x380] ;  /* 0x0000e000ff067b82 */ /* 0x000eb00000000a00 */
[----:B------:R-:W3:Y:S01]  /*0130*/  LDC.64 R8, c[0x0][0x388] ;  /* 0x0000e200ff087b82 */ /* 0x000ee20000000a00 */
[----:B------:R-:W-:Y:S01]  /*0140*/  IMAD.MOV.U32 R29, RZ, RZ, RZ ;  /* 0x000000ffff1d7224 */ /* 0x000fe200078e00ff */
[----:B------:R-:W4:Y:S01]  /*0150*/  LDCU.64 UR6, c[0x0][0x3a0] ;  /* 0x00007400ff0677ac */ /* 0x000f220008000a00 */
[----:B0-----:R-:W-:-:S13]  /*0160*/  ISETP.GE.U32.AND P1, PT, R3, UR4, PT ;  /* 0x0000000403007c0c */ /* 0x001fda000bf26070 */
[C---:B--2---:R-:W-:Y:S01]  /*0170*/  @!P1 IMAD.WIDE.U32 R6, R3.reuse, 0x4, R6 ;  /* 0x0000000403069825 */ /* 0x044fe200078e0006 */
[----:B------:R-:W0:Y:S03]  /*0180*/  @!P1 LDC.64 R4, c[0x0][0x3a0] ;  /* 0x0000e800ff049b82 */ /* 0x000e260000000a00 */
[C---:B---3--:R-:W-:Y:S02]  /*0190*/  @!P1 IMAD.WIDE.U32 R8, R3.reuse, 0x4, R8 ;  /* 0x0000000403089825 */ /* 0x048fe400078e0008 */
[----:B------:R-:W2:Y:S04]  /*01a0*/  @!P1 LDG.E R6, desc[UR8][R6.64] ;  /* 0x0000000806069981 */ /* 0x000ea8000c1e1900 */
[----:B------:R-:W3:Y:S01]  /*01b0*/  @!P1 LDG.E R8, desc[UR8][R8.64] ;  /* 0x0000000808089981 */ /* 0x000ee2000c1e1900 */
[----:B------:R-:W-:Y:S01]  /*01c0*/  IMAD.MOV.U32 R13, RZ, RZ, R3 ;  /* 0x000000ffff0d7224 */ /* 0x000fe200078e0003 */
[----:B------:R-:W-:Y:S01]  /*01d0*/  BSSY.RECONVERGENT B1, `(.L_x_196) ;  /* 0x00000c3000017945 */ /* 0x000fe20003800200 */
[----:B------:R-:W-:-:S02]  /*01e0*/  @!P1 VIADD R13, R3, 0x100 ;  /* 0x00000100030d9836 */ /* 0x000fc40000000000 */
[----:B------:R-:W-:-:S03]  /*01f0*/  IMAD.MOV.U32 R26, RZ, RZ, RZ ;  /* 0x000000ffff1a7224 */ /* 0x000fc600078e00ff */
[----:B------:R-:W-:Y:S02]  /*0200*/  ISETP.GE.U32.AND P2, PT, R13, UR4, PT ;  /* 0x000000040d007c0c */ /* 0x000fe4000bf46070 */
[----:B0-----:R-:W-:-:S05]  /*0210*/  @!P1 IADD3 R29, P3, PT, R3, R4, RZ ;  /* 0x00000004031d9210 */ /* 0x001fca0007f7e0ff */
[----:B------:R-:W-:Y:S01]  /*0220*/  @!P1 IMAD.X R26, RZ, RZ, R5, P3 ;  /* 0x000000ffff1a9224 */ /* 0x000fe200018e0605 */
[----:B--2---:R-:W-:Y:S02]  /*0230*/  @!P1 LEA.HI R2, R6, R6, RZ, 0x1 ;  /* 0x0000000606029211 */ /* 0x004fe400078f08ff */
[----:B---3--:R-:W-:Y:S02]  /*0240*/  @!P1 LEA.HI R10, R8, R8, RZ, 0x1 ;  /* 0x00000008080a9211 */ /* 0x008fe400078f08ff */
[----:B------:R-:W-:Y:S02]  /*0250*/  @!P1 LOP3.LUT R11, R2, 0xfffffffe, RZ, 0xc0, !PT ;  /* 0xfffffffe020b9812 */ /* 0x000fe400078ec0ff */
[----:B------:R-:W-:-:S03]  /*0260*/  @!P1 LOP3.LUT R15, R10, 0xfffffffe, RZ, 0xc0, !PT ;  /* 0xfffffffe0a0f9812 */ /* 0x000fc600078ec0ff */
[----:B------:R-:W-:Y:S02]  /*0270*/  @!P1 IMAD.IADD R11, R6, 0x1, -R11 ;  /* 0x00000001060b9824 */ /* 0x000fe400078e0a0b */
[----:B------:R-:W-:-:S05]  /*0280*/  @!P1 IMAD.IADD R2, R8, 0x1, -R15 ;  /* 0x0000000108029824 */ /* 0x000fca00078e0a0f */
[----:B------:R-:W-:Y:S02]  /*0290*/  @!P1 ISETP.NE.AND P0, PT, R11, R2, PT ;  /* 0x000000020b00920c */ /* 0x000fe40003f05270 */
[----:B------:R-:W-:Y:S02]  /*02a0*/  PRMT R2, RZ, 0x7610, R2 ;  /* 0x00007610ff027816 */ /* 0x000fe40000000002 */
[----:B------:R-:W-:-:S04]  /*02b0*/  @!P1 SEL R4, RZ, 0x1, !P0 ;  /* 0x00000001ff049807 */ /* 0x000fc80004000000 */
[----:B------:R-:W-:Y:S01]  /*02c0*/  @!P1 PRMT R2, R4, 0x7610, R2 ;  /* 0x0000761004029816 */ /* 0x000fe20000000002 */
[----:B----4-:R-:W-:Y:S06]  /*02d0*/  @P2 BRA `(.L_x_197) ;  /* 0x0000000800c82947 */ /* 0x010fec0003800000 */
        /* <DEDUP_REMOVED lines=11> */
.L_x_200:
[----:B0-----:R-:W-:-:S04]  /*0390*/  IMAD.WIDE.U32 R10, R13, 0x4, R4 ;  /* 0x000000040d0a7825 */ /* 0x001fc800078e0004 */
[C---:B--2---:R-:W-:Y:S01]  /*03a0*/  IMAD.WIDE.U32 R8, R13.reuse, 0x4, R6 ;  /* 0x000000040d087825 */ /* 0x044fe200078e0006 */
        /* <DEDUP_REMOVED lines=8> */
[----:B------:R-:W-:Y:S01]  /*0430*/  LOP3.LUT P4, RZ, R2, 0xff, RZ, 0xc0, !PT ;  /* 0x000000ff02ff7812 */ /* 0x000fe2000788c0ff */
[----:B------:R-:W-:Y:S01]  /*0440*/  VIADD R14, R14, 0x4 ;  /* 0x000000040e0e7836 */ /* 0x000fe20000000000 */
[C---:B0-----:R-:W-:Y:S01]  /*0450*/  IADD3 R10, P2, PT, R13.reuse, UR6, RZ ;  /* 0x000000060d0a7c10 */ /* 0x041fe2000ff5e0ff */
[----:B------:R-:W-:-:S03]  /*0460*/  VIADD R13, R13, 0x400 ;  /* 0x000004000d0d7836 */ /* 0x000fc60000000000 */
[----:B------:R-:W-:Y:S01]  /*0470*/  ISETP.LT.U32.AND P0, PT, R10, R29, PT ;  /* 0x0000001d0a00720c */ /* 0x000fe20003f01070 */
[----:B-1----:R-:W-:-:S05]  /*0480*/  IMAD.X R8, RZ, RZ, UR7, P2 ;  /* 0x00000007ff087e24 */ /* 0x002fca00090e06ff */
        /* <DEDUP_REMOVED lines=8> */
[----:B------:R-:W-:-:S03]  /*0510*/  IMAD.IADD R21, R21, 0x1, -R28 ;  /* 0x0000000115157824 */ /* 0x000fc600078e0a1c */
[----:B------:R-:W-:Y:S02]  /*0520*/  LOP3.LUT R11, R11, 0xfffffffe, RZ, 0xc0, !PT ;  /* 0xfffffffe0b0b7812 */ /* 0x000fe400078ec0ff */
[----:B------:R-:W-:Y:S02]  /*0530*/  ISETP.NE.AND P3, PT, R24, R21, PT ;  /* 0x000000151800720c */ /* 0x000fe40003f65270 */
[----:B------:R-:W-:Y:S01]  /*0540*/  LOP3.LUT R24, R9, 0xfffffffe, RZ, 0xc0, !PT ;  /* 0xfffffffe09187812 */ /* 0x000fe200078ec0ff */
[----:B------:R-:W-:Y:S01]  /*0550*/  IMAD.IADD R11, R20, 0x1, -R11 ;  /* 0x00000001140b7824 */ /* 0x000fe200078e0a0b */
[----:B------:R-:W-:Y:S02]  /*0560*/  SEL R21, RZ, 0x1, !P3 ;  /* 0x00000001ff157807 */ /* 0x000fe40005800000 */
[----:B------:R-:W-:Y:S01]  /*0570*/  @P4 SEL R21, R2, 0x1, !P3 ;  /* 0x0000000102154807 */ /* 0x000fe20005800000 */
[----:B------:R-:W-:Y:S01]  /*0580*/  IMAD.IADD R24, R19, 0x1, -R24 ;  /* 0x0000000113187824 */ /* 0x000fe200078e0a18 */
[----:B------:R-:W-:-:S02]  /*0590*/  IADD3 R2, P5, PT, R10, 0x100, RZ ;  /* 0x000001000a027810 */ /* 0x000fc40007fbe0ff */
[----:B------:R-:W-:Y:S02]  /*05a0*/  LEA.HI R19, R15, R15, RZ, 0x1 ;  /* 0x0000000f0f137211 */ /* 0x000fe400078f08ff */
[----:B------:R-:W-:Y:S01]  /*05b0*/  ISETP.NE.AND P2, PT, R24, R11, PT ;  /* 0x0000000b1800720c */ /* 0x000fe20003f45270 */
[----:B------:R-:W-:Y:S01]  /*05c0*/  IMAD.X R9, RZ, RZ, R8, P5 ;  /* 0x000000ffff097224 */ /* 0x000fe200028e0608 */
[----:B------:R-:W-:Y:S02]  /*05d0*/  @P3 SEL R29, R10, R29, P0 ;  /* 0x0000001d0a1d3207 */ /* 0x000fe40000000000 */
[----:B------:R-:W-:Y:S02]  /*05e0*/  @P3 SEL R26, R8, R26, P0 ;  /* 0x0000001a081a3207 */ /* 0x000fe40000000000 */
[----:B------:R-:W-:Y:S02]  /*05f0*/  SEL R29, R10, R29, !P4 ;  /* 0x0000001d0a1d7207 */ /* 0x000fe40006000000 */
[----:B------:R-:W-:-:S02]  /*0600*/  LOP3.LUT P3, RZ, R21, 0xff, RZ, 0xc0, !PT ;  /* 0x000000ff15ff7812 */ /* 0x000fc4000786c0ff */
[----:B------:R-:W-:Y:S02]  /*0610*/  SEL R26, R8, R26, !P4 ;  /* 0x0000001a081a7207 */ /* 0x000fe40006000000 */
[----:B------:R-:W-:Y:S02]  /*0620*/  ISETP.LT.U32.AND P0, PT, R2, R29, PT ;  /* 0x0000001d0200720c */ /* 0x000fe40003f01070 */
[----:B------:R-:W-:Y:S02]  /*0630*/  LEA.HI R11, R16, R16, RZ, 0x1 ;  /* 0x00000010100b7211 */ /* 0x000fe400078f08ff */
[----:B------:R-:W-:Y:S02]  /*0640*/  ISETP.LT.AND.EX P0, PT, R9, R26, PT, P0 ;  /* 0x0000001a0900720c */ /* 0x000fe40003f01300 */
[----:B------:R-:W-:Y:S02]  /*0650*/  LOP3.LUT R11, R11, 0xfffffffe, RZ, 0xc0, !PT ;  /* 0xfffffffe0b0b7812 */ /* 0x000fe400078ec0ff */
[----:B------:R-:W-:-:S02]  /*0660*/  LOP3.LUT R20, R19, 0xfffffffe, RZ, 0xc0, !PT ;  /* 0xfffffffe13147812 */ /* 0x000fc400078ec0ff */
[----:B------:R-:W-:Y:S01]  /*0670*/  @P2 SEL R29, R2, R29, P0 ;  /* 0x0000001d021d2207 */ /* 0x000fe20000000000 */
[----:B------:R-:W-:Y:S01]  /*0680*/  IMAD.IADD R11, R16, 0x1, -R11 ;  /* 0x00000001100b7824 */ /* 0x000fe200078e0a0b */
[----:B------:R-:W-:Y:S01]  /*0690*/  @P2 SEL R26, R9, R26, P0 ;  /* 0x0000001a091a2207 */ /* 0x000fe20000000000 */
[----:B------:R-:W-:Y:S01]  /*06a0*/  IMAD.IADD R20, R15, 0x1, -R20 ;  /* 0x000000010f147824 */ /* 0x000fe200078e0a14 */
[----:B------:R-:W-:Y:S02]  /*06b0*/  SEL R19, RZ, 0x1, !P2 ;  /* 0x00000001ff137807 */ /* 0x000fe40005000000 */
[----:B------:R-:W-:Y:S02]  /*06c0*/  SEL R2, R2, R29, !P3 ;  /* 0x0000001d02027207 */ /* 0x000fe40005800000 */
[----:B------:R-:W-:Y:S02]  /*06d0*/  @P3 SEL R19, R21, 0x1, !P2 ;  /* 0x0000000115133807 */ /* 0x000fe40005000000 */
[----:B------:R-:W-:-:S02]  /*06e0*/  IADD3 R29, P0, PT, R10, 0x200, RZ ;  /* 0x000002000a1d7810 */ /* 0x000fc40007f1e0ff */
[----:B------:R-:W-:Y:S02]  /*06f0*/  ISETP.NE.AND P4, PT, R11, R20, PT ;  /* 0x000000140b00720c */ /* 0x000fe40003f85270 */
[----:B------:R-:W-:Y:S01]  /*0700*/  SEL R26, R9, R26, !P3 ;  /* 0x0000001a091a7207 */ /* 0x000fe20005800000 */
[----:B------:R-:W-:Y:S01]  /*0710*/  IMAD.X R15, RZ, RZ, R8, P0 ;  /* 0x000000ffff0f7224 */ /* 0x000fe200000e0608 */
[----:B------:R-:W-:Y:S02]  /*0720*/  LEA.HI R9, R17, R17, RZ, 0x1 ;  /* 0x0000001111097211 */ /* 0x000fe400078f08ff */
[----:B------:R-:W-:Y:S02]  /*0730*/  LEA.HI R11, R18, R18, RZ, 0x1 ;  /* 0x00000012120b7211 */ /* 0x000fe400078f08ff */
        /* <DEDUP_REMOVED lines=9> */
[----:B------:R-:W-:-:S02]  /*07d0*/  @P4 SEL R26, R15, R26, P0 ;  /* 0x0000001a0f1a4207 */ /* 0x000fc40000000000 */
[----:B------:R-:W-:Y:S02]  /*07e0*/  IADD3 R10, P0, PT, R10, 0x300, RZ ;  /* 0x000003000a0a7810 */ /* 0x000fe40007f1e0ff */
[----:B------:R-:W-:Y:S02]  /*07f0*/  @P2 SEL R20, R19, 0x1, !P4 ;  /* 0x0000000113142807 */ /* 0x000fe40006000000 */
[----:B------:R-:W-:Y:S01]  /*0800*/  ISETP.NE.AND P3, PT, R16, R11, PT ;  /* 0x0000000b1000720c */ /* 0x000fe20003f65270 */
[----:B------:R-:W-:Y:S01]  /*0810*/  IMAD.X R8, RZ, RZ, R8, P0 ;  /* 0x000000ffff087224 */ /* 0x000fe200000e0608 */
[----:B------:R-:W-:Y:S02]  /*0820*/  SEL R29, R29, R2, !P2 ;  /* 0x000000021d1d7207 */ /* 0x000fe40005000000 */
[----:B------:R-:W-:Y:S02]  /*0830*/  ISETP.NE.AND P4, PT, R14, RZ, PT ;  /* 0x000000ff0e00720c */ /* 0x000fe40003f85270 */
[----:B------:R-:W-:-:S02]  /*0840*/  SEL R9, R15, R26, !P2 ;  /* 0x0000001a0f097207 */ /* 0x000fc40005000000 */
[----:B------:R-:W-:Y:S02]  /*0850*/  LOP3.LUT P2, RZ, R20, 0xff, RZ, 0xc0, !PT ;  /* 0x000000ff14ff7812 */ /* 0x000fe4000784c0ff */
[----:B------:R-:W-:Y:S02]  /*0860*/  ISETP.LT.U32.AND P0, PT, R10, R29, PT ;  /* 0x0000001d0a00720c */ /* 0x000fe40003f01070 */
[----:B------:R-:W-:Y:S02]  /*0870*/  SEL R2, RZ, 0x1, !P3 ;  /* 0x00000001ff027807 */ /* 0x000fe40005800000 */
[----:B------:R-:W-:-:S04]  /*0880*/  ISETP.LT.AND.EX P0, PT, R8, R9, PT, P0 ;  /* 0x000000090800720c */ /* 0x000fc80003f01300 */
[----:B------:R-:W-:Y:S02]  /*0890*/  @P3 SEL R29, R10, R29, P0 ;  /* 0x0000001d0a1d3207 */ /* 0x000fe40000000000 */
[----:B------:R-:W-:Y:S02]  /*08a0*/  @P3 SEL R9, R8, R9, P0 ;  /* 0x0000000908093207 */ /* 0x000fe40000000000 */
[----:B------:R-:W-:Y:S02]  /*08b0*/  @P2 SEL R2, R20, 0x1, !P3 ;  /* 0x0000000114022807 */ /* 0x000fe40005800000 */
[----:B------:R-:W-:Y:S02]  /*08c0*/  SEL R29, R10, R29, !P2 ;  /* 0x0000001d0a1d7207 */ /* 0x000fe40005000000 */
[----:B------:R-:W-:Y:S01]  /*08d0*/  SEL R26, R8, R9, !P2 ;  /* 0x00000009081a7207 */ /* 0x000fe20005000000 */
[----:B------:R-:W-:Y:S06]  /*08e0*/  @P4 BRA `(.L_x_200) ;  /* 0xfffffff800a84947 */ /* 0x000fec000383ffff */
.L_x_199:
[----:B------:R-:W-:Y:S05]  /*08f0*/  BSYNC.RECONVERGENT B2 ;  /* 0x0000000000027941 */ /* 0x000fea0003800200 */
.L_x_198:
        /* <DEDUP_REMOVED lines=52> */
.L_x_202:
[----:B------:R-:W-:Y:S05]  /*0c40*/  BSYNC.RECONVERGENT B2 ;  /* 0x0000000000027941 */ /* 0x000fea0003800200 */
.L_x_201:
        /* <DEDUP_REMOVED lines=27> */
.L_x_197:
[----:B------:R-:W-:Y:S05]  /*0e00*/  BSYNC.RECONVERGENT B1 ;  /* 0x0000000000017941 */ /* 0x000fea0003800200 */
.L_x_196:
[----:B------:R-:W-:-:S09]  /*0e10*/  UISETP.GE.U32.AND UP0, UPT, UR4, 0x100, UPT ;  /* 0x000001000400788c */ /* 0x000fd2000bf06070 */
        /* <DEDUP_REMOVED lines=25> */
.L_x_205:
[----:B------:R-:W-:Y:S05]  /*0fb0*/  BSYNC.RECONVERGENT B1 ;  /* 0x0000000000017941 */ /* 0x000fea0003800200 */
.L_x_204:
        /* <DEDUP_REMOVED lines=23> */
.L_x_207:
[----:B------:R-:W-:Y:S05]  /*1130*/  BSYNC.RECONVERGENT B1 ;  /* 0x0000000000017941 */ /* 0x000fea0003800200 */
.L_x_206:
        /* <DEDUP_REMOVED lines=20> */
.L_x_209:
[----:B------:R-:W-:Y:S05]  /*1280*/  BSYNC.RECONVERGENT B1 ;  /* 0x0000000000017941 */ /* 0x000fea0003800200 */
.L_x_208:
        /* <DEDUP_REMOVED lines=20> */
.L_x_211:
[----:B------:R-:W-:Y:S05]  /*13d0*/  BSYNC.RECONVERGENT B1 ;  /* 0x0000000000017941 */ /* 0x000fea0003800200 */
.L_x_210:
        /* <DEDUP_REMOVED lines=20> */
.L_x_213:
[----:B------:R-:W-:Y:S05]  /*1520*/  BSYNC.RECONVERGENT B1 ;  /* 0x0000000000017941 */ /* 0x000fea0003800200 */
.L_x_212:
        /* <DEDUP_REMOVED lines=12> */
.L_x_215:
[----:B------:R-:W-:Y:S05]  /*15f0*/  BSYNC.RECONVERGENT B1 ;  /* 0x0000000000017941 */ /* 0x000fea0003800200 */
.L_x_214:
        /* <DEDUP_REMOVED lines=8> */
[----:B0-2-4-:R-:W0:Y:S04]  /*1680*/  LDS.64 R6, [UR5+0x20] ;  /* 0x00002005ff067984 */ /* 0x015e280008000a00 */
[----:B------:R-:W2:Y:S04]  /*1690*/  LDS.U8 R13, [UR5+0x28] ;  /* 0x00002805ff0d7984 */ /* 0x000ea80008000000 */
[----:B------:R-:W4:Y:S04]  /*16a0*/  LDS.64 R4, [UR5+0x30] ;  /* 0x00003005ff047984 */ /* 0x000f280008000a00 */
[----:B------:R-:W4:Y:S04]  /*16b0*/  LDS.U8 R14, [UR5+0x38] ;  /* 0x00003805ff0e7984 */ /* 0x000f280008000000 */
[----:B------:R-:W4:Y:S04]  /*16c0*/  LDS.64 R8, [UR5+0x40] ;  /* 0x00004005ff087984 */ /* 0x000f280008000a00 */
[----:B------:R-:W4:Y:S01]  /*16d0*/  LDS.U8 R10, [UR5+0x48] ;  /* 0x00004805ff0a7984 */ /* 0x000f220008000000 */
[----:B-----5:R-:W-:-:S04]  /*16e0*/  ISETP.NE.AND P2, PT, R12, RZ, PT ;  /* 0x000000ff0c00720c */ /* 0x020fc80003f45270 */
[----:B------:R-:W-:Y:S02]  /*16f0*/  @P4 SEL R12, R2, 0x1, !P2 ;  /* 0x00000001020c4807 */ /* 0x000fe40005000000 */
[-C--:B0-----:R-:W-:Y:S01]  /*1700*/  ISETP.LT.U32.AND P0, PT, R6, R29.reuse, PT ;  /* 0x0000001d0600720c */ /* 0x081fe20003f01070 */
[----:B------:R-:W0:Y:S01]  /*1710*/  LDS.64 R2, [UR5+0x50] ;  /* 0x00005005ff027984 */ /* 0x000e220008000a00 */
[----:B------:R-:W-:Y:S02]  /*1720*/  LOP3.LUT P3, RZ, R12, 0xff, RZ, 0xc0, !PT ;  /* 0x000000ff0cff7812 */ /* 0x000fe4000786c0ff */
[----:B------:R-:W-:Y:S02]  /*1730*/  ISETP.LT.AND.EX P0, PT, R7, R26, PT, P0 ;  /* 0x0000001a0700720c */ /* 0x000fe40003f01300 */
[----:B--2---:R-:W-:Y:S02]  /*1740*/  ISETP.NE.AND P5, PT, R13, RZ, PT ;  /* 0x000000ff0d00720c */ /* 0x004fe40003fa5270 */
[----:B-1-3--:R-:W-:-:S02]  /*1750*/  @P2 SEL R29, R6, R29, P0 ;  /* 0x0000001d061d2207 */ /* 0x00afc40000000000 */
[C---:B------:R-:W-:Y:S02]  /*1760*/  @P2 SEL R26, R7.reuse, R26, P0 ;  /* 0x0000001a071a2207 */ /* 0x040fe40000000000 */
[----:B------:R-:W-:Y:S02]  /*1770*/  SEL R29, R6, R29, !P4 ;  /* 0x0000001d061d7207 */ /* 0x000fe40006000000 */
[----:B------:R-:W-:Y:S02]  /*1780*/  SEL R11, R7, R26, !P4 ;  /* 0x0000001a070b7207 */ /* 0x000fe40006000000 */
[----:B----4-:R-:W-:Y:S01]  /*1790*/  ISETP.LT.U32.AND P0, PT, R4, R29, PT ;  /* 0x0000001d0400720c */ /* 0x010fe20003f01070 */
[----:B------:R-:W-:Y:S01]  /*17a0*/  LDS.64 R6, [UR5+0x60] ;  /* 0x00006005ff067984 */ /* 0x000fe20008000a00 */
[----:B------:R-:W-:Y:S02]  /*17b0*/  @P3 SEL R13, R12, 0x1, !P5 ;  /* 0x000000010c0d3807 */ /* 0x000fe40006800000 */
[----:B------:R-:W-:Y:S01]  /*17c0*/  ISETP.LT.AND.EX P0, PT, R5, R11, PT, P0 ;  /* 0x0000000b0500720c */ /* 0x000fe20003f01300 */
[----:B------:R-:W1:Y:S01]  /*17d0*/  LDS.U8 R12, [UR5+0x58] ;  /* 0x00005805ff0c7984 */ /* 0x000e620008000000 */
[----:B------:R-:W-:-:S02]  /*17e0*/  LOP3.LUT P2, RZ, R13, 0xff, RZ, 0xc0, !PT ;  /* 0x000000ff0dff7812 */ /* 0x000fc4000784c0ff */
[----:B------:R-:W-:Y:S01]  /*17f0*/  @P5 SEL R29, R4, R29, P0 ;  /* 0x0000001d041d5207 */ /* 0x000fe20000000000 */
[----:B------:R-:W-:Y:S01]  /*1800*/  LDS.64 R26, [UR5+0x80] ;  /* 0x00008005ff1a7984 */ /* 0x000fe20008000a00 */
[----:B------:R-:W-:Y:S02]  /*1810*/  ISETP.NE.AND P4, PT, R14, RZ, PT ;  /* 0x000000ff0e00720c */ /* 0x000fe40003f85270 */
[C---:B------:R-:W-:Y:S02]  /*1820*/  @P5 SEL R11, R5.reuse, R11, P0 ;  /* 0x0000000b050b5207 */ /* 0x040fe40000000000 */
[----:B------:R-:W-:Y:S02]  /*1830*/  SEL R29, R4, R29, !P3 ;  /* 0x0000001d041d7207 */ /* 0x000fe40005800000 */
[----:B------:R-:W-:Y:S02]  /*1840*/  SEL R11, R5, R11, !P3 ;  /* 0x0000000b050b7207 */ /* 0x000fe40005800000 */
[----:B------:R-:W-:Y:S01]  /*1850*/  ISETP.LT.U32.AND P0, PT, R8, R29, PT ;  /* 0x0000001d0800720c */ /* 0x000fe20003f01070 */
        /* <DEDUP_REMOVED lines=9> */
[----:B------:R-:W-:Y:S01]  /*18f0*/  SEL R9, R9, R11, !P2 ;  /* 0x0000000b09097207 */ /* 0x000fe20005000000 */
[----:B------:R-:W3:Y:S01]  /*1900*/  LDS.U8 R8, [UR5+0x78] ;  /* 0x00007805ff087984 */ /* 0x000ee20008000000 */
[----:B0-----:R-:W-:Y:S02]  /*1910*/  ISETP.LT.U32.AND P0, PT, R2, R29, PT ;  /* 0x0000001d0200720c */ /* 0x001fe40003f01070 */
[----:B------:R-:W-:Y:S02]  /*1920*/  @P5 SEL R10, R14, 0x1, !P3 ;  /* 0x000000010e0a5807 */ /* 0x000fe40005800000 */
[----:B------:R-:W-:Y:S02]  /*1930*/  ISETP.LT.AND.EX P0, PT, R3, R9, PT, P0 ;  /* 0x000000090300720c */ /* 0x000fe40003f01300 */
[----:B------:R-:W-:Y:S02]  /*1940*/  LOP3.LUT P4, RZ, R10, 0xff, RZ, 0xc0, !PT ;  /* 0x000000ff0aff7812 */ /* 0x000fe4000788c0ff */
[----:B------:R-:W-:-:S02]  /*1950*/  @P3 SEL R29, R2, R29, P0 ;  /* 0x0000001d021d3207 */ /* 0x000fc40000000000 */
[----:B-1----:R-:W-:Y:S02]  /*1960*/  ISETP.NE.AND P2, PT, R12, RZ, PT ;  /* 0x000000ff0c00720c */ /* 0x002fe40003f45270 */
[C---:B------:R-:W-:Y:S02]  /*1970*/  @P3 SEL R9, R3.reuse, R9, P0 ;  /* 0x0000000903093207 */ /* 0x040fe40000000000 */
[----:B------:R-:W-:Y:S02]  /*1980*/  SEL R29, R2, R29, !P5 ;  /* 0x0000001d021d7207 */ /* 0x000fe40006800000 */
[----:B------:R-:W-:Y:S02]  /*1990*/  SEL R3, R3, R9, !P5 ;  /* 0x0000000903037207 */ /* 0x000fe40006800000 */
[----:B------:R-:W-:Y:S02]  /*19a0*/  ISETP.LT.U32.AND P0, PT, R6, R29, PT ;  /* 0x0000001d0600720c */ /* 0x000fe40003f01070 */
[----:B------:R-:W-:-:S02]  /*19b0*/  @P4 SEL R12, R10, 0x1, !P2 ;  /* 0x000000010a0c4807 */ /* 0x000fc40005000000 */
[----:B------:R-:W-:Y:S02]  /*19c0*/  ISETP.LT.AND.EX P0, PT, R7, R3, PT, P0 ;  /* 0x000000030700720c */ /* 0x000fe40003f01300 */
[----:B------:R-:W-:Y:S02]  /*19d0*/  LOP3.LUT P5, RZ, R12, 0xff, RZ, 0xc0, !PT ;  /* 0x000000ff0cff7812 */ /* 0x000fe400078ac0ff */
[C---:B------:R-:W-:Y:S02]  /*19e0*/  @P2 SEL R29, R6.reuse, R29, P0 ;  /* 0x0000001d061d2207 */ /* 0x040fe40000000000 */
[----:B--2---:R-:W-:Y:S02]  /*19f0*/  ISETP.NE.AND P3, PT, R13, RZ, PT ;  /* 0x000000ff0d00720c */ /* 0x004fe40003f65270 */
[----:B------:R-:W-:Y:S02]  /*1a00*/  @P2 SEL R3, R7, R3, P0 ;  /* 0x0000000307032207 */ /* 0x000fe40000000000 */
[----:B------:R-:W-:-:S02]  /*1a10*/  SEL R29, R6, R29, !P4 ;  /* 0x0000001d061d7207 */ /* 0x000fc40006000000 */
[----:B------:R-:W-:Y:S02]  /*1a20*/  SEL R7, R7, R3, !P4 ;  /* 0x0000000307077207 */ /* 0x000fe40006000000 */
[----:B------:R-:W-:Y:S02]  /*1a30*/  ISETP.LT.U32.AND P0, PT, R4, R29, PT ;  /* 0x0000001d0400720c */ /* 0x000fe40003f01070 */
[----:B------:R-:W-:Y:S02]  /*1a40*/  @P5 SEL R13, R12, 0x1, !P3 ;  /* 0x000000010c0d5807 */ /* 0x000fe40005800000 */
[----:B------:R-:W-:Y:S02]  /*1a50*/  ISETP.LT.AND.EX P0, PT, R5, R7, PT, P0 ;  /* 0x000000070500720c */ /* 0x000fe40003f01300 */
[----:B---3--:R-:W-:Y:S02]  /*1a60*/  ISETP.NE.AND P4, PT, R8, RZ, PT ;  /* 0x000000ff0800720c */ /* 0x008fe40003f85270 */
[----:B------:R-:W-:-:S02]  /*1a70*/  @P3 SEL R29, R4, R29, P0 ;  /* 0x0000001d041d3207 */ /* 0x000fc40000000000 */
[----:B------:R-:W-:Y:S02]  /*1a80*/  LOP3.LUT P2, RZ, R13, 0xff, RZ, 0xc0, !PT ;  /* 0x000000ff0dff7812 */ /* 0x000fe4000784c0ff */
[C---:B------:R-:W-:Y:S02]  /*1a90*/  @P3 SEL R7, R5.reuse, R7, P0 ;  /* 0x0000000705073207 */ /* 0x040fe40000000000 */
[----:B------:R-:W-:Y:S02]  /*1aa0*/  SEL R29, R4, R29, !P5 ;  /* 0x0000001d041d7207 */ /* 0x000fe40006800000 */
[----:B------:R-:W-:Y:S02]  /*1ab0*/  SEL R5, R5, R7, !P5 ;  /* 0x0000000705057207 */ /* 0x000fe40006800000 */
[----:B------:R-:W-:-:S04]  /*1ac0*/  ISETP.LT.U32.AND P0, PT, R26, R29, PT ;  /* 0x0000001d1a00720c */ /* 0x000fc80003f01070 */
[----:B------:R-:W-:Y:S02]  /*1ad0*/  ISETP.LT.AND.EX P0, PT, R27, R5, PT, P0 ;  /* 0x000000051b00720c */ /* 0x000fe40003f01300 */
[----:B------:R-:W-:Y:S02]  /*1ae0*/  @P2 SEL R8, R13, 0x1, !P4 ;  /* 0x000000010d082807 */ /* 0x000fe40006000000 */
[C---:B------:R-:W-:Y:S02]  /*1af0*/  @P4 SEL R29, R26.reuse, R29, P0 ;  /* 0x0000001d1a1d4207 */ /* 0x040fe40000000000 */
[----:B------:R-:W-:Y:S02]  /*1b00*/  @P4 SEL R5, R27, R5, P0 ;  /* 0x000000051b054207 */ /* 0x000fe40000000000 */
[----:B------:R-:W-:Y:S02]  /*1b10*/  SEL R29, R26, R29, !P2 ;  /* 0x0000001d1a1d7207 */ /* 0x000fe40005000000 */
[----:B------:R-:W-:-:S02]  /*1b20*/  PRMT R2, R8, 0x7610, R2 ;  /* 0x0000761008027816 */ /* 0x000fc40000000002 */
[----:B------:R-:W-:Y:S01]  /*1b30*/  SEL R26, R27, R5, !P2 ;  /* 0x000000051b1a7207 */ /* 0x000fe20005000000 */
[----:B------:R-:W-:Y:S06]  /*1b40*/  BRA `(.L_x_216) ;  /* 0x0000003000f87947 */ /* 0x000fec0003800000 */
.L_x_203:
        /* <DEDUP_REMOVED lines=36> */
.L_x_218:
[----:B------:R-:W-:Y:S05]  /*1d90*/  BSYNC.RECONVERGENT B1 ;  /* 0x0000000000017941 */ /* 0x000fea0003800200 */
.L_x_217:
        /* <DEDUP_REMOVED lines=21> */
.L_x_220:
[----:B------:R-:W-:Y:S05]  /*1ef0*/  BSYNC.RECONVERGENT B1 ;  /* 0x0000000000017941 */ /* 0x000fea0003800200 */
.L_x_219:
        /* <DEDUP_REMOVED lines=20> */
.L_x_222:
[----:B------:R-:W-:Y:S05]  /*2040*/  BSYNC.RECONVERGENT B1 ;  /* 0x0000000000017941 */ /* 0x000fea0003800200 */
.L_x_221:
        /* <DEDUP_REMOVED lines=20> */
.L_x_224:
[----:B------:R-:W-:Y:S05]  /*2190*/  BSYNC.RECONVERGENT B1 ;  /* 0x0000000000017941 */ /* 0x000fea0003800200 */
.L_x_223:
        /* <DEDUP_REMOVED lines=20> */
.L_x_226:
[----:B------:R-:W-:Y:S05]  /*22e0*/  BSYNC.RECONVERGENT B1 ;  /* 0x0000000000017941 */ /* 0x000fea0003800200 */
.L_x_225:
        /* <DEDUP_REMOVED lines=12> */
.L_x_228:
[----:B------:R-:W-:Y:S05]  /*23b0*/  BSYNC.RECONVERGENT B1 ;  /* 0x0000000000017941 */ /* 0x000fea0003800200 */
.L_x_227:
[----:B------:R-:W-:Y:S01]  /*23c0*/  BAR.SYNC.DEFER_BLOCKING 0x0 ;  /* 0x0000000000007b1d */ /* 0x000fe20000010000 */
[----:B------:R-:W-:-:S13]  /*23d0*/  ISETP.NE.AND P1, PT, R3, RZ, PT ;  /* 0x000000ff0300720c */ /* 0x000fda0003f25270 */
[----:B------:R-:W-:Y:S05]  /*23e0*/  @P1 BRA `(.L_x_216) ;  /* 0x0000002800d01947 */ /* 0x000fea0003800000 */
[----:B------:R-:W-:Y:S02]  /*23f0*/  UISETP.GE.U32.AND UP0, UPT, UR4, 0x21, UPT ;  /* 0x000000210400788c */ /* 0x000fe4000bf06070 */
[----:B------:R-:W-:Y:S02]  /*2400*/  UISETP.GE.U32.AND UP1, UPT, UR4, 0x41, UPT ;  /* 0x000000410400788c */ /* 0x000fe4000bf26070 */
[----:B------:R-:W-:Y:S02]  /*2410*/  UISETP.GE.U32.AND UP2, UPT, UR4, 0x61, UPT ;  /* 0x000000610400788c */ /* 0x000fe4000bf46070 */
[----:B------:R-:W-:Y:S02]  /*2420*/  UISETP.GE.U32.AND UP3, UPT, UR4, 0x81, UPT ;  /* 0x000000810400788c */ /* 0x000fe4000bf66070 */
[----:B------:R-:W-:Y:S02]  /*2430*/  UISETP.GE.U32.AND UP4, UPT, UR4, 0xa1, UPT ;  /* 0x000000a10400788c */ /* 0x000fe4000bf86070 */
[----:B------:R-:W-:-:S02]  /*2440*/  UISETP.GE.U32.AND UP5, UPT, UR4, 0xc1, UPT ;  /* 0x000000c10400788c */ /* 0x000fc4000bfa6070 */
[----:B------:R-:W-:Y:S01]  /*2450*/  UISETP.GE.U32.AND UP6, UPT, UR4, 0xe1, UPT ;  /* 0x000000e10400788c */ /* 0x000fe2000bfc6070 */
        /* <DEDUP_REMOVED lines=16> */
.L_x_229:
        /* <DEDUP_REMOVED lines=16> */
.L_x_230:
        /* <DEDUP_REMOVED lines=16> */
.L_x_231:
        /* <DEDUP_REMOVED lines=16> */
.L_x_232:
        /* <DEDUP_REMOVED lines=16> */
.L_x_233:
        /* <DEDUP_REMOVED lines=16> */
.L_x_234:
        /* <DEDUP_REMOVED lines=17> */
.L_x_195:
[----:B------:R-:W0:Y:S01]  /*2b70*/  S2R R5, SR_TID.X ;  /* 0x0000000000057919 */ /* 0x000e220000002100 */
[----:B------:R-:W0:Y:S01]  /*2b80*/  LDC.64 R6, c[0x0][0x380] ;  /* 0x0000e000ff067b82 */ /* 0x000e220000000a00 */
[----:B------:R-:W2:Y:S07]  /*2b90*/  LDCU.64 UR6, c[0x0][0x3a0] ;  /* 0x00007400ff0677ac */ /* 0x000eae0008000a00 */
[----:B------:R-:W3:Y:S01]  /*2ba0*/  LDC.64 R10, c[0x0][0x388] ;  /* 0x0000e200ff0a7b82 */ /* 0x000ee20000000a00 */
[----:B0-----:R-:W-:-:S04]  /*2bb0*/  IMAD.WIDE.U32 R6, R5, 0x4, R6 ;  /* 0x0000000405067825 */ /* 0x001fc800078e0006 */
[C---:B---3--:R-:W-:Y:S01]  /*2bc0*/  IMAD.WIDE.U32 R10, R5.reuse, 0x4, R10 ;  /* 0x00000004050a7825 */ /* 0x048fe200078e000a */
        /* <DEDUP_REMOVED lines=8> */
[----:B------:R-:W-:Y:S01]  /*2c50*/  VIADD R20, R5, 0x100 ;  /* 0x0000010005147836 */ /* 0x000fe20000000000 */
[----:B------:R-:W-:-:S04]  /*2c60*/  UIADD3 UR5, UPT, UPT, UR4, -0x400, URZ ;  /* 0xfffffc0004057890 */ /* 0x000fc8000fffe0ff */
[----:B------:R-:W-:Y:S01]  /*2c70*/  UISETP.GE.U32.AND UP0, UPT, UR5, 0x400, UPT ;  /* 0x000004000500788c */ /* 0x000fe2000bf06070 */
[----:B---3--:R-:W-:Y:S02]  /*2c80*/  LEA.HI R14, R4, R4, RZ, 0x1 ;  /* 0x00000004040e7211 */ /* 0x008fe400078f08ff */
[----:B----4-:R-:W-:Y:S02]  /*2c90*/  LEA.HI R16, R13, R13, RZ, 0x1 ;  /* 0x0000000d0d107211 */ /* 0x010fe400078f08ff */
[----:B------:R-:W-:Y:S02]  /*2ca0*/  LOP3.LUT R15, R14, 0xfffffffe, RZ, 0xc0, !PT ;  /* 0xfffffffe0e0f7812 */ /* 0x000fe400078ec0ff */
[----:B------:R-:W-:-:S03]  /*2cb0*/  LOP3.LUT R16, R16, 0xfffffffe, RZ, 0xc0, !PT ;  /* 0xfffffffe10107812 */ /* 0x000fc600078ec0ff */
[----:B------:R-:W-:Y:S01]  /*2cc0*/  IMAD.IADD R15, R4, 0x1, -R15 ;  /* 0x00000001040f7824 */ /* 0x000fe200078e0a0f */
[----:B-----5:R-:W-:Y:S01]  /*2cd0*/  LEA.HI R4, R17, R17, RZ, 0x1 ;  /* 0x0000001111047211 */ /* 0x020fe200078f08ff */
[----:B------:R-:W-:Y:S01]  /*2ce0*/  IMAD.IADD R16, R13, 0x1, -R16 ;  /* 0x000000010d107824 */ /* 0x000fe200078e0a10 */
[----:B--2---:R-:W-:Y:S02]  /*2cf0*/  LEA.HI R13, R12, R12, RZ, 0x1 ;  /* 0x0000000c0c0d7211 */ /* 0x004fe400078f08ff */
[----:B------:R-:W-:Y:S02]  /*2d00*/  LOP3.LUT R4, R4, 0xfffffffe, RZ, 0xc0, !PT ;  /* 0xfffffffe04047812 */ /* 0x000fe400078ec0ff */
[----:B------:R-:W-:Y:S02]  /*2d10*/  ISETP.NE.AND P0, PT, R15, R16, PT ;  /* 0x000000100f00720c */ /* 0x000fe40003f05270 */
[----:B------:R-:W-:Y:S01]  /*2d20*/  LEA.HI R16, R9, R9, RZ, 0x1 ;  /* 0x0000000909107211 */ /* 0x000fe200078f08ff */
[----:B------:R-:W-:Y:S01]  /*2d30*/  IMAD.IADD R14, R17, 0x1, -R4 ;  /* 0x00000001110e7824 */ /* 0x000fe200078e0a04 */
[----:B------:R-:W-:Y:S01]  /*2d40*/  LOP3.LUT R15, R13, 0xfffffffe, RZ, 0xc0, !PT ;  /* 0xfffffffe0d0f7812 */ /* 0x000fe200078ec0ff */
[----:B------:R-:W-:Y:S01]  /*2d50*/  VIADD R4, R5, 0x200 ;  /* 0x0000020005047836 */ /* 0x000fe20000000000 */
[----:B------:R-:W-:-:S02]  /*2d60*/  LOP3.LUT R16, R16, 0xfffffffe, RZ, 0xc0, !PT ;  /* 0xfffffffe10107812 */ /* 0x000fc400078ec0ff */
[----:B------:R-:W-:Y:S01]  /*2d70*/  SEL R20, R5, R20, P0 ;  /* 0x0000001405147207 */ /* 0x000fe20000000000 */
[----:B------:R-:W-:Y:S01]  /*2d80*/  IMAD.IADD R12, R12, 0x1, -R15 ;  /* 0x000000010c0c7824 */ /* 0x000fe200078e0a0f */
[----:B------:R-:W-:Y:S01]  /*2d90*/  IADD3 R13, P1, PT, R4, UR6, RZ ;  /* 0x00000006040d7c10 */ /* 0x000fe2000ff3e0ff */
[----:B------:R-:W-:Y:S01]  /*2da0*/  IMAD.IADD R9, R9, 0x1, -R16 ;  /* 0x0000000109097824 */ /* 0x000fe200078e0a10 */
[----:B------:R-:W-:Y:S02]  /*2db0*/  LEA.HI R16, R8, R8, RZ, 0x1 ;  /* 0x0000000808107211 */ /* 0x000fe400078f08ff */
[----:B------:R-:W-:Y:S01]  /*2dc0*/  IADD3 R20, P3, PT, R20, UR6, RZ ;  /* 0x0000000614147c10 */ /* 0x000fe2000ff7e0ff */
[----:B------:R-:W-:Y:S01]  /*2dd0*/  IMAD.X R15, RZ, RZ, UR7, P1 ;  /* 0x00000007ff0f7e24 */ /* 0x000fe200088e06ff */
[----:B------:R-:W-:Y:S02]  /*2de0*/  ISETP.NE.AND P2, PT, R12, R9, PT ;  /* 0x000000090c00720c */ /* 0x000fe40003f45270 */
[----:B------:R-:W-:Y:S01]  /*2df0*/  LOP3.LUT R17, R16, 0xfffffffe, RZ, 0xc0, !PT ;  /* 0xfffffffe10117812 */ /* 0x000fe200078ec0ff */
[----:B------:R-:W-:Y:S01]  /*2e00*/  IMAD.X R26, RZ, RZ, UR7, P3 ;  /* 0x00000007ff1a7e24 */ /* 0x000fe200098e06ff */
[----:B------:R-:W-:-:S02]  /*2e10*/  LEA.HI R18, R3, R3, RZ, 0x1 ;  /* 0x0000000303127211 */ /* 0x000fc400078f08ff */
[----:B------:R-:W-:Y:S01]  /*2e20*/  LEA.HI R16, R2, R2, RZ, 0x1 ;  /* 0x0000000202107211 */ /* 0x000fe200078f08ff */
[----:B------:R-:W-:Y:S01]  /*2e30*/  IMAD.IADD R17, R8, 0x1, -R17 ;  /* 0x0000000108117824 */ /* 0x000fe200078e0a11 */
[----:B------:R-:W-:Y:S02]  /*2e40*/  ISETP.LT.U32.AND P1, PT, R13, R20, PT ;  /* 0x000000140d00720c */ /* 0x000fe40003f21070 */
[----:B------:R-:W-:Y:S02]  /*2e50*/  LOP3.LUT R18, R18, 0xfffffffe, RZ, 0xc0, !PT ;  /* 0xfffffffe12127812 */ /* 0x000fe400078ec0ff */
[----:B------:R-:W-:Y:S02]  /*2e60*/  LOP3.LUT R19, R16, 0xfffffffe, RZ, 0xc0, !PT ;  /* 0xfffffffe10137812 */ /* 0x000fe400078ec0ff */
[----:B------:R-:W-:Y:S01]  /*2e70*/  ISETP.LT.AND.EX P1, PT, R15, R26, PT, P1 ;  /* 0x0000001a0f00720c */ /* 0x000fe20003f21310 */
[----:B------:R-:W-:Y:S01]  /*2e80*/  IMAD.IADD R18, R3, 0x1, -R18 ;  /* 0x0000000103127824 */ /* 0x000fe200078e0a12 */
[----:B------:R-:W-:Y:S01]  /*2e90*/  ISETP.NE.OR P0, PT, R14, R17, P0 ;  /* 0x000000110e00720c */ /* 0x000fe20000705670 */
[----:B------:R-:W-:Y:S01]  /*2ea0*/  IMAD.IADD R19, R2, 0x1, -R19 ;  /* 0x0000000102137824 */ /* 0x000fe200078e0a13 */
[----:B------:R-:W-:-:S02]  /*2eb0*/  @P2 SEL R20, R13, R20, P1 ;  /* 0x000000140d142207 */ /* 0x000fc40000800000 */
[----:B------:R-:W-:Y:S02]  /*2ec0*/  IADD3 R8, P3, PT, R13, 0x100, RZ ;  /* 0x000001000d087810 */ /* 0x000fe40007f7e0ff */
[----:B------:R-:W-:Y:S02]  /*2ed0*/  @P2 SEL R26, R15, R26, P1 ;  /* 0x0000001a0f1a2207 */ /* 0x000fe40000800000 */
[----:B------:R-:W-:Y:S02]  /*2ee0*/  ISETP.NE.AND P2, PT, R18, R19, PT ;  /* 0x000000131200720c */ /* 0x000fe40003f45270 */
[----:B------:R-:W-:Y:S02]  /*2ef0*/  SEL R13, R20, R13, P0 ;  /* 0x0000000d140d7207 */ /* 0x000fe40000000000 */
[----:B------:R-:W-:Y:S01]  /*2f00*/  SEL R26, R26, R15, P0 ;  /* 0x0000000f1a1a7207 */ /* 0x000fe20000000000 */
[----:B------:R-:W-:Y:S01]  /*2f10*/  IMAD.X R15, RZ, RZ, R15, P3 ;  /* 0x000000ffff0f7224 */ /* 0x000fe200018e060f */
[----:B------:R-:W-:-:S02]  /*2f20*/  ISETP.LT.U32.AND P1, PT, R8, R13, PT ;  /* 0x0000000d0800720c */ /* 0x000fc40003f21070 */
[----:B------:R-:W-:Y:S02]  /*2f30*/  ISETP.NE.OR P0, PT, R12, R9, P0 ;  /* 0x000000090c00720c */ /* 0x000fe40000705670 */
[CC--:B------:R-:W-:Y:S02]  /*2f40*/  ISETP.LT.AND.EX P1, PT, R15.reuse, R26.reuse, PT, P1 ;  /* 0x0000001a0f00720c */ /* 0x0c0fe40003f21310 */
[----:B------:R-:W-:Y:S02]  /*2f50*/  ISETP.NE.OR P3, PT, R18, R19, P0 ;  /* 0x000000131200720c */ /* 0x000fe40000765670 */
[----:B------:R-:W-:Y:S02]  /*2f60*/  @P2 SEL R13, R8, R13, P1 ;  /* 0x0000000d080d2207 */ /* 0x000fe40000800000 */
[----:B------:R-:W-:Y:S02]  /*2f70*/  @P2 SEL R26, R15, R26, P1 ;  /* 0x0000001a0f1a2207 */ /* 0x000fe40000800000 */
[----:B------:R-:W-:Y:S01]  /*2f80*/  SEL R29, R13, R8, P0 ;  /* 0x000000080d1d7207 */ /* 0x000fe20000000000 */
[----:B------:R-:W-:Y:S01]  /*2f90*/  IMAD.MOV.U32 R8, RZ, RZ, 0x400 ;  /* 0x00000400ff087424 */ /* 0x000fe200078e00ff */
[----:B------:R-:W-:-:S02]  /*2fa0*/  SEL R2, RZ, 0x1, !P3 ;  /* 0x00000001ff027807 */ /* 0x000fc40005800000 */
[----:B------:R-:W-:Y:S01]  /*2fb0*/  SEL R26, R26, R15, P0 ;  /* 0x0000000f1a1a7207 */ /* 0x000fe20000000000 */
[----:B------:R-:W-:Y:S06]  /*2fc0*/  BRA.U !UP0, `(.L_x_235) ;  /* 0x0000000508707547 */ /* 0x000fec000b800000 */
[----:B------:R-:W-:Y:S01]  /*2fd0*/  IMAD.MOV.U32 R8, RZ, RZ, 0x400 ;  /* 0x00000400ff087424 */ /* 0x000fe200078e00ff */
[----:B------:R-:W0:Y:S01]  /*2fe0*/  LDCU UR4, c[0x0][0x3b0] ;  /* 0x00007600ff0477ac */ /* 0x000e220008000800 */
[----:B------:R-:W2:Y:S01]  /*2ff0*/  LDCU.64 UR6, c[0x0][0x3a0] ;  /* 0x00007400ff0677ac */ /* 0x000ea20008000a00 */
[----:B------:R-:W-:-:S04]  /*3000*/  NOP ;  /* 0x0000000000007918 */ /* 0x000fc80000000000 */
.L_x_237:
[----:B------:R-:W-:-:S04]  /*3010*/  IMAD.WIDE.U32 R14, R8, 0x4, R6 ;  /* 0x00000004080e7825 */ /* 0x000fc800078e0006 */
[----:B------:R-:W-:Y:S01]  /*3020*/  IMAD.WIDE.U32 R12, R8, 0x4, R10 ;  /* 0x00000004080c7825 */ /* 0x000fe200078e000a */
[----:B------:R-:W3:Y:S04]  /*3030*/  LDG.E R20, desc[UR8][R14.64] ;  /* 0x000000080e147981 */ /* 0x000ee8000c1e1900 */
[----:B------:R-:W4:Y:S04]  /*3040*/  LDG.E R21, desc[UR8][R12.64] ;  /* 0x000000080c157981 */ /* 0x000f28000c1e1900 */
[----:B------:R-:W5:Y:S04]  /*3050*/  LDG.E R9, desc[UR8][R14.64+0x400] ;  /* 0x000400080e097981 */ /* 0x000f68000c1e1900 */
[----:B------:R-:W5:Y:S04]  /*3060*/  LDG.E R3, desc[UR8][R12.64+0x400] ;  /* 0x000400080c037981 */ /* 0x000f68000c1e1900 */
[----:B------:R-:W5:Y:S04]  /*3070*/  LDG.E R17, desc[UR8][R14.64+0x800] ;  /* 0x000800080e117981 */ /* 0x000f68000c1e1900 */
[----:B------:R-:W5:Y:S04]  /*3080*/  LDG.E R16, desc[UR8][R12.64+0x800] ;  /* 0x000800080c107981 */ /* 0x000f68000c1e1900 */
[----:B------:R-:W5:Y:S04]  /*3090*/  LDG.E R18, desc[UR8][R14.64+0xc00] ;  /* 0x000c00080e127981 */ /* 0x000f68000c1e1900 */
[----:B------:R2:W5:Y:S01]  /*30a0*/  LDG.E R19, desc[UR8][R12.64+0xc00] ;  /* 0x000c00080c137981 */ /* 0x000562000c1e1900 */
[----:B------:R-:W-:-:S02]  /*30b0*/  LOP3.LUT P1, RZ, R2, 0xff, RZ, 0xc0, !PT ;  /* 0x000000ff02ff7812 */ /* 0x000fc4000782c0ff */
[----:B--2---:R-:W-:-:S04]  /*30c0*/  IADD3 R12, P2, P4, R5, UR6, R8 ;  /* 0x00000006050c7c10 */ /* 0x004fc8000fc5e008 */
[----:B------:R-:W-:Y:S02]  /*30d0*/  ISETP.LT.U32.AND P0, PT, R12, R29, PT ;  /* 0x0000001d0c00720c */ /* 0x000fe40003f01070 */
[----:B---3--:R-:W-:Y:S02]  /*30e0*/  LEA.HI R22, R20, R20, RZ, 0x1 ;  /* 0x0000001414167211 */ /* 0x008fe400078f08ff */
[----:B----4-:R-:W-:Y:S02]  /*30f0*/  LEA.HI R24, R21, R21, RZ, 0x1 ;  /* 0x0000001515187211 */ /* 0x010fe400078f08ff */
[----:B------:R-:W-:Y:S02]  /*3100*/  LOP3.LUT R23, R22, 0xfffffffe, RZ, 0xc0, !PT ;  /* 0xfffffffe16177812 */ /* 0x000fe400078ec0ff */
[----:B------:R-:W-:Y:S02]  /*3110*/  LOP3.LUT R24, R24, 0xfffffffe, RZ, 0xc0, !PT ;  /* 0xfffffffe18187812 */ /* 0x000fe400078ec0ff */
[----:B-----5:R-:W-:Y:S01]  /*3120*/  LEA.HI R13, R9, R9, RZ, 0x1 ;  /* 0x00000009090d7211 */ /* 0x020fe200078f08ff */
[----:B------:R-:W-:Y:S01]  /*3130*/  IMAD.IADD R23, R20, 0x1, -R23 ;  /* 0x0000000114177824 */ /* 0x000fe200078e0a17 */
[----:B------:R-:W-:Y:S01]  /*3140*/  LEA.HI R15, R3, R3, RZ, 0x1 ;  /* 0x00000003030f7211 */ /* 0x000fe200078f08ff */
[----:B------:R-:W-:Y:S01]  /*3150*/  IMAD.IADD R24, R21, 0x1, -R24 ;  /* 0x0000000115187824 */ /* 0x000fe200078e0a18 */
[----:B------:R-:W-:-:S02]  /*3160*/  LOP3.LUT R14, R13, 0xfffffffe, RZ, 0xc0, !PT ;  /* 0xfffffffe0d0e7812 */ /* 0x000fc400078ec0ff */
[----:B------:R-:W-:Y:S02]  /*3170*/  LOP3.LUT R20, R15, 0xfffffffe, RZ, 0xc0, !PT ;  /* 0xfffffffe0f147812 */ /* 0x000fe400078ec0ff */
[----:B------:R-:W-:Y:S01]  /*3180*/  ISETP.NE.AND P3, PT, R23, R24, PT ;  /* 0x000000181700720c */ /* 0x000fe20003f65270 */
[----:B------:R-:W-:Y:S01]  /*3190*/  IMAD.IADD R14, R9, 0x1, -R14 ;  /* 0x00000001090e7824 */ /* 0x000fe200078e0a0e */
[----:B------:R-:W-:Y:S01]  /*31a0*/  IADD3.X R13, PT, PT, RZ, UR7, RZ, P2, P4 ;  /* 0x00000007ff0d7c10 */ /* 0x000fe200097e84ff */
[----:B------:R-:W-:Y:S01]  /*31b0*/  IMAD.IADD R3, R3, 0x1, -R20 ;  /* 0x0000000103037824 */ /* 0x000fe200078e0a14 */
[----:B------:R-:W-:Y:S02]  /*31c0*/  SEL R9, RZ, 0x1, !P3 ;  /* 0x00000001ff097807 */ /* 0x000fe40005800000 */
[----:B------:R-:W-:Y:S02]  /*31d0*/  ISETP.LT.AND.EX P0, PT, R13, R26, PT, P0 ;  /* 0x0000001a0d00720c */ /* 0x000fe40003f01300 */
[----:B------:R-:W-:-:S02]  /*31e0*/  ISETP.NE.AND P2, PT, R14, R3, PT ;  /* 0x000000030e00720c */ /* 0x000fc40003f45270 */
[----:B------:R-:W-:Y:S02]  /*31f0*/  IADD3 R14, P4, PT, R12, 0x100, RZ ;  /* 0x000001000c0e7810 */ /* 0x000fe40007f9e0ff */
[----:B------:R-:W-:Y:S02]  /*3200*/  @P1 SEL R9, R2, 0x1, !P3 ;  /* 0x0000000102091807 */ /* 0x000fe40005800000 */
[C---:B------:R-:W-:Y:S01]  /*3210*/  @P3 SEL R29, R12.reuse, R29, P0 ;  /* 0x0000001d0c1d3207 */ /* 0x040fe20000000000 */
[----:B------:R-:W-:Y:S01]  /*3220*/  IMAD.X R21, RZ, RZ, R13, P4 ;  /* 0x000000ffff157224 */ /* 0x000fe200020e060d */
[----:B------:R-:W-:Y:S02]  /*3230*/  @P3 SEL R26, R13, R26, P0 ;  /* 0x0000001a0d1a3207 */ /* 0x000fe40000000000 */
[----:B------:R-:W-:Y:S02]  /*3240*/  SEL R29, R12, R29, !P1 ;  /* 0x0000001d0c1d7207 */ /* 0x000fe40004800000 */
[----:B------:R-:W-:-:S02]  /*3250*/  LEA.HI R2, R17, R17, RZ, 0x1 ;  /* 0x0000001111027211 */ /* 0x000fc400078f08ff */
[----:B------:R-:W-:Y:S02]  /*3260*/  LOP3.LUT P3, RZ, R9, 0xff, RZ, 0xc0, !PT ;  /* 0x000000ff09ff7812 */ /* 0x000fe4000786c0ff */
[----:B------:R-:W-:Y:S02]  /*3270*/  LEA.HI R3, R16, R16, RZ, 0x1 ;  /* 0x0000001010037211 */ /* 0x000fe400078f08ff */
[----:B------:R-:W-:Y:S02]  /*3280*/  SEL R26, R13, R26, !P1 ;  /* 0x0000001a0d1a7207 */ /* 0x000fe40004800000 */
[----:B------:R-:W-:Y:S02]  /*3290*/  ISETP.LT.U32.AND P0, PT, R14, R29, PT ;  /* 0x0000001d0e00720c */ /* 0x000fe40003f01070 */
[----:B------:R-:W-:Y:S02]  /*32a0*/  LOP3.LUT R2, R2, 0xfffffffe, RZ, 0xc0, !PT ;  /* 0xfffffffe02027812 */ /* 0x000fe400078ec0ff */
[----:B------:R-:W-:-:S02]  /*32b0*/  LOP3.LUT R3, R3, 0xfffffffe, RZ, 0xc0, !PT ;  /* 0xfffffffe03037812 */ /* 0x000fc400078ec0ff */
[-C--:B------:R-:W-:Y:S01]  /*32c0*/  ISETP.LT.AND.EX P0, PT, R21, R26.reuse, PT, P0 ;  /* 0x0000001a1500720c */ /* 0x080fe20003f01300 */
[----:B------:R-:W-:Y:S01]  /*32d0*/  IMAD.IADD R2, R17, 0x1, -R2 ;  /* 0x0000000111027824 */ /* 0x000fe200078e0a02 */
[----:B------:R-:W-:Y:S01]  /*32e0*/  SEL R15, RZ, 0x1, !P2 ;  /* 0x00000001ff0f7807 */ /* 0x000fe20005000000 */
[----:B------:R-:W-:Y:S01]  /*32f0*/  IMAD.IADD R3, R16, 0x1, -R3 ;  /* 0x0000000110037824 */ /* 0x000fe200078e0a03 */
[C---:B------:R-:W-:Y:S02]  /*3300*/  @P2 SEL R29, R14.reuse, R29, P0 ;  /* 0x0000001d0e1d2207 */ /* 0x040fe40000000000 */
[----:B------:R-:W-:Y:S02]  /*3310*/  @P2 SEL R26, R21, R26, P0 ;  /* 0x0000001a151a2207 */ /* 0x000fe40000000000 */
[----:B------:R-:W-:Y:S02]  /*3320*/  @P3 SEL R15, R9, 0x1, !P2 ;  /* 0x00000001090f3807 */ /* 0x000fe40005000000 */
[----:B------:R-:W-:-:S02]  /*3330*/  SEL R29, R14, R29, !P3 ;  /* 0x0000001d0e1d7207 */ /* 0x000fc40005800000 */
[----:B------:R-:W-:Y:S02]  /*3340*/  SEL R26, R21, R26, !P3 ;  /* 0x0000001a151a7207 */ /* 0x000fe40005800000 */
[----:B------:R-:W-:Y:S02]  /*3350*/  ISETP.NE.AND P3, PT, R2, R3, PT ;  /* 0x000000030200720c */ /* 0x000fe40003f65270 */
[----:B------:R-:W-:Y:S02]  /*3360*/  LEA.HI R2, R18, R18, RZ, 0x1 ;  /* 0x0000001212027211 */ /* 0x000fe400078f08ff */
[----:B------:R-:W-:Y:S02]  /*3370*/  IADD3 R14, P0, PT, R12, 0x200, RZ ;  /* 0x000002000c0e7810 */ /* 0x000fe40007f1e0ff */
[----:B------:R-:W-:Y:S02]  /*3380*/  LEA.HI R9, R19, R19, RZ, 0x1 ;  /* 0x0000001313097211 */ /* 0x000fe400078f08ff */
[----:B------:R-:W-:Y:S01]  /*3390*/  LOP3.LUT R3, R2, 0xfffffffe, RZ, 0xc0, !PT ;  /* 0xfffffffe02037812 */ /* 0x000fe200078ec0ff */
[----:B------:R-:W-:Y:S01]  /*33a0*/  IMAD.X R17, RZ, RZ, R13, P0 ;  /* 0x000000ffff117224 */ /* 0x000fe200000e060d */
[----:B------:R-:W-:-:S02]  /*33b0*/  LOP3.LUT P2, RZ, R15, 0xff, RZ, 0xc0, !PT ;  /* 0x000000ff0fff7812 */ /* 0x000fc4000784c0ff */
[----:B------:R-:W-:Y:S01]  /*33c0*/  LOP3.LUT R2, R9, 0xfffffffe, RZ, 0xc0, !PT ;  /* 0xfffffffe09027812 */ /* 0x000fe200078ec0ff */
[----:B------:R-:W-:Y:S01]  /*33d0*/  IMAD.IADD R3, R18, 0x1, -R3 ;  /* 0x0000000112037824 */ /* 0x000fe200078e0a03 */
[----:B------:R-:W-:Y:S02]  /*33e0*/  ISETP.LT.U32.AND P0, PT, R14, R29, PT ;  /* 0x0000001d0e00720c */ /* 0x000fe40003f01070 */
[----:B------:R-:W-:Y:S01]  /*33f0*/  SEL R9, RZ, 0x1, !P3 ;  /* 0x00000001ff097807 */ /* 0x000fe20005800000 */
[----:B------:R-:W-:Y:S01]  /*3400*/  IMAD.IADD R2, R19, 0x1, -R2 ;  /* 0x0000000113027824 */ /* 0x000fe200078e0a02 */
[----:B------:R-:W-:-:S04]  /*3410*/  ISETP.LT.AND.EX P0, PT, R17, R26, PT, P0 ;  /* 0x0000001a1100720c */ /* 0x000fc80003f01300 */
[----:B------:R-:W-:Y:S02]  /*3420*/  ISETP.NE.AND P1, PT, R3, R2, PT ;  /* 0x000000020300720c */ /* 0x000fe40003f25270 */
[----:B------:R-:W-:Y:S02]  /*3430*/  @P3 SEL R29, R14, R29, P0 ;  /* 0x0000001d0e1d3207 */ /* 0x000fe40000000000 */
[----:B------:R-:W-:Y:S02]  /*3440*/  @P3 SEL R26, R17, R26, P0 ;  /* 0x0000001a111a3207 */ /* 0x000fe40000000000 */
[----:B0-----:R-:W-:Y:S02]  /*3450*/  IADD3 R3, PT, PT, -R8, UR4, RZ ;  /* 0x0000000408037c10 */ /* 0x001fe4000fffe1ff */
[----:B------:R-:W-:Y:S02]  /*3460*/  IADD3 R12, P0, PT, R12, 0x300, RZ ;  /* 0x000003000c0c7810 */ /* 0x000fe40007f1e0ff */
[----:B------:R-:W-:-:S02]  /*3470*/  @P2 SEL R9, R15, 0x1, !P3 ;  /* 0x000000010f092807 */ /* 0x000fc40005800000 */
[----:B------:R-:W-:Y:S01]  /*3480*/  SEL R29, R14, R29, !P2 ;  /* 0x0000001d0e1d7207 */ /* 0x000fe20005000000 */
[----:B------:R-:W-:Y:S01]  /*3490*/  IMAD.X R13, RZ, RZ, R13, P0 ;  /* 0x000000ffff0d7224 */ /* 0x000fe200000e060d */
[----:B------:R-:W-:Y:S02]  /*34a0*/  SEL R26, R17, R26, !P2 ;  /* 0x0000001a111a7207 */ /* 0x000fe40005000000 */
[----:B------:R-:W-:Y:S02]  /*34b0*/  ISETP.GE.U32.AND P2, PT, R3, 0x400, PT ;  /* 0x000004000300780c */ /* 0x000fe40003f46070 */
[----:B------:R-:W-:Y:S02]  /*34c0*/  LOP3.LUT P3, RZ, R9, 0xff, RZ, 0xc0, !PT ;  /* 0x000000ff09ff7812 */ /* 0x000fe4000786c0ff */
[----:B------:R-:W-:Y:S02]  /*34d0*/  ISETP.LT.U32.AND P0, PT, R12, R29, PT ;  /* 0x0000001d0c00720c */ /* 0x000fe40003f01070 */
[----:B------:R-:W-:-:S02]  /*34e0*/  SEL R2, RZ, 0x1, !P1 ;  /* 0x00000001ff027807 */ /* 0x000fc40004800000 */
[----:B------:R-:W-:-:S04]  /*34f0*/  ISETP.LT.AND.EX P0, PT, R13, R26, PT, P0 ;  /* 0x0000001a0d00720c */ /* 0x000fc80003f01300 */
[C---:B------:R-:W-:Y:S02]  /*3500*/  @P1 SEL R29, R12.reuse, R29, P0 ;  /* 0x0000001d0c1d1207 */ /* 0x040fe40000000000 */
[----:B------:R-:W-:Y:S02]  /*3510*/  @P1 SEL R26, R13, R26, P0 ;  /* 0x0000001a0d1a1207 */ /* 0x000fe40000000000 */
[----:B------:R-:W-:Y:S02]  /*3520*/  @P3 SEL R2, R9, 0x1, !P1 ;  /* 0x0000000109023807 */ /* 0x000fe40004800000 */
[----:B------:R-:W-:Y:S02]  /*3530*/  SEL R29, R12, R29, !P3 ;  /* 0x0000001d0c1d7207 */ /* 0x000fe40005800000 */
[----:B------:R-:W-:Y:S01]  /*3540*/  SEL R26, R13, R26, !P3 ;  /* 0x0000001a0d1a7207 */ /* 0x000fe20005800000 */
[----:B------:R-:W-:Y:S06]  /*3550*/  @!P2 BRA `(.L_x_236) ;  /* 0x0000000c0030a947 */ /* 0x000fec0003800000 */
[----:B------:R-:W-:-:S05]  /*3560*/  VIADD R8, R8, 0x400 ;  /* 0x0000040008087836 */ /* 0x000fca0000000000 */
[----:B------:R-:W-:-:S13]  /*3570*/  ISETP.GT.U32.AND P0, PT, R8, UR5, PT ;  /* 0x0000000508007c0c */ /* 0x000fda000bf04070 */
[----:B------:R-:W-:Y:S05]  /*3580*/  @!P0 BRA `(.L_x_237) ;  /* 0xfffffff800a08947 */ /* 0x000fea000383ffff */
.L_x_235:
[----:B------:R-:W-:Y:S01]  /*3590*/  IADD3 R6, PT, PT, -R8, UR4, RZ ;  /* 0x0000000408067c10 */ /* 0x000fe2000fffe1ff */
[----:B------:R-:W-:Y:S03]  /*35a0*/  BSSY.RECONVERGENT B1, `(.L_x_236) ;  /* 0x00000c7000017945 */ /* 0x000fe60003800200 */
[----:B------:R-:W-:-:S04]  /*35b0*/  ISETP.GE.AND P0, PT, R5, R6, PT ;  /* 0x000000060500720c */ /* 0x000fc80003f06270 */
[----:B------:R-:W-:-:S13]  /*35c0*/  ISETP.GE.U32.OR P0, PT, R8, UR4, P0 ;  /* 0x0000000408007c0c */ /* 0x000fda0008706470 */
[----:B------:R-:W-:Y:S05]  /*35d0*/  @P0 BRA `(.L_x_238) ;  /* 0x0000000c000c0947 */ /* 0x000fea0003800000 */
[----:B------:R-:W-:Y:S01]  /*35e0*/  LOP3.LUT R7, RZ, R5, RZ, 0x33, !PT ;  /* 0x00000005ff077212 */ /* 0x000fe200078e33ff */
[----:B------:R-:W-:Y:S01]  /*35f0*/  BSSY.RECONVERGENT B2, `(.L_x_239) ;  /* 0x000006e000027945 */ /* 0x000fe20003800200 */
[----:B------:R-:W-:Y:S02]  /*3600*/  IMAD.MOV.U32 R3, RZ, RZ, R5 ;  /* 0x000000ffff037224 */ /* 0x000fe400078e0005 */
[----:B------:R-:W-:-:S04]  /*3610*/  IADD3 R7, PT, PT, -R8, UR4, R7 ;  /* 0x0000000408077c10 */ /* 0x000fc8000fffe107 */
[C---:B------:R-:W-:Y:S02]  /*3620*/  ISETP.GE.U32.AND P0, PT, R7.reuse, 0x300, PT ;  /* 0x000003000700780c */ /* 0x040fe40003f06070 */
[----:B------:R-:W-:-:S11]  /*3630*/  LEA.HI R9, R7, 0x1, RZ, 0x18 ;  /* 0x0000000107097811 */ /* 0x000fd600078fc0ff */
[----:B------:R-:W-:Y:S05]  /*3640*/  @!P0 BRA `(.L_x_240) ;  /* 0x0000000400a08947 */ /* 0x000fea0003800000 */
[----:B------:R-:W0:Y:S01]  /*3650*/  LDC.64 R12, c[0x0][0x380] ;  /* 0x0000e000ff0c7b82 */ /* 0x000e220000000a00 */
[----:B------:R-:W-:Y:S01]  /*3660*/  LOP3.LUT R11, R9, 0x1fffffc, RZ, 0xc0, !PT ;  /* 0x01fffffc090b7812 */ /* 0x000fe200078ec0ff */
[----:B------:R-:W-:Y:S01]  /*3670*/  BSSY.RECONVERGENT B3, `(.L_x_241) ;  /* 0x0000064000037945 */ /* 0x000fe20003800200 */
[----:B------:R-:W-:-:S03]  /*3680*/  IMAD.IADD R6, R5, 0x1, R8 ;  /* 0x0000000105067824 */ /* 0x000fc600078e0208 */
[----:B------:R-:W-:Y:S02]  /*3690*/  IMAD.MOV R11, RZ, RZ, -R11 ;  /* 0x000000ffff0b7224 */ /* 0x000fe400078e0a0b */
[----:B------:R-:W2:Y:S05]  /*36a0*/  LDC.64 R14, c[0x0][0x388] ;  /* 0x0000e200ff0e7b82 */ /* 0x000eaa0000000a00 */
.L_x_242:
[----:B0-----:R-:W-:-:S04]  /*36b0*/  IMAD.WIDE.U32 R22, R6, 0x4, R12 ;  /* 0x0000000406167825 */ /* 0x001fc800078e000c */
[C---:B--2---:R-:W-:Y:S01]  /*36c0*/  IMAD.WIDE.U32 R20, R6.reuse, 0x4, R14 ;  /* 0x0000000406147825 */ /* 0x044fe200078e000e */
[----:B------:R-:W2:Y:S04]  /*36d0*/  LDG.E R3, desc[UR8][R22.64] ;  /* 0x0000000816037981 */ /* 0x000ea8000c1e1900 */
[----:B------:R-:W3:Y:S01]  /*36e0*/  LDG.E R10, desc[UR8][R20.64] ;  /* 0x00000008140a7981 */ /* 0x000ee2000c1e1900 */
[----:B------:R-:W-:-:S04]  /*36f0*/  VIADD R27, R6, 0x100 ;  /* 0x00000100061b7836 */ /* 0x000fc80000000000 */
[----:B------:R-:W-:-:S04]  /*3700*/  IMAD.WIDE.U32 R24, R27, 0x4, R14 ;  /* 0x000000041b187825 */ /* 0x000fc800078e000e */
[----:B------:R-:W-:Y:S02]  /*3710*/  IMAD.WIDE.U32 R16, R27, 0x4, R12 ;  /* 0x000000041b107825 */ /* 0x000fe400078e000c */
[----:B------:R0:W4:Y:S04]  /*3720*/  LDG.E R24, desc[UR8][R24.64] ;  /* 0x0000000818187981 */ /* 0x000128000c1e1900 */
[----:B------:R5:W4:Y:S01]  /*3730*/  LDG.E R28, desc[UR8][R16.64] ;  /* 0x00000008101c7981 */ /* 0x000b22000c1e1900 */
[----:B0-----:R-:W-:-:S04]  /*3740*/  VIADD R25, R6, 0x200 ;  /* 0x0000020006197836 */ /* 0x001fc80000000000 */
[----:B-----5:R-:W-:-:S04]  /*3750*/  IMAD.WIDE.U32 R16, R25, 0x4, R12 ;  /* 0x0000000419107825 */ /* 0x020fc800078e000c */
[----:B------:R-:W-:Y:S02]  /*3760*/  IMAD.WIDE.U32 R18, R25, 0x4, R14 ;  /* 0x0000000419127825 */ /* 0x000fe400078e000e */
[----:B------:R-:W5:Y:S04]  /*3770*/  LDG.E R16, desc[UR8][R16.64] ;  /* 0x0000000810107981 */ /* 0x000f68000c1e1900 */
[----:B------:R0:W5:Y:S02]  /*3780*/  LDG.E R18, desc[UR8][R18.64] ;  /* 0x0000000812127981 */ /* 0x000164000c1e1900 */
[----:B0-----:R-:W-:-:S04]  /*3790*/  VIADD R19, R6, 0x300 ;  /* 0x0000030006137836 */ /* 0x001fc80000000000 */
[----:B------:R-:W-:-:S04]  /*37a0*/  IMAD.WIDE.U32 R20, R19, 0x4, R12 ;  /* 0x0000000413147825 */ /* 0x000fc800078e000c */
[----:B------:R-:W-:Y:S02]  /*37b0*/  IMAD.WIDE.U32 R22, R19, 0x4, R14 ;  /* 0x0000000413167825 */ /* 0x000fe400078e000e */
[----:B------:R3:W5:Y:S04]  /*37c0*/  LDG.E R20, desc[UR8][R20.64] ;  /* 0x0000000814147981 */ /* 0x000768000c1e1900 */
[----:B------:R0:W5:Y:S01]  /*37d0*/  LDG.E R22, desc[UR8][R22.64] ;  /* 0x0000000816167981 */ /* 0x000162000c1e1900 */
[----:B------:R-:W-:Y:S01]  /*37e0*/  LOP3.LUT P3, RZ, R2, 0xff, RZ, 0xc0, !PT ;  /* 0x000000ff02ff7812 */ /* 0x000fe2000786c0ff */
[----:B------:R-:W-:Y:S02]  /*37f0*/  VIADD R11, R11, 0x4 ;  /* 0x000000040b0b7836 */ /* 0x000fe40000000000 */
[----:B------:R-:W-:Y:S01]  /*3800*/  VIADD R4, R4, 0x400 ;  /* 0x0000040004047836 */ /* 0x000fe20000000000 */
[----:B--2---:R-:W-:-:S02]  /*3810*/  LEA.HI R17, R3, R3, RZ, 0x1 ;  /* 0x0000000303117211 */ /* 0x004fc400078f08ff */
[----:B---3--:R-:W-:Y:S02]  /*3820*/  LEA.HI R21, R10, R10, RZ, 0x1 ;  /* 0x0000000a0a157211 */ /* 0x008fe400078f08ff */
[----:B------:R-:W-:Y:S02]  /*3830*/  LOP3.LUT R17, R17, 0xfffffffe, RZ, 0xc0, !PT ;  /* 0xfffffffe11117812 */ /* 0x000fe400078ec0ff */
[----:B------:R-:W-:-:S03]  /*3840*/  LOP3.LUT R21, R21, 0xfffffffe, RZ, 0xc0, !PT ;  /* 0xfffffffe15157812 */ /* 0x000fc600078ec0ff */
[----:B------:R-:W-:Y:S02]  /*3850*/  IMAD.IADD R17, R3, 0x1, -R17 ;  /* 0x0000000103117824 */ /* 0x000fe400078e0a11 */
[----:B------:R-:W-:-:S05]  /*3860*/  IMAD.IADD R10, R10, 0x1, -R21 ;  /* 0x000000010a0a7824 */ /* 0x000fca00078e0a15 */
[----:B------:R-:W-:Y:S02]  /*3870*/  ISETP.NE.AND P1, PT, R17, R10, PT ;  /* 0x0000000a1100720c */ /* 0x000fe40003f25270 */
[----:B------:R-:W-:Y:S02]  /*3880*/  IADD3 R10, P2, PT, R6, UR6, RZ ;  /* 0x00000006060a7c10 */ /* 0x000fe4000ff5e0ff */
[----:B----4-:R-:W-:Y:S02]  /*3890*/  LEA.HI R21, R28, R28, RZ, 0x1 ;  /* 0x0000001c1c157211 */ /* 0x010fe400078f08ff */
[----:B------:R-:W-:Y:S01]  /*38a0*/  LEA.HI R17, R24, R24, RZ, 0x1 ;  /* 0x0000001818117211 */ /* 0x000fe200078f08ff */
[----:B------:R-:W-:Y:S01]  /*38b0*/  IMAD.X R3, RZ, RZ, UR7, P2 ;  /* 0x00000007ff037e24 */ /* 0x000fe200090e06ff */
[----:B------:R-:W-:Y:S02]  /*38c0*/  ISETP.LT.U32.AND P0, PT, R10, R29, PT ;  /* 0x0000001d0a00720c */ /* 0x000fe40003f01070 */
[----:B------:R-:W-:-:S02]  /*38d0*/  LOP3.LUT R21, R21, 0xfffffffe, RZ, 0xc0, !PT ;  /* 0xfffffffe15157812 */ /* 0x000fc400078ec0ff */
[----:B------:R-:W-:Y:S02]  /*38e0*/  LOP3.LUT R17, R17, 0xfffffffe, RZ, 0xc0, !PT ;  /* 0xfffffffe11117812 */ /* 0x000fe400078ec0ff */
[CC--:B------:R-:W-:Y:S01]  /*38f0*/  ISETP.LT.AND.EX P0, PT, R3.reuse, R26.reuse, PT, P0 ;  /* 0x0000001a0300720c */ /* 0x0c0fe20003f01300 */
[----:B------:R-:W-:Y:S02]  /*3900*/  IMAD.IADD R21, R28, 0x1, -R21 ;  /* 0x000000011c157824 */ /* 0x000fe400078e0a15 */
[----:B------:R-:W-:Y:S01]  /*3910*/  IMAD.IADD R24, R24, 0x1, -R17 ;  /* 0x0000000118187824 */ /* 0x000fe200078e0a11 */
[----:B------:R-:W-:Y:S02]  /*3920*/  @P1 SEL R29, R10, R29, P0 ;  /* 0x0000001d0a1d1207 */ /* 0x000fe40000000000 */
[----:B------:R-:W-:Y:S02]  /*3930*/  @P1 SEL R26, R3, R26, P0 ;  /* 0x0000001a031a1207 */ /* 0x000fe40000000000 */
[----:B------:R-:W-:-:S02]  /*3940*/  IADD3 R27, P0, PT, R27, UR6, RZ ;  /* 0x000000061b1b7c10 */ /* 0x000fc4000ff1e0ff */
[----:B------:R-:W-:Y:S02]  /*3950*/  ISETP.NE.AND P2, PT, R21, R24, PT ;  /* 0x000000181500720c */ /* 0x000fe40003f45270 */
[----:B------:R-:W-:Y:S02]  /*3960*/  SEL R10, R10, R29, !P3 ;  /* 0x0000001d0a0a7207 */ /* 0x000fe40005800000 */
[----:B0-----:R-:W-:Y:S02]  /*3970*/  SEL R23, RZ, 0x1, !P1 ;  /* 0x00000001ff177807 */ /* 0x001fe40004800000 */
[----:B-----5:R-:W-:Y:S02]  /*3980*/  LEA.HI R17, R16, R16, RZ, 0x1 ;  /* 0x0000001010117211 */ /* 0x020fe400078f08ff */
[----:B------:R-:W-:Y:S02]  /*3990*/  LEA.HI R21, R18, R18, RZ, 0x1 ;  /* 0x0000001212157211 */ /* 0x000fe400078f08ff */
[----:B------:R-:W-:Y:S01]  /*39a0*/  @P3 SEL R23, R2, 0x1, !P1 ;  /* 0x0000000102173807 */ /* 0x000fe20004800000 */
[----:B------:R-:W-:Y:S01]  /*39b0*/  IMAD.X R2, RZ, RZ, UR7, P0 ;  /* 0x00000007ff027e24 */ /* 0x000fe200080e06ff */
[----:B------:R-:W-:-:S02]  /*39c0*/  SEL R3, R3, R26, !P3 ;  /* 0x0000001a03037207 */ /* 0x000fc40005800000 */
[-C--:B------:R-:W-:Y:S02]  /*39d0*/  ISETP.LT.U32.AND P0, PT, R27, R10.reuse, PT ;  /* 0x0000000a1b00720c */ /* 0x080fe40003f01070 */
[----:B------:R-:W-:Y:S02]  /*39e0*/  LOP3.LUT R17, R17, 0xfffffffe, RZ, 0xc0, !PT ;  /* 0xfffffffe11117812 */ /* 0x000fe400078ec0ff */
[----:B------:R-:W-:Y:S02]  /*39f0*/  LOP3.LUT R21, R21, 0xfffffffe, RZ, 0xc0, !PT ;  /* 0xfffffffe15157812 */ /* 0x000fe400078ec0ff */
[----:B------:R-:W-:Y:S01]  /*3a00*/  ISETP.LT.AND.EX P0, PT, R2, R3, PT, P0 ;  /* 0x000000030200720c */ /* 0x000fe20003f01300 */
[----:B------:R-:W-:Y:S01]  /*3a10*/  IMAD.IADD R17, R16, 0x1, -R17 ;  /* 0x0000000110117824 */ /* 0x000fe200078e0a11 */
[----:B------:R-:W-:Y:S01]  /*3a20*/  LOP3.LUT P1, RZ, R23, 0xff, RZ, 0xc0, !PT ;  /* 0x000000ff17ff7812 */ /* 0x000fe2000782c0ff */
[----:B------:R-:W-:Y:S01]  /*3a30*/  IMAD.IADD R18, R18, 0x1, -R21 ;  /* 0x0000000112127824 */ /* 0x000fe200078e0a15 */
[----:B------:R-:W-:-:S02]  /*3a40*/  @P2 SEL R10, R27, R10, P0 ;  /* 0x0000000a1b0a2207 */ /* 0x000fc40000000000 */
[C---:B------:R-:W-:Y:S02]  /*3a50*/  @P2 SEL R3, R2.reuse, R3, P0 ;  /* 0x0000000302032207 */ /* 0x040fe40000000000 */
[----:B------:R-:W-:Y:S02]  /*3a60*/  IADD3 R25, P0, PT, R25, UR6, RZ ;  /* 0x0000000619197c10 */ /* 0x000fe4000ff1e0ff */
[----:B------:R-:W-:Y:S02]  /*3a70*/  ISETP.NE.AND P3, PT, R17, R18, PT ;  /* 0x000000121100720c */ /* 0x000fe40003f65270 */
[----:B------:R-:W-:Y:S02]  /*3a80*/  SEL R10, R27, R10, !P1 ;  /* 0x0000000a1b0a7207 */ /* 0x000fe40004800000 */
[----:B------:R-:W-:Y:S02]  /*3a90*/  SEL R21, R2, R3, !P1 ;  /* 0x0000000302157207 */ /* 0x000fe40004800000 */
[----:B------:R-:W-:-:S02]  /*3aa0*/  LEA.HI R2, R20, R20, RZ, 0x1 ;  /* 0x0000001414027211 */ /* 0x000fc400078f08ff */
[----:B------:R-:W-:Y:S01]  /*3ab0*/  LEA.HI R16, R22, R22, RZ, 0x1 ;  /* 0x0000001616107211 */ /* 0x000fe200078f08ff */
[----:B------:R-:W-:Y:S01]  /*3ac0*/  IMAD.X R18, RZ, RZ, UR7, P0 ;  /* 0x00000007ff127e24 */ /* 0x000fe200080e06ff */
[----:B------:R-:W-:Y:S02]  /*3ad0*/  ISETP.LT.U32.AND P0, PT, R25, R10, PT ;  /* 0x0000000a1900720c */ /* 0x000fe40003f01070 */
[----:B------:R-:W-:Y:S02]  /*3ae0*/  LOP3.LUT R3, R2, 0xfffffffe, RZ, 0xc0, !PT ;  /* 0xfffffffe02037812 */ /* 0x000fe400078ec0ff */
[----:B------:R-:W-:Y:S02]  /*3af0*/  LOP3.LUT R17, R16, 0xfffffffe, RZ, 0xc0, !PT ;  /* 0xfffffffe10117812 */ /* 0x000fe400078ec0ff */
[----:B------:R-:W-:Y:S02]  /*3b00*/  SEL R24, RZ, 0x1, !P2 ;  /* 0x00000001ff187807 */ /* 0x000fe40005000000 */
[----:B------:R-:W-:-:S02]  /*3b10*/  @P1 SEL R24, R23, 0x1, !P2 ;  /* 0x0000000117181807 */ /* 0x000fc40005000000 */
[-C--:B------:R-:W-:Y:S01]  /*3b20*/  ISETP.LT.AND.EX P0, PT, R18, R21.reuse, PT, P0 ;  /* 0x000000151200720c */ /* 0x080fe20003f01300 */
[----:B------:R-:W-:Y:S02]  /*3b30*/  IMAD.IADD R3, R20, 0x1, -R3 ;  /* 0x0000000114037824 */ /* 0x000fe400078e0a03 */
[----:B------:R-:W-:Y:S01]  /*3b40*/  IMAD.IADD R22, R22, 0x1, -R17 ;  /* 0x0000000116167824 */ /* 0x000fe200078e0a11 */
[----:B------:R-:W-:Y:S02]  /*3b50*/  LOP3.LUT P2, RZ, R24, 0xff, RZ, 0xc0, !PT ;  /* 0x000000ff18ff7812 */ /* 0x000fe4000784c0ff */
[----:B------:R-:W-:Y:S02]  /*3b60*/  @P3 SEL R10, R25, R10, P0 ;  /* 0x0000000a190a3207 */ /* 0x000fe40000000000 */
[----:B------:R-:W-:Y:S02]  /*3b70*/  @P3 SEL R21, R18, R21, P0 ;  /* 0x0000001512153207 */ /* 0x000fe40000000000 */
[----:B------:R-:W-:-:S02]  /*3b80*/  IADD3 R19, P0, PT, R19, UR6, RZ ;  /* 0x0000000613137c10 */ /* 0x000fc4000ff1e0ff */
[----:B------:R-:W-:Y:S02]  /*3b90*/  ISETP.NE.AND P1, PT, R3, R22, PT ;  /* 0x000000160300720c */ /* 0x000fe40003f25270 */
[----:B------:R-:W-:Y:S01]  /*3ba0*/  SEL R10, R25, R10, !P2 ;  /* 0x0000000a190a7207 */ /* 0x000fe20005000000 */
[----:B------:R-:W-:Y:S01]  /*3bb0*/  IMAD.X R26, RZ, RZ, UR7, P0 ;  /* 0x00000007ff1a7e24 */ /* 0x000fe200080e06ff */
[----:B------:R-:W-:Y:S02]  /*3bc0*/  SEL R3, R18, R21, !P2 ;  /* 0x0000001512037207 */ /* 0x000fe40005000000 */
[----:B------:R-:W-:Y:S02]  /*3bd0*/  ISETP.LT.U32.AND P0, PT, R19, R10, PT ;  /* 0x0000000a1300720c */ /* 0x000fe40003f01070 */
[----:B------:R-:W-:Y:S02]  /*3be0*/  SEL R16, RZ, 0x1, !P3 ;  /* 0x00000001ff107807 */ /* 0x000fe40005800000 */
[----:B------:R-:W-:-:S02]  /*3bf0*/  ISETP.LT.AND.EX P0, PT, R26, R3, PT, P0 ;  /* 0x000000031a00720c */ /* 0x000fc40003f01300 */
[----:B------:R-:W-:Y:S02]  /*3c00*/  @P2 SEL R16, R24, 0x1, !P3 ;  /* 0x0000000118102807 */ /* 0x000fe40005800000 */
[----:B------:R-:W-:Y:S02]  /*3c10*/  @P1 SEL R10, R19, R10, P0 ;  /* 0x0000000a130a1207 */ /* 0x000fe40000000000 */
[----:B------:R-:W-:Y:S02]  /*3c20*/  @P1 SEL R3, R26, R3, P0 ;  /* 0x000000031a031207 */ /* 0x000fe40000000000 */
[----:B------:R-:W-:Y:S02]  /*3c30*/  ISETP.NE.AND P0, PT, R11, RZ, PT ;  /* 0x000000ff0b00720c */ /* 0x000fe40003f05270 */
[----:B------:R-:W-:Y:S01]  /*3c40*/  LOP3.LUT P2, RZ, R16, 0xff, RZ, 0xc0, !PT ;  /* 0x000000ff10ff7812 */ /* 0x000fe2000784c0ff */
[----:B------:R-:W-:Y:S01]  /*3c50*/  VIADD R6, R6, 0x400 ;  /* 0x0000040006067836 */ /* 0x000fe20000000000 */
[----:B------:R-:W-:-:S02]  /*3c60*/  SEL R2, RZ, 0x1, !P1 ;  /* 0x00000001ff027807 */ /* 0x000fc40004800000 */
[----:B------:R-:W-:Y:S02]  /*3c70*/  SEL R29, R19, R10, !P2 ;  /* 0x0000000a131d7207 */ /* 0x000fe40005000000 */
[----:B------:R-:W-:-:S07]  /*3c80*/  SEL R26, R26, R3, !P2 ;  /* 0x000000031a1a7207 */ /* 0x000fce0005000000 */
[----:B------:R-:W-:Y:S01]  /*3c90*/  @P2 SEL R2, R16, 0x1, !P1 ;  /* 0x0000000110022807 */ /* 0x000fe20004800000 */
[----:B------:R-:W-:Y:S06]  /*3ca0*/  @P0 BRA `(.L_x_242) ;  /* 0xfffffff800800947 */ /* 0x000fec000383ffff */
[----:B------:R-:W-:Y:S05]  /*3cb0*/  BSYNC.RECONVERGENT B3 ;  /* 0x0000000000037941 */ /* 0x000fea0003800200 */
.L_x_241:
[----:B------:R-:W-:-:S07]  /*3cc0*/  VIADD R3, R4, 0xfffffe00 ;  /* 0xfffffe0004037836 */ /* 0x000fce0000000000 */
.L_x_240:
[----:B------:R-:W-:Y:S05]  /*3cd0*/  BSYNC.RECONVERGENT B2 ;  /* 0x0000000000027941 */ /* 0x000fea0003800200 */
.L_x_239:
        /* <DEDUP_REMOVED lines=17> */
[----:B------:R-:W5:Y:S01]  /*3df0*/  LDG.E R6, desc[UR8][R6.64] ;  /* 0x0000000806067981 */ /* 0x000f62000c1e1900 */
[----:B------:R-:W-:Y:S01]  /*3e00*/  LOP3.LUT P2, RZ, R2, 0xff, RZ, 0xc0, !PT ;  /* 0x000000ff02ff7812 */ /* 0x000fe2000784c0ff */
[----:B------:R-:W-:Y:S01]  /*3e10*/  VIADD R3, R3, 0x200 ;  /* 0x0000020003037836 */ /* 0x000fe20000000000 */
[----:B---3--:R-:W-:-:S04]  /*3e20*/  LEA.HI R4, R14, R14, RZ, 0x1 ;  /* 0x0000000e0e047211 */ /* 0x008fc800078f08ff */
[----:B------:R-:W-:Y:S02]  /*3e30*/  LOP3.LUT R19, R4, 0xfffffffe, RZ, 0xc0, !PT ;  /* 0xfffffffe04137812 */ /* 0x000fe400078ec0ff */
[----:B--2---:R-:W-:-:S04]  /*3e40*/  LEA.HI R12, R16, R16, RZ, 0x1 ;  /* 0x00000010100c7211 */ /* 0x004fc800078f08ff */
[----:B------:R-:W-:Y:S01]  /*3e50*/  LOP3.LUT R21, R12, 0xfffffffe, RZ, 0xc0, !PT ;  /* 0xfffffffe0c157812 */ /* 0x000fe200078ec0ff */
[----:B------:R-:W-:-:S04]  /*3e60*/  IMAD.IADD R19, R14, 0x1, -R19 ;  /* 0x000000010e137824 */ /* 0x000fc800078e0a13 */
[----:B------:R-:W-:Y:S01]  /*3e70*/  IMAD.IADD R16, R16, 0x1, -R21 ;  /* 0x0000000110107824 */ /* 0x000fe200078e0a15 */
[----:B------:R-:W-:Y:S02]  /*3e80*/  IADD3 R12, P4, PT, R9, UR6, RZ ;  /* 0x00000006090c7c10 */ /* 0x000fe4000ff9e0ff */
[----:B----4-:R-:W-:Y:S02]  /*3e90*/  LEA.HI R4, R10, R10, RZ, 0x1 ;  /* 0x0000000a0a047211 */ /* 0x010fe400078f08ff */
[----:B------:R-:W-:Y:S02]  /*3ea0*/  ISETP.NE.AND P3, PT, R19, R16, PT ;  /* 0x000000101300720c */ /* 0x000fe40003f65270 */
[----:B-----5:R-:W-:Y:S01]  /*3eb0*/  LEA.HI R9, R6, R6, RZ, 0x1 ;  /* 0x0000000606097211 */ /* 0x020fe200078f08ff */
        /* <DEDUP_REMOVED lines=8> */
[----:B------:R-:W-:Y:S02]  /*3f40*/  SEL R14, RZ, 0x1, !P3 ;  /* 0x00000001ff0e7807 */ /* 0x000fe40005800000 */
[----:B------:R-:W-:-:S02]  /*3f50*/  @P3 SEL R26, R11, R26, P0 ;  /* 0x0000001a0b1a3207 */ /* 0x000fc40000000000 */
[----:B------:R-:W-:Y:S02]  /*3f60*/  @P2 SEL R14, R2, 0x1, !P3 ;  /* 0x00000001020e2807 */ /* 0x000fe40005800000 */
        /* <DEDUP_REMOVED lines=8> */
[C---:B------:R-:W-:Y:S02]  /*3ff0*/  @P3 SEL R4, R13.reuse, R4, P0 ;  /* 0x000000040d043207 */ /* 0x040fe40000000000 */
[----:B------:R-:W-:Y:S02]  /*4000*/  @P3 SEL R7, R26, R7, P0 ;  /* 0x000000071a073207 */ /* 0x000fe40000000000 */
[----:B------:R-:W-:Y:S02]  /*4010*/  SEL R2, RZ, 0x1, !P3 ;  /* 0x00000001ff027807 */ /* 0x000fe40005800000 */
[----:B------:R-:W-:Y:S02]  /*4020*/  @P2 SEL R2, R14, 0x1, !P3 ;  /* 0x000000010e022807 */ /* 0x000fe40005800000 */
[----:B------:R-:W-:Y:S02]  /*4030*/  SEL R29, R13, R4, !P2 ;  /* 0x000000040d1d7207 */ /* 0x000fe40005000000 */
[----:B------:R-:W-:-:S07]  /*4040*/  SEL R26, R26, R7, !P2 ;  /* 0x000000071a1a7207 */ /* 0x000fce0005000000 */
.L_x_244:
[----:B------:R-:W-:Y:S05]  /*4050*/  BSYNC.RECONVERGENT B2 ;  /* 0x0000000000027941 */ /* 0x000fea0003800200 */
.L_x_243:
[----:B------:R-:W-:Y:S05]  /*4060*/  @P1 BRA `(.L_x_238) ;  /* 0x0000000000681947 */ /* 0x000fea0003800000 */
[----:B------:R-:W0:Y:S01]  /*4070*/  LDC.64 R6, c[0x0][0x380] ;  /* 0x0000e000ff067b82 */ /* 0x000e220000000a00 */
[----:B------:R-:W-:-:S07]  /*4080*/  IMAD.IADD R3, R3, 0x1, R8 ;  /* 0x0000000103037824 */ /* 0x000fce00078e0208 */
[----:B------:R-:W2:Y:S01]  /*4090*/  LDC.64 R10, c[0x0][0x388] ;  /* 0x0000e200ff0a7b82 */ /* 0x000ea20000000a00 */
[----:B0-----:R-:W-:-:S06]  /*40a0*/  IMAD.WIDE.U32 R6, R3, 0x4, R6 ;  /* 0x0000000403067825 */ /* 0x001fcc00078e0006 */
[----:B------:R-:W3:Y:S01]  /*40b0*/  LDG.E R6, desc[UR8][R6.64] ;  /* 0x0000000806067981 */ /* 0x000ee2000c1e1900 */
[----:B--2---:R-:W-:-:S06]  /*40c0*/  IMAD.WIDE.U32 R8, R3, 0x4, R10 ;  /* 0x0000000403087825 */ /* 0x004fcc00078e000a */
[----:B------:R-:W2:Y:S01]  /*40d0*/  LDG.E R8, desc[UR8][R8.64] ;  /* 0x0000000808087981 */ /* 0x000ea2000c1e1900 */
[----:B------:R-:W-:Y:S02]  /*40e0*/  LOP3.LUT P3, RZ, R2, 0xff, RZ, 0xc0, !PT ;  /* 0x000000ff02ff7812 */ /* 0x000fe4000786c0ff */
[----:B---3--:R-:W-:-:S04]  /*40f0*/  LEA.HI R4, R6, R6, RZ, 0x1 ;  /* 0x0000000606047211 */ /* 0x008fc800078f08ff */
[----:B------:R-:W-:Y:S02]  /*4100*/  LOP3.LUT R11, R4, 0xfffffffe, RZ, 0xc0, !PT ;  /* 0xfffffffe040b7812 */ /* 0x000fe400078ec0ff */
[----:B--2---:R-:W-:-:S04]  /*4110*/  LEA.HI R10, R8, R8, RZ, 0x1 ;  /* 0x00000008080a7211 */ /* 0x004fc800078f08ff */
[----:B------:R-:W-:Y:S01]  /*4120*/  LOP3.LUT R13, R10, 0xfffffffe, RZ, 0xc0, !PT ;  /* 0xfffffffe0a0d7812 */ /* 0x000fe200078ec0ff */
[----:B------:R-:W-:-:S04]  /*4130*/  IMAD.IADD R11, R6, 0x1, -R11 ;  /* 0x00000001060b7824 */ /* 0x000fc800078e0a0b */
[----:B------:R-:W-:Y:S01]  /*4140*/  IMAD.IADD R4, R8, 0x1, -R13 ;  /* 0x0000000108047824 */ /* 0x000fe200078e0a0d */
[----:B------:R-:W-:-:S04]  /*4150*/  IADD3 R10, P2, PT, R3, UR6, RZ ;  /* 0x00000006030a7c10 */ /* 0x000fc8000ff5e0ff */
        /* <DEDUP_REMOVED lines=11> */
.L_x_238:
[----:B------:R-:W-:Y:S05]  /*4210*/  BSYNC.RECONVERGENT B1 ;  /* 0x0000000000017941 */ /* 0x000fea0003800200 */
.L_x_236:
        /* <DEDUP_REMOVED lines=24> */
.L_x_246:
[----:B------:R-:W-:Y:S05]  /*43a0*/  BSYNC.RECONVERGENT B1 ;  /* 0x0000000000017941 */ /* 0x000fea0003800200 */
.L_x_245:
        /* <DEDUP_REMOVED lines=23> */
.L_x_248:
[----:B------:R-:W-:Y:S05]  /*4520*/  BSYNC.RECONVERGENT B1 ;  /* 0x0000000000017941 */ /* 0x000fea0003800200 */
.L_x_247:
        /* <DEDUP_REMOVED lines=20> */
.L_x_250:
[----:B------:R-:W-:Y:S05]  /*4670*/  BSYNC.RECONVERGENT B1 ;  /* 0x0000000000017941 */ /* 0x000fea0003800200 */
.L_x_249:
        /* <DEDUP_REMOVED lines=20> */
.L_x_252:
[----:B------:R-:W-:Y:S05]  /*47c0*/  BSYNC.RECONVERGENT B1 ;  /* 0x0000000000017941 */ /* 0x000fea0003800200 */
.L_x_251:
        /* <DEDUP_REMOVED lines=20> */
.L_x_254:
[----:B------:R-:W-:Y:S05]  /*4910*/  BSYNC.RECONVERGENT B1 ;  /* 0x0000000000017941 */ /* 0x000fea0003800200 */
.L_x_253:
[----:B------:R-:W-:Y:S04]  /*4920*/  BSSY.RECONVERGENT B1, `(.L_x_255) ;  /* 0x000000c000017945 */ /* 0x000fe80003800200 */
[----:B------:R-:W-:Y:S05]  /*4930*/  @P1 BRA `(.L_x_256) ;  /* 0x0000000000281947 */ /* 0x000fea0003800000 */
[----:B--2---:R-:W2:Y:S01]  /*4940*/  S2R R7, SR_CgaCtaId ;  /* 0x0000000000077919 */ /* 0x004ea20000008800 */
[----:B----4-:R-:W-:Y:S01]  /*4950*/  MOV R4, 0x400 ;  /* 0x0000040000047802 */ /* 0x010fe20000000f00 */
[----:B------:R-:W-:Y:S01]  /*4960*/  IMAD.MOV.U32 R6, RZ, RZ, R29 ;  /* 0x000000ffff067224 */ /* 0x000fe200078e001d */
[----:B0-----:R-:W-:-:S04]  /*4970*/  SHF.R.U32.HI R3, RZ, 0x1, R5 ;  /* 0x00000001ff037819 */ /* 0x001fc80000011605 */
[----:B------:R-:W-:Y:S02]  /*4980*/  LOP3.LUT R3, R3, 0x1f0, RZ, 0xc0, !PT ;  /* 0x000001f003037812 */ /* 0x000fe400078ec0ff */
[----:B--2---:R-:W-:Y:S01]  /*4990*/  LEA R4, R7, R4, 0x18 ;  /* 0x0000000407047211 */ /* 0x004fe200078ec0ff */
[----:B------:R-:W-:-:S04]  /*49a0*/  IMAD.MOV.U32 R7, RZ, RZ, R26 ;  /* 0x000000ffff077224 */ /* 0x000fc800078e001a */
[----:B------:R-:W-:-:S05]  /*49b0*/  IMAD.IADD R3, R3, 0x1, R4 ;  /* 0x0000000103037824 */ /* 0x000fca00078e0204 */
[----:B------:R0:W-:Y:S04]  /*49c0*/  STS.64 [R3+0x10], R6 ;  /* 0x0000100603007388 */ /* 0x0001e80000000a00 */
[----:B------:R0:W-:Y:S02]  /*49d0*/  STS.U8 [R3+0x8], R2 ;  /* 0x0000080203007388 */ /* 0x0001e40000000000 */
.L_x_256:
[----:B------:R-:W-:Y:S05]  /*49e0*/  BSYNC.RECONVERGENT B1 ;  /* 0x0000000000017941 */ /* 0x000fea0003800200 */
.L_x_255:
        /* <DEDUP_REMOVED lines=8> */
[----:B0-2---:R-:W0:Y:S04]  /*4a70*/  LDS.64 R6, [UR5+0x20] ;  /* 0x00002005ff067984 */ /* 0x005e280008000a00 */
[----:B------:R-:W2:Y:S04]  /*4a80*/  LDS.U8 R13, [UR5+0x28] ;  /* 0x00002805ff0d7984 */ /* 0x000ea80008000000 */
[----:B----4-:R-:W4:Y:S04]  /*4a90*/  LDS.64 R4, [UR5+0x30] ;  /* 0x00003005ff047984 */ /* 0x010f280008000a00 */
        /* <DEDUP_REMOVED lines=72> */
[----:B------:R-:W-:-:S07]  /*4f20*/  SEL R26, R27, R5, !P2 ;  /* 0x000000051b1a7207 */ /* 0x000fce0005000000 */
.L_x_216:
[----:B------:R-:W-:Y:S05]  /*4f30*/  BSYNC.RECONVERGENT B0 ;  /* 0x0000000000007941 */ /* 0x000fea0003800200 */
.L_x_194:
[----:B------:R-:W-:Y:S05]  /*4f40*/  @P1 EXIT ;  /* 0x000000000000194d */ /* 0x000fea0003800000 */
[----:B------:R-:W5:Y:S01]  /*4f50*/  LDC.64 R8, c[0x0][0x3c0] ;  /* 0x0000f000ff087b82 */ /* 0x000f620000000a00 */
[----:B0-2---:R-:W-:Y:S02]  /*4f60*/  PRMT R7, R2, 0x7610, R7 ;  /* 0x0000761002077816 */ /* 0x005fe40000000007 */
[----:B-1----:R-:W-:Y:S02]  /*4f70*/  ISETP.NE.AND P1, PT, R0, RZ, PT ;  /* 0x000000ff0000720c */ /* 0x002fe40003f25270 */
[----:B------:R-:W-:-:S03]  /*4f80*/  LOP3.LUT P2, RZ, R7, 0xff, RZ, 0xc0, !PT ;  /* 0x000000ff07ff7812 */ /* 0x000fc6000784c0ff */
[----:B---34-:R-:W0:Y:S08]  /*4f90*/  LDC.64 R4, c[0x0][0x3a8] ;  /* 0x0000ea00ff047b82 */ /* 0x018e300000000a00 */
[----:B------:R-:W-:Y:S02]  /*4fa0*/  @P1 SEL R7, R0, 0x1, !P2 ;  /* 0x0000000100071807 */ /* 0x000fe40005000000 */
[----:B-----5:R-:W-:-:S04]  /*4fb0*/  ISETP.LT.U32.AND P0, PT, R29, R8, PT ;  /* 0x000000081d00720c */ /* 0x020fc80003f01070 */
[----:B------:R-:W-:-:S04]  /*4fc0*/  ISETP.LT.AND.EX P0, PT, R26, R9, PT, P0 ;  /* 0x000000091a00720c */ /* 0x000fc80003f01300 */
[C---:B------:R-:W-:Y:S01]  /*4fd0*/  @P2 SEL R8, R29.reuse, R8, P0 ;  /* 0x000000081d082207 */ /* 0x040fe20000000000 */
[----:B0-----:R-:W-:Y:S01]  /*4fe0*/  STG.E.U8 desc[UR8][R4.64], R7 ;  /* 0x0000000704007986 */ /* 0x001fe2000c101108 */
[C---:B------:R-:W-:Y:S02]  /*4ff0*/  @P2 SEL R9, R26.reuse, R9, P0 ;  /* 0x000000091a092207 */ /* 0x040fe40000000000 */
[----:B------:R-:W-:Y:S02]  /*5000*/  SEL R2, R29, R8, !P1 ;  /* 0x000000081d027207 */ /* 0x000fe40004800000 */
[----:B------:R-:W-:-:S05]  /*5010*/  SEL R3, R26, R9, !P1 ;  /* 0x000000091a037207 */ /* 0x000fca0004800000 */
[----:B------:R-:W-:Y:S01]  /*5020*/  STG.E.64 desc[UR8][R4.64+0x8], R2 ;  /* 0x0000080204007986 */ /* 0x000fe2000c101b08 */
[----:B------:R-:W-:Y:S05]  /*5030*/  EXIT ;  /* 0x000000000000794d */ /* 0x000fea0003800000 */
.L_x_257:
        /* <DEDUP_REMOVED lines=12> */
.L_x_664:


//--------------------- .text._ZN3cub18CUB_300001_SM_10006detail6reduce28DeviceReduceSingleTileKernelINS2_10policy_hubIN4cuda3std3__45tupleIJblEEEyN6thrust24THRUST_300001_SM_1000_NS8cuda_cub9__find_if7functorIS9_EEE10Policy1000EPS9_SI_iSF_S9_S9_NS7_10__identityEEEvT0_T1_T2_T3_T4_T6_ --------------------------
	.section	.text._ZN3cub18CUB_300001_SM_10006detail6reduce28DeviceReduceSingleTileKernelINS2_10policy_hubIN4cuda3std3__45tupleIJblEEEyN6thrust24THRUST_300001_SM_1000_NS8cuda_cub9__find_if7functorIS9_EEE10Policy1000EPS9_SI_iSF_S9_S9_NS7_10__identityEEEvT0_T1_T2_T3_T4_T6_,"ax",@progbits
	.align	128
        .global         _ZN3cub18CUB_300001_SM_10006detail6reduce28DeviceReduceSingleTileKernelINS2_10policy_hubIN4cuda3std3__45tupleIJblEEEyN6thrust24THRUST_300001_SM_1000_NS8cuda_cub9__find_if7functorIS9_EEE10Policy1000EPS9_SI_iSF_S9_S9_NS7_10__identityEEEvT0_T1_T2_T3_T4_T6_
        .type           _ZN3cub18CUB_300001_SM_10006detail6reduce28DeviceReduceSingleTileKernelINS2_10policy_hubIN4cuda3std3__45tupleIJblEEEyN6thrust24THRUST_300001_SM_1000_NS8cuda_cub9__find_if7functorIS9_EEE10Policy1000EPS9_SI_iSF_S9_S9_NS7_10__identityEEEvT0_T1_T2_T3_T4_T6_,@function
        .size           _ZN3cub18CUB_300001_SM_10006detail6reduce28DeviceReduceSingleTileKernelINS2_10policy_hubIN4cuda3std3__45tupleIJblEEEyN6thrust24THRUST_300001_SM_1000_NS8cuda_cub9__find_if7functorIS9_EEE10Policy1000EPS9_SI_iSF_S9_S9_NS7_10__identityEEEvT0_T1_T2_T3_T4_T6_,(.L_x_665 - _ZN3cub18CUB_300001_SM_10006detail6reduce28DeviceReduceSingleTileKernelINS2_10policy_hubIN4cuda3std3__45tupleIJblEEEyN6thrust24THRUST_300001_SM_1000_NS8cuda_cub9__find_if7functorIS9_EEE10Policy1000EPS9_SI_iSF_S9_S9_NS7_10__identityEEEvT0_T1_T2_T3_T4_T6_)
        .other          _ZN3cub18CUB_300001_SM_10006detail6reduce28DeviceReduceSingleTileKernelINS2_10policy_hubIN4cuda3std3__45tupleIJblEEEyN6thrust24THRUST_300001_SM_1000_NS8cuda_cub9__find_if7functorIS9_EEE10Policy1000EPS9_SI_iSF_S9_S9_NS7_10__identityEEEvT0_T1_T2_T3_T4_T6_,@"STO_CUDA_ENTRY STV_DEFAULT"
_ZN3cub18CUB_300001_SM_10006detail6reduce28DeviceReduceSingleTileKernelINS2_10policy_hubIN4cuda3std3__45tupleIJblEEEyN6thrust24THRUST_300001_SM_1000_NS8cuda_cub9__find_if7functorIS9_EEE10Policy1000EPS9_SI_iSF_S9_S9_NS7_10__identityEEEvT0_T1_T2_T3_T4_T6_:
.text._ZN3cub18CUB_300001_SM_10006detail6reduce28DeviceReduceSingleTileKernelINS2_10policy_hubIN4cuda3std3__45tupleIJblEEEyN6thrust24THRUST_300001_SM_1000_NS8cuda_cub9__find_if7functorIS9_EEE10Policy1000EPS9_SI_iSF_S9_S9_NS7_10__identityEEEvT0_T1_T2_T3_T4_T6_:
        /* <DEDUP_REMOVED lines=14> */
.L_x_258:
[----:B------:R-:W-:Y:S01]  /*00e0*/  UISETP.GT.AND UP0, UPT, UR4, 0x3ff, UPT ;  /* 0x000003ff0400788c */ /* 0x000fe2000bf04270 */
[----:B------:R-:W-:Y:S08]  /*00f0*/  BSSY.RECONVERGENT B0, `(.L_x_259) ;  /* 0x00003d8000007945 */ /* 0x000ff00003800200 */
[----:B------:R-:W-:Y:S05]  /*0100*/  BRA.U UP0, `(.L_x_260) ;  /* 0x0000002100e47547 */ /* 0x000fea000b800000 */
[----:B------:R-:W0:Y:S01]  /*0110*/  S2R R5, SR_TID.X ;  /* 0x0000000000057919 */ /* 0x000e220000002100 */
[----:B------:R-:W-:Y:S01]  /*0120*/  BSSY.RECONVERGENT B1, `(.L_x_261) ;  /* 0x000000b000017945 */ /* 0x000fe20003800200 */
[----:B------:R-:W-:Y:S02]  /*0130*/  PRMT R4, RZ, 0x7610, R4 ;  /* 0x00007610ff047816 */ /* 0x000fe40000000004 */
[----:B------:R-:W-:Y:S02]  /*0140*/  CS2R R2, SRZ ;  /* 0x0000000000027805 */ /* 0x000fe4000001ff00 */
[----:B0-----:R-:W-:Y:S01]  /*0150*/  ISETP.GE.AND P0, PT, R5, UR4, PT ;  /* 0x0000000405007c0c */ /* 0x001fe2000bf06270 */
[----:B------:R-:W-:-:S12]  /*0160*/  IMAD.MOV.U32 R9, RZ, RZ, R5 ;  /* 0x000000ffff097224 */ /* 0x000fd800078e0005 */
[----:B------:R-:W-:Y:S05]  /*0170*/  @P0 BRA `(.L_x_262) ;  /* 0x0000000000140947 */ /* 0x000fea0003800000 */
[----:B------:R-:W0:Y:S02]  /*0180*/  LDC.64 R6, c[0x0][0x380] ;  /* 0x0000e000ff067b82 */ /* 0x000e240000000a00 */
[----:B0-----:R-:W-:-:S05]  /*0190*/  IMAD.WIDE.U32 R6, R5, 0x10, R6 ;  /* 0x0000001005067825 */ /* 0x001fca00078e0006 */
[----:B------:R0:W5:Y:S04]  /*01a0*/  LDG.E.U16.CONSTANT R4, desc[UR8][R6.64] ;  /* 0x0000000806047981 */ /* 0x000168000c1e9500 */
[----:B------:R0:W5:Y:S01]  /*01b0*/  LDG.E.64.CONSTANT R2, desc[UR8][R6.64+0x8] ;  /* 0x0000080806027981 */ /* 0x000162000c1e9b00 */
[----:B------:R-:W-:-:S07]  /*01c0*/  VIADD R9, R5, 0x100 ;  /* 0x0000010005097836 */ /* 0x000fce0000000000 */
.L_x_262:
[----:B------:R-:W-:Y:S05]  /*01d0*/  BSYNC.RECONVERGENT B1 ;  /* 0x0000000000017941 */ /* 0x000fea0003800200 */
.L_x_261:
[----:B------:R-:W-:Y:S01]  /*01e0*/  ISETP.GE.AND P0, PT, R9, UR4, PT ;  /* 0x0000000409007c0c */ /* 0x000fe2000bf06270 */
[----:B------:R-:W-:-:S12]  /*01f0*/  BSSY.RECONVERGENT B1, `(.L_x_263) ;  /* 0x0000058000017945 */ /* 0x000fd80003800200 */
[----:B------:R-:W-:Y:S05]  /*0200*/  @P0 BRA `(.L_x_264) ;  /* 0x0000000400580947 */ /* 0x000fea0003800000 */
[----:B------:R-:W-:Y:S01]  /*0210*/  LOP3.LUT R8, RZ, R9, RZ, 0x33, !PT ;  /* 0x00000009ff087212 */ /* 0x000fe200078e33ff */
[----:B0-----:R-:W0:Y:S01]  /*0220*/  LDC.64 R6, c[0x0][0x380] ;  /* 0x0000e000ff067b82 */ /* 0x001e220000000a00 */
[----:B------:R-:W-:Y:S03]  /*0230*/  BSSY.RECONVERGENT B2, `(.L_x_265) ;  /* 0x0000020000027945 */ /* 0x000fe60003800200 */
[----:B------:R-:W-:-:S05]  /*0240*/  VIADD R8, R8, UR4 ;  /* 0x0000000408087c36 */ /* 0x000fca0008000000 */
[C---:B------:R-:W-:Y:S02]  /*0250*/  LOP3.LUT R10, R8.reuse, 0x300, RZ, 0xc0, !PT ;  /* 0x00000300080a7812 */ /* 0x040fe400078ec0ff */
[----:B------:R-:W-:Y:S02]  /*0260*/  ISETP.GE.U32.AND P1, PT, R8, 0x300, PT ;  /* 0x000003000800780c */ /* 0x000fe40003f26070 */
[----:B------:R-:W-:-:S13]  /*0270*/  ISETP.NE.AND P0, PT, R10, 0x300, PT ;  /* 0x000003000a00780c */ /* 0x000fda0003f05270 */
[----:B------:R-:W-:Y:S05]  /*0280*/  @!P0 BRA `(.L_x_266) ;  /* 0x0000000000688947 */ /* 0x000fea0003800000 */
[----:B------:R-:W2:Y:S01]  /*0290*/  LDC.64 R10, c[0x0][0x380] ;  /* 0x0000e000ff0a7b82 */ /* 0x000ea20000000a00 */
[----:B------:R-:W-:-:S04]  /*02a0*/  LEA.HI R8, R8, 0x1, RZ, 0x18 ;  /* 0x0000000108087811 */ /* 0x000fc800078fc0ff */
[----:B------:R-:W-:-:S05]  /*02b0*/  LOP3.LUT R8, R8, 0x3, RZ, 0xc0, !PT ;  /* 0x0000000308087812 */ /* 0x000fca00078ec0ff */
[----:B------:R-:W-:Y:S02]  /*02c0*/  IMAD.MOV R8, RZ, RZ, -R8 ;  /* 0x000000ffff087224 */ /* 0x000fe400078e0a08 */
[----:B--2---:R-:W-:-:S04]  /*02d0*/  IMAD.WIDE.U32 R10, R9, 0x10, R10 ;  /* 0x00000010090a7825 */ /* 0x004fc800078e000a */
[----:B------:R-:W-:Y:S02]  /*02e0*/  IMAD.MOV.U32 R15, RZ, RZ, R10 ;  /* 0x000000ffff0f7224 */ /* 0x000fe400078e000a */
[----:B------:R-:W-:-:S07]  /*02f0*/  IMAD.MOV.U32 R13, RZ, RZ, R11 ;  /* 0x000000ffff0d7224 */ /* 0x000fce00078e000b */
.L_x_267:
[----:B------:R-:W-:-:S05]  /*0300*/  IMAD.MOV.U32 R12, RZ, RZ, R15 ;  /* 0x000000ffff0c7224 */ /* 0x000fca00078e000f */
[----:B------:R-:W2:Y:S04]  /*0310*/  LDG.E.U16.CONSTANT R14, desc[UR8][R12.64] ;  /* 0x000000080c0e7981 */ /* 0x000ea8000c1e9500 */
[----:B------:R3:W4:Y:S01]  /*0320*/  LDG.E.64.CONSTANT R10, desc[UR8][R12.64+0x8] ;  /* 0x000008080c0a7981 */ /* 0x000722000c1e9b00 */
[----:B------:R-:W-:Y:S01]  /*0330*/  VIADD R8, R8, 0x1 ;  /* 0x0000000108087836 */ /* 0x000fe20000000000 */
[----:B-----5:R-:W-:Y:S01]  /*0340*/  LOP3.LUT P2, RZ, R4, 0xff, RZ, 0xc0, !PT ;  /* 0x000000ff04ff7812 */ /* 0x020fe2000784c0ff */
[----:B------:R-:W-:Y:S01]  /*0350*/  VIADD R9, R9, 0x100 ;  /* 0x0000010009097836 */ /* 0x000fe20000000000 */
[----:B------:R-:W-:Y:S02]  /*0360*/  IADD3 R15, P5, PT, R12, 0x1000, RZ ;  /* 0x000010000c0f7810 */ /* 0x000fe40007fbe0ff */
[----:B------:R-:W-:-:S03]  /*0370*/  ISETP.NE.AND P4, PT, R8, RZ, PT ;  /* 0x000000ff0800720c */ /* 0x000fc60003f85270 */
[----:B---3--:R-:W-:Y:S01]  /*0380*/  IMAD.X R13, RZ, RZ, R13, P5 ;  /* 0x000000ffff0d7224 */ /* 0x008fe200028e060d */
[----:B--2---:R-:W-:Y:S02]  /*0390*/  LOP3.LUT P3, RZ, R14, 0xff, RZ, 0xc0, !PT ;  /* 0x000000ff0eff7812 */ /* 0x004fe4000786c0ff */
[----:B----4-:R-:W-:-:S03]  /*03a0*/  ISETP.LT.U32.AND P0, PT, R10, R2, PT ;  /* 0x000000020a00720c */ /* 0x010fc60003f01070 */
[----:B------:R-:W-:Y:S02]  /*03b0*/  @P2 SEL R14, R4, 0x1, !P3 ;  /* 0x00000001040e2807 */ /* 0x000fe40005800000 */
[----:B------:R-:W-:Y:S02]  /*03c0*/  ISETP.LT.AND.EX P0, PT, R11, R3, PT, P0 ;  /* 0x000000030b00720c */ /* 0x000fe40003f01300 */
[----:B------:R-:W-:-:S04]  /*03d0*/  PRMT R4, R14, 0x7610, R4 ;  /* 0x000076100e047816 */ /* 0x000fc80000000004 */
[C---:B------:R-:W-:Y:S02]  /*03e0*/  @P3 SEL R2, R10.reuse, R2, P0 ;  /* 0x000000020a023207 */ /* 0x040fe40000000000 */
[C---:B------:R-:W-:Y:S02]  /*03f0*/  @P3 SEL R3, R11.reuse, R3, P0 ;  /* 0x000000030b033207 */ /* 0x040fe40000000000 */
[----:B------:R-:W-:Y:S02]  /*0400*/  SEL R2, R10, R2, !P2 ;  /* 0x000000020a027207 */ /* 0x000fe40005000000 */
[----:B------:R-:W-:Y:S01]  /*0410*/  SEL R3, R11, R3, !P2 ;  /* 0x000000030b037207 */ /* 0x000fe20005000000 */
[----:B------:R-:W-:Y:S06]  /*0420*/  @P4 BRA `(.L_x_267) ;  /* 0xfffffffc00b44947 */ /* 0x000fec000383ffff */
.L_x_266:
[----:B------:R-:W-:Y:S05]  /*0430*/  BSYNC.RECONVERGENT B2 ;  /* 0x0000000000027941 */ /* 0x000fea0003800200 */
.L_x_265:
[----:B------:R-:W-:Y:S05]  /*0440*/  @!P1 BRA `(.L_x_264) ;  /* 0x0000000000c89947 */ /* 0x000fea0003800000 */
.L_x_268:
[----:B0-----:R-:W-:-:S05]  /*0450*/  IMAD.WIDE R20, R9, 0x10, R6 ;  /* 0x0000001009147825 */ /* 0x001fca00078e0206 */
[----:B------:R-:W2:Y:S04]  /*0460*/  LDG.E.U16.CONSTANT R19, desc[UR8][R20.64] ;  /* 0x0000000814137981 */ /* 0x000ea8000c1e9500 */
[----:B------:R-:W3:Y:S04]  /*0470*/  LDG.E.64.CONSTANT R10, desc[UR8][R20.64+0x8] ;  /* 0x00000808140a7981 */ /* 0x000ee8000c1e9b00 */
[----:B------:R-:W4:Y:S04]  /*0480*/  LDG.E.U16.CONSTANT R22, desc[UR8][R20.64+0x1000] ;  /* 0x0010000814167981 */ /* 0x000f28000c1e9500 */
[----:B------:R-:W4:Y:S04]  /*0490*/  LDG.E.64.CONSTANT R12, desc[UR8][R20.64+0x1008] ;  /* 0x00100808140c7981 */ /* 0x000f28000c1e9b00 */
[----:B------:R-:W4:Y:S04]  /*04a0*/  LDG.E.U16.CONSTANT R18, desc[UR8][R20.64+0x2000] ;  /* 0x0020000814127981 */ /* 0x000f28000c1e9500 */
[----:B------:R-:W4:Y:S04]  /*04b0*/  LDG.E.64.CONSTANT R14, desc[UR8][R20.64+0x2008] ;  /* 0x00200808140e7981 */ /* 0x000f28000c1e9b00 */
[----:B------:R-:W4:Y:S04]  /*04c0*/  LDG.E.U16.CONSTANT R8, desc[UR8][R20.64+0x3000] ;  /* 0x0030000814087981 */ /* 0x000f28000c1e9500 */
[----:B------:R-:W4:Y:S01]  /*04d0*/  LDG.E.64.CONSTANT R16, desc[UR8][R20.64+0x3008] ;  /* 0x0030080814107981 */ /* 0x000f22000c1e9b00 */
[----:B-----5:R-:W-:Y:S01]  /*04e0*/  LOP3.LUT P2, RZ, R4, 0xff, RZ, 0xc0, !PT ;  /* 0x000000ff04ff7812 */ /* 0x020fe2000784c0ff */
[----:B------:R-:W-:-:S02]  /*04f0*/  IMAD.MOV.U32 R23, RZ, RZ, R3 ;  /* 0x000000ffff177224 */ /* 0x000fc400078e0003 */
[----:B------:R-:W-:Y:S01]  /*0500*/  VIADD R9, R9, 0x400 ;  /* 0x0000040009097836 */ /* 0x000fe20000000000 */
[----:B--2---:R-:W-:Y:S02]  /*0510*/  LOP3.LUT P1, RZ, R19, 0xff, RZ, 0xc0, !PT ;  /* 0x000000ff13ff7812 */ /* 0x004fe4000782c0ff */
[----:B---3--:R-:W-:-:S07]  /*0520*/  ISETP.LT.U32.AND P0, PT, R10, R2, PT ;  /* 0x000000020a00720c */ /* 0x008fce0003f01070 */
[----:B------:R-:W-:Y:S02]  /*0530*/  @P2 SEL R19, R4, 0x1, !P1 ;  /* 0x0000000104132807 */ /* 0x000fe40004800000 */
[-C--:B------:R-:W-:Y:S02]  /*0540*/  ISETP.LT.AND.EX P0, PT, R11, R23.reuse, PT, P0 ;  /* 0x000000170b00720c */ /* 0x080fe40003f01300 */
[----:B------:R-:W-:Y:S02]  /*0550*/  LOP3.LUT P3, RZ, R19, 0xff, RZ, 0xc0, !PT ;  /* 0x000000ff13ff7812 */ /* 0x000fe4000786c0ff */
[----:B----4-:R-:W-:Y:S02]  /*0560*/  LOP3.LUT P4, RZ, R22, 0xff, RZ, 0xc0, !PT ;  /* 0x000000ff16ff7812 */ /* 0x010fe4000788c0ff */
[----:B------:R-:W-:Y:S02]  /*0570*/  @P1 SEL R2, R10, R2, P0 ;  /* 0x000000020a021207 */ /* 0x000fe40000000000 */
[----:B------:R-:W-:-:S02]  /*0580*/  @P1 SEL R23, R11, R23, P0 ;  /* 0x000000170b171207 */ /* 0x000fc40000000000 */
[----:B------:R-:W-:Y:S02]  /*0590*/  SEL R3, R10, R2, !P2 ;  /* 0x000000020a037207 */ /* 0x000fe40005000000 */
[----:B------:R-:W-:Y:S02]  /*05a0*/  SEL R11, R11, R23, !P2 ;  /* 0x000000170b0b7207 */ /* 0x000fe40005000000 */
[----:B------:R-:W-:Y:S02]  /*05b0*/  ISETP.LT.U32.AND P0, PT, R12, R3, PT ;  /* 0x000000030c00720c */ /* 0x000fe40003f01070 */
[----:B------:R-:W-:Y:S02]  /*05c0*/  @P3 SEL R22, R19, 0x1, !P4 ;  /* 0x0000000113163807 */ /* 0x000fe40006000000 */
[----:B------:R-:W-:Y:S02]  /*05d0*/  ISETP.LT.AND.EX P0, PT, R13, R11, PT, P0 ;  /* 0x0000000b0d00720c */ /* 0x000fe40003f01300 */
[----:B------:R-:W-:-:S02]  /*05e0*/  LOP3.LUT P2, RZ, R18, 0xff, RZ, 0xc0, !PT ;  /* 0x000000ff12ff7812 */ /* 0x000fc4000784c0ff */
[----:B------:R-:W-:Y:S02]  /*05f0*/  @P4 SEL R3, R12, R3, P0 ;  /* 0x000000030c034207 */ /* 0x000fe40000000000 */
[----:B------:R-:W-:Y:S02]  /*0600*/  LOP3.LUT P1, RZ, R22, 0xff, RZ, 0xc0, !PT ;  /* 0x000000ff16ff7812 */ /* 0x000fe4000782c0ff */
[C---:B------:R-:W-:Y:S02]  /*0610*/  @P4 SEL R11, R13.reuse, R11, P0 ;  /* 0x0000000b0d0b4207 */ /* 0x040fe40000000000 */
[----:B------:R-:W-:Y:S02]  /*0620*/  SEL R3, R12, R3, !P3 ;  /* 0x000000030c037207 */ /* 0x000fe40005800000 */
[----:B------:R-:W-:Y:S02]  /*0630*/  SEL R13, R13, R11, !P3 ;  /* 0x0000000b0d0d7207 */ /* 0x000fe40005800000 */
[----:B------:R-:W-:-:S02]  /*0640*/  ISETP.LT.U32.AND P0, PT, R14, R3, PT ;  /* 0x000000030e00720c */ /* 0x000fc40003f01070 */
[----:B------:R-:W-:Y:S02]  /*0650*/  LOP3.LUT P3, RZ, R8, 0xff, RZ, 0xc0, !PT ;  /* 0x000000ff08ff7812 */ /* 0x000fe4000786c0ff */
[C---:B------:R-:W-:Y:S02]  /*0660*/  ISETP.LT.AND.EX P0, PT, R15.reuse, R13, PT, P0 ;  /* 0x0000000d0f00720c */ /* 0x040fe40003f01300 */
[----:B------:R-:W-:Y:S02]  /*0670*/  @P1 SEL R18, R22, 0x1, !P2 ;  /* 0x0000000116121807 */ /* 0x000fe40005000000 */
[C---:B------:R-:W-:Y:S02]  /*0680*/  @P2 SEL R3, R14.reuse, R3, P0 ;  /* 0x000000030e032207 */ /* 0x040fe40000000000 */
[----:B------:R-:W-:Y:S02]  /*0690*/  @P2 SEL R13, R15, R13, P0 ;  /* 0x0000000d0f0d2207 */ /* 0x000fe40000000000 */
[----:B------:R-:W-:-:S02]  /*06a0*/  SEL R3, R14, R3, !P1 ;  /* 0x000000030e037207 */ /* 0x000fc40004800000 */
[----:B------:R-:W-:Y:S02]  /*06b0*/  LOP3.LUT P2, RZ, R18, 0xff, RZ, 0xc0, !PT ;  /* 0x000000ff12ff7812 */ /* 0x000fe4000784c0ff */
[----:B------:R-:W-:Y:S02]  /*06c0*/  SEL R15, R15, R13, !P1 ;  /* 0x0000000d0f0f7207 */ /* 0x000fe40004800000 */
[----:B------:R-:W-:Y:S02]  /*06d0*/  ISETP.GE.AND P1, PT, R9, UR4, PT ;  /* 0x0000000409007c0c */ /* 0x000fe4000bf26270 */
[----:B------:R-:W-:-:S04]  /*06e0*/  ISETP.LT.U32.AND P0, PT, R16, R3, PT ;  /* 0x000000031000720c */ /* 0x000fc80003f01070 */
[----:B------:R-:W-:-:S03]  /*06f0*/  ISETP.LT.AND.EX P0, PT, R17, R15, PT, P0 ;  /* 0x0000000f1100720c */ /* 0x000fc60003f01300 */
[----:B------:R-:W-:Y:S02]  /*0700*/  @P2 SEL R8, R18, 0x1, !P3 ;  /* 0x0000000112082807 */ /* 0x000fe40005800000 */
[C---:B------:R-:W-:Y:S02]  /*0710*/  @P3 SEL R3, R16.reuse, R3, P0 ;  /* 0x0000000310033207 */ /* 0x040fe40000000000 */
[C---:B------:R-:W-:Y:S02]  /*0720*/  @P3 SEL R15, R17.reuse, R15, P0 ;  /* 0x0000000f110f3207 */ /* 0x040fe40000000000 */
[----:B------:R-:W-:Y:S02]  /*0730*/  SEL R2, R16, R3, !P2 ;  /* 0x0000000310027207 */ /* 0x000fe40005000000 */
[----:B------:R-:W-:Y:S02]  /*0740*/  SEL R3, R17, R15, !P2 ;  /* 0x0000000f11037207 */ /* 0x000fe40005000000 */
[----:B------:R-:W-:Y:S01]  /*0750*/  PRMT R4, R8, 0x7610, R4 ;  /* 0x0000761008047816 */ /* 0x000fe20000000004 */
[----:B------:R-:W-:Y:S06]  /*0760*/  @!P1 BRA `(.L_x_268) ;  /* 0xfffffffc00389947 */ /* 0x000fec000383ffff */
.L_x_264:
[----:B------:R-:W-:Y:S05]  /*0770*/  BSYNC.RECONVERGENT B1 ;  /* 0x0000000000017941 */ /* 0x000fea0003800200 */
.L_x_263:
[----:B------:R-:W-:-:S09]  /*0780*/  UISETP.GE.AND UP0, UPT, UR4, 0x100, UPT ;  /* 0x000001000400788c */ /* 0x000fd2000bf06270 */
[----:B------:R-:W-:Y:S05]  /*0790*/  BRA.U !UP0, `(.L_x_269) ;  /* 0x0000000d08407547 */ /* 0x000fea000b800000 */
[----:B------:R-:W2:Y:S01]  /*07a0*/  S2R R10, SR_LANEID ;  /* 0x00000000000a7919 */ /* 0x000ea20000000000 */
[----:B0----5:R-:W-:Y:S01]  /*07b0*/  LOP3.LUT R6, R4, 0xff, RZ, 0xc0, !PT ;  /* 0x000000ff04067812 */ /* 0x021fe200078ec0ff */
[----:B------:R-:W-:Y:S01]  /*07c0*/  BSSY.RECONVERGENT B1, `(.L_x_270) ;  /* 0x0000016000017945 */ /* 0x000fe20003800200 */
[----:B------:R0:W3:Y:S04]  /*07d0*/  SHFL.DOWN PT, R9, R2, 0x1, 0x1f ;  /* 0x08201f0002097f89 */ /* 0x0000e800000e0000 */
[----:B------:R0:W4:Y:S04]  /*07e0*/  SHFL.DOWN PT, R8, R3, 0x1, 0x1f ;  /* 0x08201f0003087f89 */ /* 0x00012800000e0000 */
[----:B------:R0:W0:Y:S01]  /*07f0*/  SHFL.DOWN PT, R7, R6, 0x1, 0x1f ;  /* 0x08201f0006077f89 */ /* 0x00002200000e0000 */
[----:B--2---:R-:W-:-:S02]  /*0800*/  ISETP.GT.AND P0, PT, R10, 0x1e, PT ;  /* 0x0000001e0a00780c */ /* 0x004fc40003f04270 */
[C---:B------:R-:W-:Y:S02]  /*0810*/  ISETP.GT.AND P3, PT, R10.reuse, 0x1d, PT ;  /* 0x0000001d0a00780c */ /* 0x040fe40003f64270 */
[----:B------:R-:W-:-:S09]  /*0820*/  ISETP.GT.AND P2, PT, R10, 0x1b, PT ;  /* 0x0000001b0a00780c */ /* 0x000fd20003f44270 */
[----:B0--34-:R-:W-:Y:S05]  /*0830*/  @P0 BRA `(.L_x_271) ;  /* 0x0000000000380947 */ /* 0x019fea0003800000 */
        /* <DEDUP_REMOVED lines=14> */
.L_x_271:
[----:B------:R-:W-:Y:S05]  /*0920*/  BSYNC.RECONVERGENT B1 ;  /* 0x0000000000017941 */ /* 0x000fea0003800200 */
.L_x_270:
[----:B------:R-:W-:Y:S01]  /*0930*/  LOP3.LUT R7, R4, 0xff, RZ, 0xc0, !PT ;  /* 0x000000ff04077812 */ /* 0x000fe200078ec0ff */
[----:B------:R0:W2:Y:S01]  /*0940*/  SHFL.DOWN PT, R9, R2, 0x2, 0x1f ;  /* 0x08401f0002097f89 */ /* 0x0000a200000e0000 */
[----:B------:R-:W-:Y:S01]  /*0950*/  BSSY.RECONVERGENT B1, `(.L_x_272) ;  /* 0x0000015000017945 */ /* 0x000fe20003800200 */
[C---:B------:R-:W-:Y:S02]  /*0960*/  ISETP.GT.AND P5, PT, R10.reuse, 0x17, PT ;  /* 0x000000170a00780c */ /* 0x040fe40003fa4270 */
[----:B------:R0:W3:Y:S01]  /*0970*/  SHFL.DOWN PT, R8, R3, 0x2, 0x1f ;  /* 0x08401f0003087f89 */ /* 0x0000e200000e0000 */
[C---:B------:R-:W-:Y:S02]  /*0980*/  ISETP.GT.AND P4, PT, R10.reuse, 0xf, PT ;  /* 0x0000000f0a00780c */ /* 0x040fe40003f84270 */
[----:B------:R-:W-:Y:S01]  /*0990*/  ISETP.NE.AND P1, PT, R10, RZ, PT ;  /* 0x000000ff0a00720c */ /* 0x000fe20003f25270 */
[----:B------:R-:W4:Y:S01]  /*09a0*/  SHFL.DOWN PT, R7, R7, 0x2, 0x1f ;  /* 0x08401f0007077f89 */ /* 0x000f2200000e0000 */
[----:B------:R-:W-:Y:S11]  /*09b0*/  @P3 BRA `(.L_x_273) ;  /* 0x0000000000383947 */ /* 0x000ff60003800000 */
[----:B----4-:R-:W-:Y:S01]  /*09c0*/  LOP3.LUT P0, RZ, R7, 0xff, RZ, 0xc0, !PT ;  /* 0x000000ff07ff7812 */ /* 0x010fe2000780c0ff */
[----:B------:R-:W-:Y:S01]  /*09d0*/  IMAD.MOV.U32 R10, RZ, RZ, 0x1 ;  /* 0x00000001ff0a7424 */ /* 0x000fe200078e00ff */
[----:B------:R-:W-:-:S04]  /*09e0*/  LOP3.LUT P3, R6, R4, 0xff, RZ, 0xc0, !PT ;  /* 0x000000ff04067812 */ /* 0x000fc8000786c0ff */
[----:B------:R-:W-:-:S13]  /*09f0*/  PLOP3.LUT P0, PT, P3, P0, PT, 0x2f, 0xf2 ;  /* 0x0000000000f2781c */ /* 0x000fda0001f00577 */
[----:B--2---:R-:W-:Y:S02]  /*0a00*/  @!P0 ISETP.LT.U32.AND P3, PT, R9, R2, PT ;  /* 0x000000020900820c */ /* 0x004fe40003f61070 */
[----:B------:R-:W-:Y:S02]  /*0a10*/  @P0 ISETP.NE.AND P6, PT, R6, RZ, PT ;  /* 0x000000ff0600020c */ /* 0x000fe40003fc5270 */
[----:B------:R-:W-:Y:S02]  /*0a20*/  @!P0 PRMT R4, R10, 0x7610, R4 ;  /* 0x000076100a048816 */ /* 0x000fe40000000004 */
[----:B---3--:R-:W-:Y:S02]  /*0a30*/  @!P0 ISETP.LT.AND.EX P3, PT, R8, R3, PT, P3 ;  /* 0x000000030800820c */ /* 0x008fe40003f61330 */
[----:B------:R-:W-:Y:S02]  /*0a40*/  @P0 SEL R6, R7, R4, !P6 ;  /* 0x0000000407060207 */ /* 0x000fe40007000000 */
[----:B0-----:R-:W-:-:S02]  /*0a50*/  @!P0 SEL R2, R9, R2, P3 ;  /* 0x0000000209028207 */ /* 0x001fc40001800000 */
[----:B------:R-:W-:Y:S02]  /*0a60*/  @!P0 SEL R3, R8, R3, P3 ;  /* 0x0000000308038207 */ /* 0x000fe40001800000 */
[----:B------:R-:W-:Y:S02]  /*0a70*/  @P0 PRMT R4, R6, 0x7610, R4 ;  /* 0x0000761006040816 */ /* 0x000fe40000000004 */
[----:B------:R-:W-:Y:S02]  /*0a80*/  @P0 SEL R2, R9, R2, !P6 ;  /* 0x0000000209020207 */ /* 0x000fe40007000000 */
[----:B------:R-:W-:-:S07]  /*0a90*/  @P0 SEL R3, R8, R3, !P6 ;  /* 0x0000000308030207 */ /* 0x000fce0007000000 */
.L_x_273:
[----:B------:R-:W-:Y:S05]  /*0aa0*/  BSYNC.RECONVERGENT B1 ;  /* 0x0000000000017941 */ /* 0x000fea0003800200 */
.L_x_272:
[----:B----4-:R-:W-:Y:S01]  /*0ab0*/  LOP3.LUT R7, R4, 0xff, RZ, 0xc0, !PT ;  /* 0x000000ff04077812 */ /* 0x010fe200078ec0ff */
[----:B--2---:R2:W4:Y:S01]  /*0ac0*/  SHFL.DOWN PT, R9, R2, 0x4, 0x1f ;  /* 0x08801f0002097f89 */ /* 0x00452200000e0000 */
[----:B------:R-:W-:Y:S03]  /*0ad0*/  BSSY.RECONVERGENT B1, `(.L_x_274) ;  /* 0x0000012000017945 */ /* 0x000fe60003800200 */
[----:B---3--:R2:W3:Y:S04]  /*0ae0*/  SHFL.DOWN PT, R8, R3, 0x4, 0x1f ;  /* 0x08801f0003087f89 */ /* 0x0084e800000e0000 */
        /* <DEDUP_REMOVED lines=11> */
[----:B--2---:R-:W-:-:S02]  /*0ba0*/  @!P0 SEL R2, R9, R2, P2 ;  /* 0x0000000209028207 */ /* 0x004fc40001000000 */
[----:B------:R-:W-:Y:S02]  /*0bb0*/  @!P0 SEL R3, R8, R3, P2 ;  /* 0x0000000308038207 */ /* 0x000fe40001000000 */
[----:B------:R-:W-:Y:S02]  /*0bc0*/  @P0 PRMT R4, R6, 0x7610, R4 ;  /* 0x0000761006040816 */ /* 0x000fe40000000004 */
[----:B------:R-:W-:Y:S02]  /*0bd0*/  @P0 SEL R2, R9, R2, !P3 ;  /* 0x0000000209020207 */ /* 0x000fe40005800000 */
[----:B------:R-:W-:-:S07]  /*0be0*/  @P0 SEL R3, R8, R3, !P3 ;  /* 0x0000000308030207 */ /* 0x000fce0005800000 */
.L_x_275:
[----:B------:R-:W-:Y:S05]  /*0bf0*/  BSYNC.RECONVERGENT B1 ;  /* 0x0000000000017941 */ /* 0x000fea0003800200 */
.L_x_274:
[----:B0-----:R-:W-:Y:S01]  /*0c00*/  LOP3.LUT R7, R4, 0xff, RZ, 0xc0, !PT ;  /* 0x000000ff04077812 */ /* 0x001fe200078ec0ff */
[----:B----4-:R0:W4:Y:S01]  /*0c10*/  SHFL.DOWN PT, R9, R2, 0x8, 0x1f ;  /* 0x09001f0002097f89 */ /* 0x01012200000e0000 */
        /* <DEDUP_REMOVED lines=18> */
.L_x_277:
[----:B------:R-:W-:Y:S05]  /*0d40*/  BSYNC.RECONVERGENT B1 ;  /* 0x0000000000017941 */ /* 0x000fea0003800200 */
.L_x_276:
        /* <DEDUP_REMOVED lines=20> */
.L_x_279:
[----:B------:R-:W-:Y:S05]  /*0e90*/  BSYNC.RECONVERGENT B1 ;  /* 0x0000000000017941 */ /* 0x000fea0003800200 */
.L_x_278:
[----:B------:R-:W-:Y:S04]  /*0ea0*/  BSSY.RECONVERGENT B1, `(.L_x_280) ;  /* 0x000000a000017945 */ /* 0x000fe80003800200 */
[----:B------:R-:W-:Y:S05]  /*0eb0*/  @P1 BRA `(.L_x_281) ;  /* 0x0000000000201947 */ /* 0x000fea0003800000 */
[----:B---3--:R-:W3:Y:S01]  /*0ec0*/  S2R R8, SR_CgaCtaId ;  /* 0x0000000000087919 */ /* 0x008ee20000008800 */
[----:B0-----:R-:W-:Y:S02]  /*0ed0*/  MOV R7, 0x400 ;  /* 0x0000040000077802 */ /* 0x001fe40000000f00 */
[----:B------:R-:W-:-:S04]  /*0ee0*/  SHF.R.U32.HI R6, RZ, 0x1, R5 ;  /* 0x00000001ff067819 */ /* 0x000fc80000011605 */
[----:B------:R-:W-:Y:S02]  /*0ef0*/  LOP3.LUT R6, R6, 0x1f0, RZ, 0xc0, !PT ;  /* 0x000001f006067812 */ /* 0x000fe400078ec0ff */
[----:B---3--:R-:W-:-:S05]  /*0f00*/  LEA R7, R8, R7, 0x18 ;  /* 0x0000000708077211 */ /* 0x008fca00078ec0ff */
[----:B------:R-:W-:-:S05]  /*0f10*/  IMAD.IADD R7, R6, 0x1, R7 ;  /* 0x0000000106077824 */ /* 0x000fca00078e0207 */
[----:B------:R0:W-:Y:S04]  /*0f20*/  STS.64 [R7+0x10], R2 ;  /* 0x0000100207007388 */ /* 0x0001e80000000a00 */
[----:B------:R0:W-:Y:S02]  /*0f30*/  STS.U8 [R7+0x8], R4 ;  /* 0x0000080407007388 */ /* 0x0001e40000000000 */
.L_x_281:
[----:B------:R-:W-:Y:S05]  /*0f40*/  BSYNC.RECONVERGENT B1 ;  /* 0x0000000000017941 */ /* 0x000fea0003800200 */
.L_x_280:
        /* <DEDUP_REMOVED lines=8> */
[----:B0-----:R-:W0:Y:S04]  /*0fd0*/  LDS.64 R6, [UR5+0x20] ;  /* 0x00002005ff067984 */ /* 0x001e280008000a00 */
[----:B------:R-:W1:Y:S04]  /*0fe0*/  LDS.U8 R17, [UR5+0x28] ;  /* 0x00002805ff117984 */ /* 0x000e680008000000 */
[----:B------:R-:W2:Y:S04]  /*0ff0*/  LDS.64 R12, [UR5+0x30] ;  /* 0x00003005ff0c7984 */ /* 0x000ea80008000a00 */
[----:B------:R-:W2:Y:S04]  /*1000*/  LDS.U8 R18, [UR5+0x38] ;  /* 0x00003805ff127984 */ /* 0x000ea80008000000 */
[----:B------:R-:W2:Y:S04]  /*1010*/  LDS.64 R10, [UR5+0x40] ;  /* 0x00004005ff0a7984 */ /* 0x000ea80008000a00 */
[----:B------:R-:W2:Y:S04]  /*1020*/  LDS.U8 R14, [UR5+0x48] ;  /* 0x00004805ff0e7984 */ /* 0x000ea80008000000 */
[----:B---34-:R-:W3:Y:S01]  /*1030*/  LDS.64 R8, [UR5+0x50] ;  /* 0x00005005ff087984 */ /* 0x018ee20008000a00 */
[----:B-----5:R-:W-:-:S02]  /*1040*/  ISETP.NE.AND P4, PT, R16, RZ, PT ;  /* 0x000000ff1000720c */ /* 0x020fc40003f85270 */
[----:B0-----:R-:W-:Y:S02]  /*1050*/  ISETP.LT.U32.AND P0, PT, R6, R2, PT ;  /* 0x000000020600720c */ /* 0x001fe40003f01070 */
[----:B------:R-:W-:Y:S02]  /*1060*/  @P2 SEL R16, R4, 0x1, !P4 ;  /* 0x0000000104102807 */ /* 0x000fe40006000000 */
[----:B------:R-:W-:Y:S02]  /*1070*/  ISETP.LT.AND.EX P0, PT, R7, R3, PT, P0 ;  /* 0x000000030700720c */ /* 0x000fe40003f01300 */
[----:B------:R-:W-:Y:S02]  /*1080*/  LOP3.LUT P3, RZ, R16, 0xff, RZ, 0xc0, !PT ;  /* 0x000000ff10ff7812 */ /* 0x000fe4000786c0ff */
[----:B-1----:R-:W-:-:S03]  /*1090*/  ISETP.NE.AND P5, PT, R17, RZ, PT ;  /* 0x000000ff1100720c */ /* 0x002fc60003fa5270 */
[C---:B--2---:R-:W-:Y:S02]  /*10a0*/  @P4 SEL R2, R6.reuse, R2, P0 ;  /* 0x0000000206024207 */ /* 0x044fe40000000000 */
[C---:B------:R-:W-:Y:S02]  /*10b0*/  @P4 SEL R3, R7.reuse, R3, P0 ;  /* 0x0000000307034207 */ /* 0x040fe40000000000 */
[----:B------:R-:W-:Y:S02]  /*10c0*/  SEL R5, R6, R2, !P2 ;  /* 0x0000000206057207 */ /* 0x000fe40005000000 */
[----:B------:R-:W-:Y:S02]  /*10d0*/  SEL R15, R7, R3, !P2 ;  /* 0x00000003070f7207 */ /* 0x000fe40005000000 */
[----:B------:R-:W-:Y:S01]  /*10e0*/  ISETP.LT.U32.AND P0, PT, R12, R5, PT ;  /* 0x000000050c00720c */ /* 0x000fe20003f01070 */
[----:B------:R-:W-:Y:S01]  /*10f0*/  LDS.64 R6, [UR5+0x60] ;  /* 0x00006005ff067984 */ /* 0x000fe20008000a00 */
[----:B------:R-:W-:-:S02]  /*1100*/  @P3 SEL R17, R16, 0x1, !P5 ;  /* 0x0000000110113807 */ /* 0x000fc40006800000 */
[----:B------:R-:W-:Y:S01]  /*1110*/  ISETP.LT.AND.EX P0, PT, R13, R15, PT, P0 ;  /* 0x0000000f0d00720c */ /* 0x000fe20003f01300 */
[----:B------:R-:W0:Y:S01]  /*1120*/  LDS.U8 R16, [UR5+0x58] ;  /* 0x00005805ff107984 */ /* 0x000e220008000000 */
[----:B------:R-:W-:Y:S02]  /*1130*/  LOP3.LUT P2, RZ, R17, 0xff, RZ, 0xc0, !PT ;  /* 0x000000ff11ff7812 */ /* 0x000fe4000784c0ff */
[----:B------:R-:W-:Y:S02]  /*1140*/  @P5 SEL R5, R12, R5, P0 ;  /* 0x000000050c055207 */ /* 0x000fe40000000000 */
[----:B------:R-:W-:Y:S02]  /*1150*/  ISETP.NE.AND P4, PT, R18, RZ, PT ;  /* 0x000000ff1200720c */ /* 0x000fe40003f85270 */
[----:B------:R-:W-:Y:S02]  /*1160*/  @P5 SEL R15, R13, R15, P0 ;  /* 0x0000000f0d0f5207 */ /* 0x000fe40000000000 */
[----:B------:R-:W-:-:S02]  /*1170*/  SEL R3, R12, R5, !P3 ;  /* 0x000000050c037207 */ /* 0x000fc40005800000 */
[----:B------:R-:W-:Y:S01]  /*1180*/  SEL R15, R13, R15, !P3 ;  /* 0x0000000f0d0f7207 */ /* 0x000fe20005800000 */
[----:B------:R-:W1:Y:S01]  /*1190*/  LDS.U8 R12, [UR5+0x68] ;  /* 0x00006805ff0c7984 */ /* 0x000e620008000000 */
[----:B------:R-:W-:Y:S02]  /*11a0*/  ISETP.LT.U32.AND P0, PT, R10, R3, PT ;  /* 0x000000030a00720c */ /* 0x000fe40003f01070 */
[----:B------:R-:W-:Y:S01]  /*11b0*/  @P2 SEL R18, R17, 0x1, !P4 ;  /* 0x0000000111122807 */ /* 0x000fe20006000000 */
[----:B------:R-:W2:Y:S01]  /*11c0*/  LDS.64 R4, [UR5+0x70] ;  /* 0x00007005ff047984 */ /* 0x000ea20008000a00 */
[----:B------:R-:W-:Y:S02]  /*11d0*/  ISETP.LT.AND.EX P0, PT, R11, R15, PT, P0 ;  /* 0x0000000f0b00720c */ /* 0x000fe40003f01300 */
[----:B------:R-:W-:Y:S02]  /*11e0*/  LOP3.LUT P5, RZ, R18, 0xff, RZ, 0xc0, !PT ;  /* 0x000000ff12ff7812 */ /* 0x000fe400078ac0ff */
[----:B------:R-:W-:-:S02]  /*11f0*/  @P4 SEL R3, R10, R3, P0 ;  /* 0x000000030a034207 */ /* 0x000fc40000000000 */
[----:B------:R-:W-:Y:S02]  /*1200*/  ISETP.NE.AND P3, PT, R14, RZ, PT ;  /* 0x000000ff0e00720c */ /* 0x000fe40003f65270 */
[C---:B------:R-:W-:Y:S02]  /*1210*/  @P4 SEL R15, R11.reuse, R15, P0 ;  /* 0x0000000f0b0f4207 */ /* 0x040fe40000000000 */
[----:B------:R-:W-:Y:S02]  /*1220*/  SEL R13, R10, R3, !P2 ;  /* 0x000000030a0d7207 */ /* 0x000fe40005000000 */
[----:B------:R-:W-:Y:S01]  /*1230*/  SEL R15, R11, R15, !P2 ;  /* 0x0000000f0b0f7207 */ /* 0x000fe20005000000 */
[----:B------:R-:W4:Y:S01]  /*1240*/  LDS.U8 R10, [UR5+0x78] ;  /* 0x00007805ff0a7984 */ /* 0x000f220008000000 */
[----:B---3--:R-:W-:Y:S02]  /*1250*/  ISETP.LT.U32.AND P0, PT, R8, R13, PT ;  /* 0x0000000d0800720c */ /* 0x008fe40003f01070 */
[----:B------:R-:W-:Y:S01]  /*1260*/  @P5 SEL R14, R18, 0x1, !P3 ;  /* 0x00000001120e5807 */ /* 0x000fe20005800000 */
[----:B------:R-:W3:Y:S01]  /*1270*/  LDS.64 R2, [UR5+0x80] ;  /* 0x00008005ff027984 */ /* 0x000ee20008000a00 */
[----:B------:R-:W-:-:S02]  /*1280*/  ISETP.LT.AND.EX P0, PT, R9, R15, PT, P0 ;  /* 0x0000000f0900720c */ /* 0x000fc40003f01300 */
[----:B------:R-:W-:Y:S02]  /*1290*/  LOP3.LUT P4, RZ, R14, 0xff, RZ, 0xc0, !PT ;  /* 0x000000ff0eff7812 */ /* 0x000fe4000788c0ff */
[----:B------:R-:W-:Y:S02]  /*12a0*/  @P3 SEL R13, R8, R13, P0 ;  /* 0x0000000d080d3207 */ /* 0x000fe40000000000 */
[----:B0-----:R-:W-:Y:S02]  /*12b0*/  ISETP.NE.AND P2, PT, R16, RZ, PT ;  /* 0x000000ff1000720c */ /* 0x001fe40003f45270 */
[C---:B------:R-:W-:Y:S02]  /*12c0*/  @P3 SEL R15, R9.reuse, R15, P0 ;  /* 0x0000000f090f3207 */ /* 0x040fe40000000000 */
[----:B------:R-:W-:Y:S02]  /*12d0*/  SEL R11, R8, R13, !P5 ;  /* 0x0000000d080b7207 */ /* 0x000fe40006800000 */
[----:B------:R-:W-:-:S02]  /*12e0*/  SEL R13, R9, R15, !P5 ;  /* 0x0000000f090d7207 */ /* 0x000fc40006800000 */
[----:B------:R-:W-:Y:S02]  /*12f0*/  ISETP.LT.U32.AND P0, PT, R6, R11, PT ;  /* 0x0000000b0600720c */ /* 0x000fe40003f01070 */
[----:B------:R-:W-:Y:S02]  /*1300*/  @P4 SEL R16, R14, 0x1, !P2 ;  /* 0x000000010e104807 */ /* 0x000fe40005000000 */
[----:B------:R-:W-:Y:S02]  /*1310*/  ISETP.LT.AND.EX P0, PT, R7, R13, PT, P0 ;  /* 0x0000000d0700720c */ /* 0x000fe40003f01300 */
[----:B------:R-:W-:Y:S02]  /*1320*/  LOP3.LUT P5, RZ, R16, 0xff, RZ, 0xc0, !PT ;  /* 0x000000ff10ff7812 */ /* 0x000fe400078ac0ff */
[----:B------:R-:W-:Y:S02]  /*1330*/  @P2 SEL R11, R6, R11, P0 ;  /* 0x0000000b060b2207 */ /* 0x000fe40000000000 */
[----:B-1----:R-:W-:-:S02]  /*1340*/  ISETP.NE.AND P3, PT, R12, RZ, PT ;  /* 0x000000ff0c00720c */ /* 0x002fc40003f65270 */
[C---:B------:R-:W-:Y:S02]  /*1350*/  @P2 SEL R13, R7.reuse, R13, P0 ;  /* 0x0000000d070d2207 */ /* 0x040fe40000000000 */
[----:B------:R-:W-:Y:S02]  /*1360*/  SEL R9, R6, R11, !P4 ;  /* 0x0000000b06097207 */ /* 0x000fe40006000000 */
[----:B------:R-:W-:Y:S02]  /*1370*/  SEL R11, R7, R13, !P4 ;  /* 0x0000000d070b7207 */ /* 0x000fe40006000000 */
[----:B--2---:R-:W-:Y:S02]  /*1380*/  ISETP.LT.U32.AND P0, PT, R4, R9, PT ;  /* 0x000000090400720c */ /* 0x004fe40003f01070 */
[----:B------:R-:W-:Y:S02]  /*1390*/  @P5 SEL R12, R16, 0x1, !P3 ;  /* 0x00000001100c5807 */ /* 0x000fe40005800000 */
[----:B------:R-:W-:-:S02]  /*13a0*/  ISETP.LT.AND.EX P0, PT, R5, R11, PT, P0 ;  /* 0x0000000b0500720c */ /* 0x000fc40003f01300 */
[----:B----4-:R-:W-:Y:S02]  /*13b0*/  ISETP.NE.AND P4, PT, R10, RZ, PT ;  /* 0x000000ff0a00720c */ /* 0x010fe40003f85270 */
[----:B------:R-:W-:Y:S02]  /*13c0*/  @P3 SEL R9, R4, R9, P0 ;  /* 0x0000000904093207 */ /* 0x000fe40000000000 */
[----:B------:R-:W-:Y:S02]  /*13d0*/  LOP3.LUT P2, RZ, R12, 0xff, RZ, 0xc0, !PT ;  /* 0x000000ff0cff7812 */ /* 0x000fe4000784c0ff */
[C---:B------:R-:W-:Y:S02]  /*13e0*/  @P3 SEL R11, R5.reuse, R11, P0 ;  /* 0x0000000b050b3207 */ /* 0x040fe40000000000 */
[----:B------:R-:W-:Y:S02]  /*13f0*/  SEL R7, R4, R9, !P5 ;  /* 0x0000000904077207 */ /* 0x000fe40006800000 */
[----:B------:R-:W-:-:S02]  /*1400*/  SEL R5, R5, R11, !P5 ;  /* 0x0000000b05057207 */ /* 0x000fc40006800000 */
[----:B---3--:R-:W-:-:S04]  /*1410*/  ISETP.LT.U32.AND P0, PT, R2, R7, PT ;  /* 0x000000070200720c */ /* 0x008fc80003f01070 */
        /* <DEDUP_REMOVED lines=8> */
.L_x_269:
[----:B------:R-:W2:Y:S01]  /*14a0*/  S2R R13, SR_LANEID ;  /* 0x00000000000d7919 */ /* 0x000ea20000000000 */
[----:B0-----:R-:W-:Y:S01]  /*14b0*/  LOP3.LUT R6, R5, 0x3e0, RZ, 0xc0, !PT ;  /* 0x000003e005067812 */ /* 0x001fe200078ec0ff */
[----:B------:R-:W-:Y:S04]  /*14c0*/  BSSY.RECONVERGENT B1, `(.L_x_283) ;  /* 0x0000022000017945 */ /* 0x000fe80003800200 */
[----:B------:R-:W-:Y:S01]  /*14d0*/  VIADD R7, R6, 0x20 ;  /* 0x0000002006077836 */ /* 0x000fe20000000000 */
[----:B------:R-:W-:-:S04]  /*14e0*/  LOP3.LUT R6, RZ, R6, RZ, 0x33, !PT ;  /* 0x00000006ff067212 */ /* 0x000fc800078e33ff */
[----:B------:R-:W-:Y:S01]  /*14f0*/  ISETP.GT.AND P0, PT, R7, UR4, PT ;  /* 0x0000000407007c0c */ /* 0x000fe2000bf04270 */
[----:B------:R-:W-:-:S05]  /*1500*/  VIADD R6, R6, UR4 ;  /* 0x0000000406067c36 */ /* 0x000fca0008000000 */
[----:B------:R-:W-:-:S05]  /*1510*/  SEL R6, R6, 0x1f, P0 ;  /* 0x0000001f06067807 */ /* 0x000fca0000000000 */
[----:B-----5:R0:W3:Y:S01]  /*1520*/  SHFL.DOWN PT, R8, R3, 0x1, R6 ;  /* 0x0820000003087989 */ /* 0x0200e200000e0006 */
[C---:B--2---:R-:W-:Y:S01]  /*1530*/  VIADD R7, R13.reuse, 0x2 ;  /* 0x000000020d077836 */ /* 0x044fe20000000000 */
[CC--:B------:R-:W-:Y:S01]  /*1540*/  ISETP.GE.AND P0, PT, R13.reuse, R6.reuse, PT ;  /* 0x000000060d00720c */ /* 0x0c0fe20003f06270 */
[C---:B------:R-:W-:Y:S01]  /*1550*/  VIADD R11, R13.reuse, 0x8 ;  /* 0x000000080d0b7836 */ /* 0x040fe20000000000 */
[C---:B------:R-:W-:Y:S01]  /*1560*/  ISETP.NE.AND P1, PT, R13.reuse, RZ, PT ;  /* 0x000000ff0d00720c */ /* 0x040fe20003f25270 */
[----:B------:R-:W-:Y:S01]  /*1570*/  VIADD R9, R13, 0x4 ;  /* 0x000000040d097836 */ /* 0x000fe20000000000 */
[-C--:B------:R-:W-:Y:S02]  /*1580*/  ISETP.GT.AND P5, PT, R7, R6.reuse, PT ;  /* 0x000000060700720c */ /* 0x080fe40003fa4270 */
[----:B------:R-:W-:Y:S02]  /*1590*/  LOP3.LUT R7, R4, 0xff, RZ, 0xc0, !PT ;  /* 0x000000ff04077812 */ /* 0x000fe400078ec0ff */
[----:B------:R-:W-:-:S02]  /*15a0*/  ISETP.GT.AND P2, PT, R11, R6, PT ;  /* 0x000000060b00720c */ /* 0x000fc40003f44270 */
[----:B------:R0:W2:Y:S01]  /*15b0*/  SHFL.DOWN PT, R11, R2, 0x1, R6 ;  /* 0x08200000020b7989 */ /* 0x0000a200000e0006 */
        /* <DEDUP_REMOVED lines=8> */
[----:B--2---:R-:W-:Y:S02]  /*1640*/  @!P0 ISETP.LT.U32.AND P4, PT, R11, R2, PT ;  /* 0x000000020b00820c */ /* 0x004fe40003f81070 */
[----:B------:R-:W-:Y:S02]  /*1650*/  @P0 ISETP.NE.AND P6, PT, R10, RZ, PT ;  /* 0x000000ff0a00020c */ /* 0x000fe40003fc5270 */
[----:B------:R-:W-:Y:S02]  /*1660*/  @!P0 PRMT R4, R12, 0x7610, R4 ;  /* 0x000076100c048816 */ /* 0x000fe40000000004 */
[----:B------:R-:W-:Y:S02]  /*1670*/  @!P0 ISETP.LT.AND.EX P4, PT, R8, R3, PT, P4 ;  /* 0x000000030800820c */ /* 0x000fe40003f81340 */
[----:B------:R-:W-:Y:S02]  /*1680*/  @P0 SEL R7, R7, R4, !P6 ;  /* 0x0000000407070207 */ /* 0x000fe40007000000 */
[----:B0-----:R-:W-:-:S02]  /*1690*/  @!P0 SEL R2, R11, R2, P4 ;  /* 0x000000020b028207 */ /* 0x001fc40002000000 */
[C---:B------:R-:W-:Y:S02]  /*16a0*/  @!P0 SEL R3, R8.reuse, R3, P4 ;  /* 0x0000000308038207 */ /* 0x040fe40002000000 */
[----:B------:R-:W-:Y:S02]  /*16b0*/  @P0 PRMT R4, R7, 0x7610, R4 ;  /* 0x0000761007040816 */ /* 0x000fe40000000004 */
[----:B------:R-:W-:Y:S02]  /*16c0*/  @P0 SEL R2, R11, R2, !P6 ;  /* 0x000000020b020207 */ /* 0x000fe40007000000 */
[----:B------:R-:W-:-:S07]  /*16d0*/  @P0 SEL R3, R8, R3, !P6 ;  /* 0x0000000308030207 */ /* 0x000fce0007000000 */
.L_x_284:
[----:B------:R-:W-:Y:S05]  /*16e0*/  BSYNC.RECONVERGENT B1 ;  /* 0x0000000000017941 */ /* 0x000fea0003800200 */
.L_x_283:
        /* <DEDUP_REMOVED lines=8> */
[----:B--2---:R-:W-:Y:S01]  /*1770*/  IMAD.MOV.U32 R11, RZ, RZ, 0x1 ;  /* 0x00000001ff0b7424 */ /* 0x004fe200078e00ff */
[----:B------:R-:W-:-:S04]  /*1780*/  LOP3.LUT P5, R10, R4, 0xff, RZ, 0xc0, !PT ;  /* 0x000000ff040a7812 */ /* 0x000fc800078ac0ff */
[----:B------:R-:W-:-:S13]  /*1790*/  PLOP3.LUT P0, PT, P5, P0, PT, 0x2f, 0xf2 ;  /* 0x0000000000f2781c */ /* 0x000fda0002f00577 */
[----:B------:R-:W-:Y:S02]  /*17a0*/  @!P0 ISETP.LT.U32.AND P5, PT, R9, R2, PT ;  /* 0x000000020900820c */ /* 0x000fe40003fa1070 */
[----:B------:R-:W-:Y:S02]  /*17b0*/  @P0 ISETP.NE.AND P6, PT, R10, RZ, PT ;  /* 0x000000ff0a00020c */ /* 0x000fe40003fc5270 */
[----:B------:R-:W-:Y:S02]  /*17c0*/  @!P0 PRMT R4, R11, 0x7610, R4 ;  /* 0x000076100b048816 */ /* 0x000fe40000000004 */
[----:B----4-:R-:W-:Y:S02]  /*17d0*/  @!P0 ISETP.LT.AND.EX P5, PT, R8, R3, PT, P5 ;  /* 0x000000030800820c */ /* 0x010fe40003fa1350 */
[----:B------:R-:W-:Y:S02]  /*17e0*/  @P0 SEL R7, R7, R4, !P6 ;  /* 0x0000000407070207 */ /* 0x000fe40007000000 */
[----:B---3--:R-:W-:-:S02]  /*17f0*/  @!P0 SEL R2, R9, R2, P5 ;  /* 0x0000000209028207 */ /* 0x008fc40002800000 */
[C---:B------:R-:W-:Y:S02]  /*1800*/  @!P0 SEL R3, R8.reuse, R3, P5 ;  /* 0x0000000308038207 */ /* 0x040fe40002800000 */
[----:B------:R-:W-:Y:S02]  /*1810*/  @P0 PRMT R4, R7, 0x7610, R4 ;  /* 0x0000761007040816 */ /* 0x000fe40000000004 */
[----:B------:R-:W-:Y:S02]  /*1820*/  @P0 SEL R2, R9, R2, !P6 ;  /* 0x0000000209020207 */ /* 0x000fe40007000000 */
[----:B------:R-:W-:-:S07]  /*1830*/  @P0 SEL R3, R8, R3, !P6 ;  /* 0x0000000308030207 */ /* 0x000fce0007000000 */
.L_x_286:
[----:B------:R-:W-:Y:S05]  /*1840*/  BSYNC.RECONVERGENT B1 ;  /* 0x0000000000017941 */ /* 0x000fea0003800200 */
.L_x_285:
[----:B0-----:R-:W-:Y:S01]  /*1850*/  LOP3.LUT R7, R4, 0xff, RZ, 0xc0, !PT ;  /* 0x000000ff04077812 */ /* 0x001fe200078ec0ff */
[----:B------:R0:W0:Y:S01]  /*1860*/  SHFL.DOWN PT, R9, R2, 0x4, R6 ;  /* 0x0880000002097989 */ /* 0x00002200000e0006 */
[----:B------:R-:W-:Y:S03]  /*1870*/  BSSY.RECONVERGENT B1, `(.L_x_287) ;  /* 0x0000012000017945 */ /* 0x000fe60003800200 */
[----:B----4-:R4:W0:Y:S04]  /*1880*/  SHFL.DOWN PT, R8, R3, 0x4, R6 ;  /* 0x0880000003087989 */ /* 0x01082800000e0006 */
        /* <DEDUP_REMOVED lines=9> */
[----:B------:R-:W-:Y:S02]  /*1920*/  @!P0 ISETP.LT.AND.EX P3, PT, R8, R3, PT, P3 ;  /* 0x000000030800820c */ /* 0x000fe40003f61330 */
[----:B------:R-:W-:Y:S02]  /*1930*/  @P0 SEL R7, R7, R4, !P5 ;  /* 0x0000000407070207 */ /* 0x000fe40006800000 */
[----:B---3--:R-:W-:-:S02]  /*1940*/  @!P0 SEL R2, R9, R2, P3 ;  /* 0x0000000209028207 */ /* 0x008fc40001800000 */
[C---:B----4-:R-:W-:Y:S02]  /*1950*/  @!P0 SEL R3, R8.reuse, R3, P3 ;  /* 0x0000000308038207 */ /* 0x050fe40001800000 */
[----:B------:R-:W-:Y:S02]  /*1960*/  @P0 PRMT R4, R7, 0x7610, R4 ;  /* 0x0000761007040816 */ /* 0x000fe40000000004 */
[----:B------:R-:W-:Y:S02]  /*1970*/  @P0 SEL R2, R9, R2, !P5 ;  /* 0x0000000209020207 */ /* 0x000fe40006800000 */
[----:B------:R-:W-:-:S07]  /*1980*/  @P0 SEL R3, R8, R3, !P5 ;  /* 0x0000000308030207 */ /* 0x000fce0006800000 */
.L_x_288:
[----:B------:R-:W-:Y:S05]  /*1990*/  BSYNC.RECONVERGENT B1 ;  /* 0x0000000000017941 */ /* 0x000fea0003800200 */
.L_x_287:
[----:B0-----:R-:W-:Y:S01]  /*19a0*/  LOP3.LUT R7, R4, 0xff, RZ, 0xc0, !PT ;  /* 0x000000ff04077812 */ /* 0x001fe200078ec0ff */
[----:B------:R0:W0:Y:S01]  /*19b0*/  SHFL.DOWN PT, R9, R2, 0x8, R6 ;  /* 0x0900000002097989 */ /* 0x00002200000e0006 */
[----:B------:R-:W-:Y:S03]  /*19c0*/  BSSY.RECONVERGENT B1, `(.L_x_289) ;  /* 0x0000012000017945 */ /* 0x000fe60003800200 */
        /* <DEDUP_REMOVED lines=17> */
.L_x_290:
[----:B------:R-:W-:Y:S05]  /*1ae0*/  BSYNC.RECONVERGENT B1 ;  /* 0x0000000000017941 */ /* 0x000fea0003800200 */
.L_x_289:
[----:B0-----:R-:W-:Y:S01]  /*1af0*/  LOP3.LUT R7, R4, 0xff, RZ, 0xc0, !PT ;  /* 0x000000ff04077812 */ /* 0x001fe200078ec0ff */
[----:B------:R0:W0:Y:S01]  /*1b00*/  SHFL.DOWN PT, R9, R2, 0x10, R6 ;  /* 0x0a00000002097989 */ /* 0x00002200000e0006 */
[----:B------:R-:W-:Y:S03]  /*1b10*/  BSSY.RECONVERGENT B1, `(.L_x_291) ;  /* 0x0000012000017945 */ /* 0x000fe60003800200 */
[----:B------:R0:W0:Y:S04]  /*1b20*/  SHFL.DOWN PT, R8, R3, 0x10, R6 ;  /* 0x0a00000003087989 */ /* 0x00002800000e0006 */
[----:B------:R0:W0:Y:S01]  /*1b30*/  SHFL.DOWN PT, R7, R7, 0x10, R6 ;  /* 0x0a00000007077989 */ /* 0x00002200000e0006 */
[----:B------:R-:W-:Y:S05]  /*1b40*/  @P4 BRA `(.L_x_292) ;  /* 0x0000000000384947 */ /* 0x000fea0003800000 */
[----:B0-----:R-:W-:Y:S01]  /*1b50*/  LOP3.LUT P0, RZ, R7, 0xff, RZ, 0xc0, !PT ;  /* 0x000000ff07ff7812 */ /* 0x001fe2000780c0ff */
[----:B------:R-:W-:Y:S01]  /*1b60*/  IMAD.MOV.U32 R10, RZ, RZ, 0x1 ;  /* 0x00000001ff0a7424 */ /* 0x000fe200078e00ff */
[----:B---34-:R-:W-:-:S04]  /*1b70*/  LOP3.LUT P2, R6, R4, 0xff, RZ, 0xc0, !PT ;  /* 0x000000ff04067812 */ /* 0x018fc8000784c0ff */
        /* <DEDUP_REMOVED lines=11> */
.L_x_292:
[----:B------:R-:W-:Y:S05]  /*1c30*/  BSYNC.RECONVERGENT B1 ;  /* 0x0000000000017941 */ /* 0x000fea0003800200 */
.L_x_291:
[----:B------:R-:W-:Y:S04]  /*1c40*/  BSSY.RECONVERGENT B1, `(.L_x_293) ;  /* 0x000000a000017945 */ /* 0x000fe80003800200 */
[----:B------:R-:W-:Y:S05]  /*1c50*/  @P1 BRA `(.L_x_294) ;  /* 0x0000000000201947 */ /* 0x000fea0003800000 */
[----:B0-----:R-:W0:Y:S01]  /*1c60*/  S2R R8, SR_CgaCtaId ;  /* 0x0000000000087919 */ /* 0x001e220000008800 */
[----:B------:R-:W-:Y:S02]  /*1c70*/  MOV R7, 0x400 ;  /* 0x0000040000077802 */ /* 0x000fe40000000f00 */
[----:B---34-:R-:W-:-:S04]  /*1c80*/  SHF.R.U32.HI R6, RZ, 0x1, R5 ;  /* 0x00000001ff067819 */ /* 0x018fc80000011605 */
[----:B------:R-:W-:Y:S02]  /*1c90*/  LOP3.LUT R6, R6, 0x1f0, RZ, 0xc0, !PT ;  /* 0x000001f006067812 */ /* 0x000fe400078ec0ff */
[----:B0-----:R-:W-:-:S05]  /*1ca0*/  LEA R7, R8, R7, 0x18 ;  /* 0x0000000708077211 */ /* 0x001fca00078ec0ff */
[----:B------:R-:W-:-:S05]  /*1cb0*/  IMAD.IADD R7, R6, 0x1, R7 ;  /* 0x0000000106077824 */ /* 0x000fca00078e0207 */
[----:B------:R0:W-:Y:S04]  /*1cc0*/  STS.64 [R7+0x10], R2 ;  /* 0x0000100207007388 */ /* 0x0001e80000000a00 */
[----:B------:R0:W-:Y:S02]  /*1cd0*/  STS.U8 [R7+0x8], R4 ;  /* 0x0000080407007388 */ /* 0x0001e40000000000 */
.L_x_294:
[----:B------:R-:W-:Y:S05]  /*1ce0*/  BSYNC.RECONVERGENT B1 ;  /* 0x0000000000017941 */ /* 0x000fea0003800200 */
.L_x_293:
[----:B------:R-:W-:Y:S01]  /*1cf0*/  BAR.SYNC.DEFER_BLOCKING 0x0 ;  /* 0x0000000000007b1d */ /* 0x000fe20000010000 */
[----:B------:R-:W-:-:S13]  /*1d00*/  ISETP.NE.AND P1, PT, R5, RZ, PT ;  /* 0x000000ff0500720c */ /* 0x000fda0003f25270 */
[----:B------:R-:W-:Y:S05]  /*1d10*/  @P1 BRA `(.L_x_282) ;  /* 0x0000002000541947 */ /* 0x000fea0003800000 */
[----:B------:R-:W-:Y:S02]  /*1d20*/  UISETP.GE.AND UP0, UPT, UR4, 0x21, UPT ;  /* 0x000000210400788c */ /* 0x000fe4000bf06270 */
[----:B------:R-:W-:Y:S02]  /*1d30*/  UISETP.GE.AND UP1, UPT, UR4, 0x41, UPT ;  /* 0x000000410400788c */ /* 0x000fe4000bf26270 */
[----:B------:R-:W-:Y:S02]  /*1d40*/  UISETP.GE.AND UP2, UPT, UR4, 0x61, UPT ;  /* 0x000000610400788c */ /* 0x000fe4000bf46270 */
[----:B------:R-:W-:Y:S02]  /*1d50*/  UISETP.GE.AND UP3, UPT, UR4, 0x81, UPT ;  /* 0x000000810400788c */ /* 0x000fe4000bf66270 */
[----:B------:R-:W-:Y:S02]  /*1d60*/  UISETP.GE.AND UP4, UPT, UR4, 0xa1, UPT ;  /* 0x000000a10400788c */ /* 0x000fe4000bf86270 */
[----:B------:R-:W-:-:S02]  /*1d70*/  UISETP.GE.AND UP5, UPT, UR4, 0xc1, UPT ;  /* 0x000000c10400788c */ /* 0x000fc4000bfa6270 */
[----:B------:R-:W-:Y:S01]  /*1d80*/  UISETP.GE.AND UP6, UPT, UR4, 0xe1, UPT ;  /* 0x000000e10400788c */ /* 0x000fe2000bfc6270 */
[----:B------:R-:W-:Y:S10]  /*1d90*/  BRA.U !UP0, `(.L_x_295) ;  /* 0x00000001083c7547 */ /* 0x000ff4000b800000 */
[----:B------:R-:W5:Y:S01]  /*1da0*/  S2UR UR6, SR_CgaCtaId ;  /* 0x00000000000679c3 */ /* 0x000f620000008800 */
[----:B------:R-:W-:Y:S01]  /*1db0*/  UMOV UR5, 0x400 ;  /* 0x0000040000057882 */ /* 0x000fe20000000000 */
[----:B------:R-:W-:Y:S01]  /*1dc0*/  LOP3.LUT P3, RZ, R4, 0xff, RZ, 0xc0, !PT ;  /* 0x000000ff04ff7812 */ /* 0x000fe2000786c0ff */
[----:B-----5:R-:W-:-:S09]  /*1dd0*/  ULEA UR5, UR6, UR5, 0x18 ;  /* 0x0000000506057291 */ /* 0x020fd2000f8ec0ff */
[----:B------:R-:W5:Y:S04]  /*1de0*/  LDS.U8 R5, [UR5+0x18] ;  /* 0x00001805ff057984 */ /* 0x000f680008000000 */
[----:B0--34-:R-:W0:Y:S01]  /*1df0*/  LDS.64 R6, [UR5+0x20] ;  /* 0x00002005ff067984 */ /* 0x019e220008000a00 */
        /* <DEDUP_REMOVED lines=9> */
.L_x_295:
[----:B------:R-:W-:Y:S05]  /*1e90*/  BRA.U !UP1, `(.L_x_296) ;  /* 0x00000001093c7547 */ /* 0x000fea000b800000 */
        /* <DEDUP_REMOVED lines=15> */
.L_x_296:
        /* <DEDUP_REMOVED lines=16> */
.L_x_297:
        /* <DEDUP_REMOVED lines=16> */
.L_x_298:
        /* <DEDUP_REMOVED lines=16> */
.L_x_299:
        /* <DEDUP_REMOVED lines=16> */
.L_x_300:
        /* <DEDUP_REMOVED lines=17> */
.L_x_260:
[----:B------:R-:W0:Y:S01]  /*24a0*/  S2R R5, SR_TID.X ;  /* 0x0000000000057919 */ /* 0x000e220000002100 */
[----:B------:R-:W0:Y:S02]  /*24b0*/  LDC.64 R6, c[0x0][0x380] ;  /* 0x0000e000ff067b82 */ /* 0x000e240000000a00 */
[----:B0-----:R-:W-:-:S05]  /*24c0*/  IMAD.WIDE.U32 R6, R5, 0x10, R6 ;  /* 0x0000001005067825 */ /* 0x001fca00078e0006 */
[----:B------:R-:W2:Y:S04]  /*24d0*/  LDG.E.U16.CONSTANT R16, desc[UR8][R6.64] ;  /* 0x0000000806107981 */ /* 0x000ea8000c1e9500 */
[----:B------:R-:W3:Y:S04]  /*24e0*/  LDG.E.64.CONSTANT R12, desc[UR8][R6.64+0x8] ;  /* 0x00000808060c7981 */ /* 0x000ee8000c1e9b00 */
[----:B------:R-:W3:Y:S04]  /*24f0*/  LDG.E.64.CONSTANT R10, desc[UR8][R6.64+0x1008] ;  /* 0x00100808060a7981 */ /* 0x000ee8000c1e9b00 */
[----:B------:R-:W4:Y:S04]  /*2500*/  LDG.E.U16.CONSTANT R4, desc[UR8][R6.64+0x1000] ;  /* 0x0010000806047981 */ /* 0x000f28000c1e9500 */
[----:B------:R-:W5:Y:S04]  /*2510*/  LDG.E.U16.CONSTANT R14, desc[UR8][R6.64+0x2000] ;  /* 0x00200008060e7981 */ /* 0x000f68000c1e9500 */
[----:B------:R-:W5:Y:S04]  /*2520*/  LDG.E.64.CONSTANT R8, desc[UR8][R6.64+0x2008] ;  /* 0x0020080806087981 */ /* 0x000f68000c1e9b00 */
[----:B------:R-:W5:Y:S04]  /*2530*/  LDG.E.U16.CONSTANT R15, desc[UR8][R6.64+0x3000] ;  /* 0x00300008060f7981 */ /* 0x000f68000c1e9500 */
[----:B------:R-:W5:Y:S01]  /*2540*/  LDG.E.64.CONSTANT R2, desc[UR8][R6.64+0x3008] ;  /* 0x0030080806027981 */ /* 0x000f62000c1e9b00 */
[----:B------:R-:W-:Y:S01]  /*2550*/  UISETP.GE.U32.AND UP0, UPT, UR4, 0x800, UPT ;  /* 0x000008000400788c */ /* 0x000fe2000bf06070 */
[----:B--2---:R-:W-:-:S02]  /*2560*/  LOP3.LUT P1, RZ, R16, 0xff, RZ, 0xc0, !PT ;  /* 0x000000ff10ff7812 */ /* 0x004fc4000782c0ff */
[----:B---3--:R-:W-:-:S04]  /*2570*/  ISETP.LT.U32.AND P0, PT, R10, R12, PT ;  /* 0x0000000c0a00720c */ /* 0x008fc80003f01070 */
[CC--:B------:R-:W-:Y:S02]  /*2580*/  ISETP.LT.AND.EX P0, PT, R11.reuse, R13.reuse, PT, P0 ;  /* 0x0000000d0b00720c */ /* 0x0c0fe40003f01300 */
[----:B----4-:R-:W-:Y:S02]  /*2590*/  LOP3.LUT P2, RZ, R4, 0xff, RZ, 0xc0, !PT ;  /* 0x000000ff04ff7812 */ /* 0x010fe4000784c0ff */
[----:B------:R-:W-:Y:S02]  /*25a0*/  SEL R17, R10, R12, P0 ;  /* 0x0000000c0a117207 */ /* 0x000fe40000000000 */
[----:B------:R-:W-:Y:S02]  /*25b0*/  SEL R19, R11, R13, P0 ;  /* 0x0000000d0b137207 */ /* 0x000fe40000000000 */
[----:B------:R-:W-:Y:S02]  /*25c0*/  @P1 SEL R4, R16, 0x1, !P2 ;  /* 0x0000000110041807 */ /* 0x000fe40005000000 */
[----:B------:R-:W-:-:S02]  /*25d0*/  SEL R17, R12, R17, !P2 ;  /* 0x000000110c117207 */ /* 0x000fc40005000000 */
[----:B------:R-:W-:Y:S02]  /*25e0*/  SEL R19, R13, R19, !P2 ;  /* 0x000000130d137207 */ /* 0x000fe40005000000 */
[----:B-----5:R-:W-:Y:S02]  /*25f0*/  LOP3.LUT P3, RZ, R14, 0xff, RZ, 0xc0, !PT ;  /* 0x000000ff0eff7812 */ /* 0x020fe4000786c0ff */
[----:B------:R-:W-:Y:S02]  /*2600*/  LOP3.LUT P2, RZ, R4, 0xff, RZ, 0xc0, !PT ;  /* 0x000000ff04ff7812 */ /* 0x000fe4000784c0ff */
[----:B------:R-:W-:Y:S02]  /*2610*/  SEL R13, R10, R17, !P1 ;  /* 0x000000110a0d7207 */ /* 0x000fe40004800000 */
[----:B------:R-:W-:Y:S02]  /*2620*/  SEL R17, R11, R19, !P1 ;  /* 0x000000130b117207 */ /* 0x000fe40004800000 */
[----:B------:R-:W-:-:S02]  /*2630*/  ISETP.LT.U32.AND P0, PT, R8, R13, PT ;  /* 0x0000000d0800720c */ /* 0x000fc40003f01070 */
[----:B------:R-:W-:Y:S02]  /*2640*/  LOP3.LUT P4, RZ, R15, 0xff, RZ, 0xc0, !PT ;  /* 0x000000ff0fff7812 */ /* 0x000fe4000788c0ff */
[----:B------:R-:W-:-:S03]  /*2650*/  ISETP.LT.AND.EX P0, PT, R9, R17, PT, P0 ;  /* 0x000000110900720c */ /* 0x000fc60003f01300 */
[----:B------:R-:W-:Y:S02]  /*2660*/  @P2 SEL R14, R4, 0x1, !P3 ;  /* 0x00000001040e2807 */ /* 0x000fe40005800000 */
[C---:B------:R-:W-:Y:S02]  /*2670*/  @P3 SEL R13, R8.reuse, R13, P0 ;  /* 0x0000000d080d3207 */ /* 0x040fe40000000000 */
[C---:B------:R-:W-:Y:S02]  /*2680*/  @P3 SEL R17, R9.reuse, R17, P0 ;  /* 0x0000001109113207 */ /* 0x040fe40000000000 */
[----:B------:R-:W-:Y:S02]  /*2690*/  SEL R11, R8, R13, !P2 ;  /* 0x0000000d080b7207 */ /* 0x000fe40005000000 */
[----:B------:R-:W-:Y:S02]  /*26a0*/  LOP3.LUT P1, RZ, R14, 0xff, RZ, 0xc0, !PT ;  /* 0x000000ff0eff7812 */ /* 0x000fe4000782c0ff */
[----:B------:R-:W-:-:S02]  /*26b0*/  SEL R9, R9, R17, !P2 ;  /* 0x0000001109097207 */ /* 0x000fc40005000000 */
[----:B------:R-:W-:-:S04]  /*26c0*/  ISETP.LT.U32.AND P0, PT, R2, R11, PT ;  /* 0x0000000b0200720c */ /* 0x000fc80003f01070 */
[----:B------:R-:W-:-:S04]  /*26d0*/  ISETP.LT.AND.EX P0, PT, R3, R9, PT, P0 ;  /* 0x000000090300720c */ /* 0x000fc80003f01300 */
[C---:B------:R-:W-:Y:S02]  /*26e0*/  @P4 SEL R9, R3.reuse, R9, P0 ;  /* 0x0000000903094207 */ /* 0x040fe40000000000 */
[----:B------:R-:W-:Y:S02]  /*26f0*/  @P4 SEL R11, R2, R11, P0 ;  /* 0x0000000b020b4207 */ /* 0x000fe40000000000 */
[----:B------:R-:W-:Y:S02]  /*2700*/  @P1 SEL R15, R14, 0x1, !P4 ;  /* 0x000000010e0f1807 */ /* 0x000fe40006000000 */
[----:B------:R-:W-:Y:S01]  /*2710*/  SEL R3, R3, R9, !P1 ;  /* 0x0000000903037207 */ /* 0x000fe20004800000 */
[----:B------:R-:W-:Y:S01]  /*2720*/  IMAD.MOV.U32 R9, RZ, RZ, 0x400 ;  /* 0x00000400ff097424 */ /* 0x000fe200078e00ff */
[----:B------:R-:W-:Y:S02]  /*2730*/  SEL R2, R2, R11, !P1 ;  /* 0x0000000b02027207 */ /* 0x000fe40004800000 */
[----:B------:R-:W-:Y:S01]  /*2740*/  PRMT R4, R15, 0x7610, R4 ;  /* 0x000076100f047816 */ /* 0x000fe20000000004 */
[----:B------:R-:W-:Y:S06]  /*2750*/  BRA.U !UP0, `(.L_x_301) ;  /* 0x0000000108e47547 */ /* 0x000fec000b800000 */
[----:B------:R-:W-:Y:S01]  /*2760*/  IMAD.MOV.U32 R9, RZ, RZ, 0x400 ;  /* 0x00000400ff097424 */ /* 0x000fe200078e00ff */
[----:B------:R-:W0:Y:S01]  /*2770*/  LDCU UR5, c[0x0][0x390] ;  /* 0x00007200ff0577ac */ /* 0x000e220008000800 */
[----:B------:R-:W-:-:S12]  /*2780*/  UIADD3 UR6, UPT, UPT, UR4, -0x400, URZ ;  /* 0xfffffc0004067890 */ /* 0x000fd8000fffe0ff */
.L_x_303:
[----:B------:R-:W-:-:S05]  /*2790*/  IMAD.WIDE R20, R9, 0x10, R6 ;  /* 0x0000001009147825 */ /* 0x000fca00078e0206 */
[----:B------:R-:W2:Y:S04]  /*27a0*/  LDG.E.U16.CONSTANT R19, desc[UR8][R20.64] ;  /* 0x0000000814137981 */ /* 0x000ea8000c1e9500 */
[----:B------:R-:W3:Y:S04]  /*27b0*/  LDG.E.64.CONSTANT R10, desc[UR8][R20.64+0x8] ;  /* 0x00000808140a7981 */ /* 0x000ee8000c1e9b00 */
[----:B------:R-:W4:Y:S04]  /*27c0*/  LDG.E.U16.CONSTANT R22, desc[UR8][R20.64+0x1000] ;  /* 0x0010000814167981 */ /* 0x000f28000c1e9500 */
[----:B------:R-:W5:Y:S04]  /*27d0*/  LDG.E.64.CONSTANT R12, desc[UR8][R20.64+0x1008] ;  /* 0x00100808140c7981 */ /* 0x000f68000c1e9b00 */
[----:B------:R-:W5:Y:S04]  /*27e0*/  LDG.E.U16.CONSTANT R8, desc[UR8][R20.64+0x2000] ;  /* 0x0020000814087981 */ /* 0x000f68000c1e9500 */
[----:B------:R-:W5:Y:S04]  /*27f0*/  LDG.E.64.CONSTANT R14, desc[UR8][R20.64+0x2008] ;  /* 0x00200808140e7981 */ /* 0x000f68000c1e9b00 */
[----:B------:R-:W5:Y:S04]  /*2800*/  LDG.E.U16.CONSTANT R18, desc[UR8][R20.64+0x3000] ;  /* 0x0030000814127981 */ /* 0x000f68000c1e9500 */
[----:B------:R-:W5:Y:S01]  /*2810*/  LDG.E.64.CONSTANT R16, desc[UR8][R20.64+0x3008] ;  /* 0x0030080814107981 */ /* 0x000f62000c1e9b00 */
[----:B------:R-:W-:Y:S01]  /*2820*/  LOP3.LUT P2, RZ, R4, 0xff, RZ, 0xc0, !PT ;  /* 0x000000ff04ff7812 */ /* 0x000fe2000784c0ff */
[----:B------:R-:W-:Y:S01]  /*2830*/  IMAD.MOV.U32 R23, RZ, RZ, R3 ;  /* 0x000000ffff177224 */ /* 0x000fe200078e0003 */
[----:B0-----:R-:W-:Y:S01]  /*2840*/  UMOV UR4, UR5 ;  /* 0x0000000500047c82 */ /* 0x001fe20008000000 */
[----:B--2---:R-:W-:-:S02]  /*2850*/  LOP3.LUT P1, RZ, R19, 0xff, RZ, 0xc0, !PT ;  /* 0x000000ff13ff7812 */ /* 0x004fc4000782c0ff */
[----:B---3--:R-:W-:-:S08]  /*2860*/  ISETP.LT.U32.AND P0, PT, R10, R2, PT ;  /* 0x000000020a00720c */ /* 0x008fd00003f01070 */
        /* <DEDUP_REMOVED lines=8> */
[----:B-----5:R-:W-:Y:S02]  /*28f0*/  ISETP.LT.U32.AND P0, PT, R12, R3, PT ;  /* 0x000000030c00720c */ /* 0x020fe40003f01070 */
        /* <DEDUP_REMOVED lines=9> */
[----:B------:R-:W-:Y:S02]  /*2990*/  IADD3 R2, PT, PT, -R9, UR4, RZ ;  /* 0x0000000409027c10 */ /* 0x000fe4000fffe1ff */
[C---:B------:R-:W-:Y:S02]  /*29a0*/  ISETP.LT.AND.EX P0, PT, R15.reuse, R13, PT, P0 ;  /* 0x0000000d0f00720c */ /* 0x040fe40003f01300 */
[----:B------:R-:W-:Y:S02]  /*29b0*/  @P1 SEL R8, R22, 0x1, !P2 ;  /* 0x0000000116081807 */ /* 0x000fe40005000000 */
[----:B------:R-:W-:Y:S02]  /*29c0*/  @P2 SEL R3, R14, R3, P0 ;  /* 0x000000030e032207 */ /* 0x000fe40000000000 */
[----:B------:R-:W-:Y:S02]  /*29d0*/  @P2 SEL R13, R15, R13, P0 ;  /* 0x0000000d0f0d2207 */ /* 0x000fe40000000000 */
[----:B------:R-:W-:-:S02]  /*29e0*/  LOP3.LUT P3, RZ, R18, 0xff, RZ, 0xc0, !PT ;  /* 0x000000ff12ff7812 */ /* 0x000fc4000786c0ff */
[----:B------:R-:W-:Y:S02]  /*29f0*/  SEL R3, R14, R3, !P1 ;  /* 0x000000030e037207 */ /* 0x000fe40004800000 */
[----:B------:R-:W-:Y:S02]  /*2a00*/  LOP3.LUT P2, RZ, R8, 0xff, RZ, 0xc0, !PT ;  /* 0x000000ff08ff7812 */ /* 0x000fe4000784c0ff */
[----:B------:R-:W-:Y:S02]  /*2a10*/  SEL R15, R15, R13, !P1 ;  /* 0x0000000d0f0f7207 */ /* 0x000fe40004800000 */
[----:B------:R-:W-:Y:S02]  /*2a20*/  ISETP.GE.AND P1, PT, R2, 0x400, PT ;  /* 0x000004000200780c */ /* 0x000fe40003f26270 */
        /* <DEDUP_REMOVED lines=9> */
[----:B------:R-:W-:-:S05]  /*2ac0*/  VIADD R9, R9, 0x400 ;  /* 0x0000040009097836 */ /* 0x000fca0000000000 */
[----:B------:R-:W-:-:S13]  /*2ad0*/  ISETP.GT.AND P0, PT, R9, UR6, PT ;  /* 0x0000000609007c0c */ /* 0x000fda000bf04270 */
[----:B------:R-:W-:Y:S05]  /*2ae0*/  @!P0 BRA `(.L_x_303) ;  /* 0xfffffffc00288947 */ /* 0x000fea000383ffff */
.L_x_301:
[----:B------:R-:W-:-:S13]  /*2af0*/  ISETP.GE.AND P0, PT, R9, UR4, PT ;  /* 0x0000000409007c0c */ /* 0x000fda000bf06270 */
[----:B------:R-:W-:Y:S05]  /*2b00*/  @P0 BRA `(.L_x_302) ;  /* 0x00000004009c0947 */ /* 0x000fea0003800000 */
[----:B------:R-:W-:Y:S01]  /*2b10*/  IADD3 R19, PT, PT, -R9, UR4, RZ ;  /* 0x0000000409137c10 */ /* 0x000fe2000fffe1ff */
[----:B------:R-:W-:Y:S03]  /*2b20*/  BSSY.RECONVERGENT B1, `(.L_x_302) ;  /* 0x0000065000017945 */ /* 0x000fe60003800200 */
[----:B------:R-:W-:-:S13]  /*2b30*/  ISETP.GE.AND P0, PT, R5, R19, PT ;  /* 0x000000130500720c */ /* 0x000fda0003f06270 */
[----:B------:R-:W-:Y:S05]  /*2b40*/  @P0 BRA `(.L_x_304) ;  /* 0x0000000400880947 */ /* 0x000fea0003800000 */
[----:B------:R-:W-:Y:S01]  /*2b50*/  LOP3.LUT R6, RZ, R5, RZ, 0x33, !PT ;  /* 0x00000005ff067212 */ /* 0x000fe200078e33ff */
[----:B------:R-:W-:Y:S01]  /*2b60*/  BSSY.RECONVERGENT B2, `(.L_x_305) ;  /* 0x000001f000027945 */ /* 0x000fe20003800200 */
[----:B------:R-:W-:Y:S02]  /*2b70*/  IMAD.MOV.U32 R18, RZ, RZ, R5 ;  /* 0x000000ffff127224 */ /* 0x000fe400078e0005 */
[----:B------:R-:W-:-:S04]  /*2b80*/  IADD3 R8, PT, PT, -R9, UR4, R6 ;  /* 0x0000000409087c10 */ /* 0x000fc8000fffe106 */
[C---:B------:R-:W-:Y:S02]  /*2b90*/  LOP3.LUT R6, R8.reuse, 0x300, RZ, 0xc0, !PT ;  /* 0x0000030008067812 */ /* 0x040fe400078ec0ff */
[----:B------:R-:W-:Y:S02]  /*2ba0*/  ISETP.GE.U32.AND P2, PT, R8, 0x300, PT ;  /* 0x000003000800780c */ /* 0x000fe40003f46070 */
[----:B------:R-:W-:-:S13]  /*2bb0*/  ISETP.NE.AND P0, PT, R6, 0x300, PT ;  /* 0x000003000600780c */ /* 0x000fda0003f05270 */
[----:B------:R-:W-:Y:S05]  /*2bc0*/  @!P0 BRA `(.L_x_306) ;  /* 0x0000000000608947 */ /* 0x000fea0003800000 */
[----:B------:R-:W0:Y:S01]  /*2bd0*/  LDC.64 R6, c[0x0][0x380] ;  /* 0x0000e000ff067b82 */ /* 0x000e220000000a00 */
[----:B------:R-:W-:Y:S01]  /*2be0*/  LEA.HI R8, R8, 0x1, RZ, 0x18 ;  /* 0x0000000108087811 */ /* 0x000fe200078fc0ff */
[----:B------:R-:W-:Y:S02]  /*2bf0*/  IMAD.IADD R15, R5, 0x1, R9 ;  /* 0x00000001050f7824 */ /* 0x000fe400078e0209 */
[----:B------:R-:W-:Y:S01]  /*2c00*/  IMAD.MOV.U32 R18, RZ, RZ, R5 ;  /* 0x000000ffff127224 */ /* 0x000fe200078e0005 */
[----:B------:R-:W-:-:S05]  /*2c10*/  LOP3.LUT R8, R8, 0x3, RZ, 0xc0, !PT ;  /* 0x0000000308087812 */ /* 0x000fca00078ec0ff */
[----:B------:R-:W-:-:S07]  /*2c20*/  IMAD.MOV R8, RZ, RZ, -R8 ;  /* 0x000000ffff087224 */ /* 0x000fce00078e0a08 */
.L_x_307:
[----:B0-----:R-:W-:-:S05]  /*2c30*/  IMAD.WIDE.U32 R10, R15, 0x10, R6 ;  /* 0x000000100f0a7825 */ /* 0x001fca00078e0006 */
[----:B------:R-:W2:Y:S04]  /*2c40*/  LDG.E.U16.CONSTANT R14, desc[UR8][R10.64] ;  /* 0x000000080a0e7981 */ /* 0x000ea8000c1e9500 */
[----:B------:R-:W3:Y:S01]  /*2c50*/  LDG.E.64.CONSTANT R12, desc[UR8][R10.64+0x8] ;  /* 0x000008080a0c7981 */ /* 0x000ee2000c1e9b00 */
[----:B------:R-:W-:Y:S01]  /*2c60*/  VIADD R8, R8, 0x1 ;  /* 0x0000000108087836 */ /* 0x000fe20000000000 */
[----:B------:R-:W-:Y:S01]  /*2c70*/  LOP3.LUT P3, RZ, R4, 0xff, RZ, 0xc0, !PT ;  /* 0x000000ff04ff7812 */ /* 0x000fe2000786c0ff */
[----:B------:R-:W-:Y:S02]  /*2c80*/  VIADD R18, R18, 0x100 ;  /* 0x0000010012127836 */ /* 0x000fe40000000000 */
[----:B------:R-:W-:Y:S01]  /*2c90*/  VIADD R15, R15, 0x100 ;  /* 0x000001000f0f7836 */ /* 0x000fe20000000000 */
[----:B--2---:R-:W-:-:S02]  /*2ca0*/  LOP3.LUT P1, RZ, R14, 0xff, RZ, 0xc0, !PT ;  /* 0x000000ff0eff7812 */ /* 0x004fc4000782c0ff */
[----:B---3--:R-:W-:-:S07]  /*2cb0*/  ISETP.LT.U32.AND P0, PT, R12, R2, PT ;  /* 0x000000020c00720c */ /* 0x008fce0003f01070 */
[----:B------:R-:W-:Y:S02]  /*2cc0*/  @P3 SEL R14, R4, 0x1, !P1 ;  /* 0x00000001040e3807 */ /* 0x000fe40004800000 */
[CC--:B------:R-:W-:Y:S02]  /*2cd0*/  ISETP.LT.AND.EX P0, PT, R13.reuse, R3.reuse, PT, P0 ;  /* 0x000000030d00720c */ /* 0x0c0fe40003f01300 */
[----:B------:R-:W-:Y:S02]  /*2ce0*/  PRMT R4, R14, 0x7610, R4 ;  /* 0x000076100e047816 */ /* 0x000fe40000000004 */
[----:B------:R-:W-:Y:S02]  /*2cf0*/  @P1 SEL R2, R12, R2, P0 ;  /* 0x000000020c021207 */ /* 0x000fe40000000000 */
[----:B------:R-:W-:Y:S02]  /*2d00*/  @P1 SEL R3, R13, R3, P0 ;  /* 0x000000030d031207 */ /* 0x000fe40000000000 */
[----:B------:R-:W-:-:S02]  /*2d10*/  ISETP.NE.AND P0, PT, R8, RZ, PT ;  /* 0x000000ff0800720c */ /* 0x000fc40003f05270 */
[----:B------:R-:W-:Y:S02]  /*2d20*/  SEL R2, R12, R2, !P3 ;  /* 0x000000020c027207 */ /* 0x000fe40005800000 */
[----:B------:R-:W-:-:S09]  /*2d30*/  SEL R3, R13, R3, !P3 ;  /* 0x000000030d037207 */ /* 0x000fd20005800000 */
[----:B------:R-:W-:Y:S05]  /*2d40*/  @P0 BRA `(.L_x_307) ;  /* 0xfffffffc00b80947 */ /* 0x000fea000383ffff */
.L_x_306:
[----:B------:R-:W-:Y:S05]  /*2d50*/  BSYNC.RECONVERGENT B2 ;  /* 0x0000000000027941 */ /* 0x000fea0003800200 */
.L_x_305:
[----:B------:R-:W-:Y:S05]  /*2d60*/  @!P2 BRA `(.L_x_304) ;  /* 0x000000040000a947 */ /* 0x000fea0003800000 */
[----:B------:R-:W0:Y:S01]  /*2d70*/  LDCU.64 UR6, c[0x0][0x380] ;  /* 0x00007000ff0677ac */ /* 0x000e220008000a00 */
[----:B------:R-:W2:Y:S01]  /*2d80*/  LDC.64 R6, c[0x0][0x380] ;  /* 0x0000e000ff067b82 */ /* 0x000ea20000000a00 */
[C---:B------:R-:W-:Y:S01]  /*2d90*/  IADD3 R13, P0, PT, R18.reuse, R9, RZ ;  /* 0x00000009120d7210 */ /* 0x040fe20007f1e0ff */
[----:B------:R-:W-:-:S04]  /*2da0*/  IMAD.IADD R21, R18, 0x1, R9 ;  /* 0x0000000112157824 */ /* 0x000fc800078e0209 */
[----:B------:R-:W-:Y:S01]  /*2db0*/  IMAD.X R8, RZ, RZ, RZ, P0 ;  /* 0x000000ffff087224 */ /* 0x000fe200000e06ff */
[----:B0-----:R-:W-:-:S04]  /*2dc0*/  LEA R10, P1, R13, UR6, 0x4 ;  /* 0x000000060d0a7c11 */ /* 0x001fc8000f8220ff */
[----:B------:R-:W-:Y:S02]  /*2dd0*/  IADD3 R10, P0, PT, R10, 0x3008, RZ ;  /* 0x000030080a0a7810 */ /* 0x000fe40007f1e0ff */
[----:B------:R-:W-:-:S05]  /*2de0*/  LEA.HI.X R13, R13, UR7, R8, 0x4, P1 ;  /* 0x000000070d0d7c11 */ /* 0x000fca00088f2408 */
[----:B------:R-:W-:-:S07]  /*2df0*/  IMAD.X R13, RZ, RZ, R13, P0 ;  /* 0x000000ffff0d7224 */ /* 0x000fce00000e060d */
.L_x_308:
[----:B--2---:R-:W-:-:S05]  /*2e00*/  IMAD.WIDE.U32 R8, R21, 0x10, R6 ;  /* 0x0000001015087825 */ /* 0x004fca00078e0006 */
[----:B------:R-:W2:Y:S04]  /*2e10*/  LDG.E.U16.CONSTANT R23, desc[UR8][R8.64] ;  /* 0x0000000808177981 */ /* 0x000ea8000c1e9500 */
[----:B------:R0:W3:Y:S02]  /*2e20*/  LDG.E.64.CONSTANT R14, desc[UR8][R8.64+0x8] ;  /* 0x00000808080e7981 */ /* 0x0000e4000c1e9b00 */
[----:B0-----:R-:W-:Y:S02]  /*2e30*/  IMAD.MOV.U32 R8, RZ, RZ, R10 ;  /* 0x000000ffff087224 */ /* 0x001fe400078e000a */
[----:B------:R-:W-:-:S05]  /*2e40*/  IMAD.MOV.U32 R9, RZ, RZ, R13 ;  /* 0x000000ffff097224 */ /* 0x000fca00078e000d */
[----:B------:R-:W4:Y:S04]  /*2e50*/  LDG.E.U16.CONSTANT R24, desc[UR8][R8.64+-0x2008] ;  /* 0xffdff80808187981 */ /* 0x000f28000c1e9500 */
[----:B------:R-:W5:Y:S04]  /*2e60*/  LDG.E.64.CONSTANT R12, desc[UR8][R8.64+-0x2000] ;  /* 0xffe00008080c7981 */ /* 0x000f68000c1e9b00 */
[----:B------:R-:W5:Y:S04]  /*2e70*/  LDG.E.U16.CONSTANT R20, desc[UR8][R8.64+-0x1008] ;  /* 0xffeff80808147981 */ /* 0x000f68000c1e9500 */
[----:B------:R-:W5:Y:S04]  /*2e80*/  LDG.E.64.CONSTANT R10, desc[UR8][R8.64+-0x1000] ;  /* 0xfff00008080a7981 */ /* 0x000f68000c1e9b00 */
[----:B------:R-:W5:Y:S04]  /*2e90*/  LDG.E.U16.CONSTANT R22, desc[UR8][R8.64+-0x8] ;  /* 0xfffff80808167981 */ /* 0x000f68000c1e9500 */
[----:B------:R-:W5:Y:S01]  /*2ea0*/  LDG.E.64.CONSTANT R16, desc[UR8][R8.64] ;  /* 0x0000000808107981 */ /* 0x000f62000c1e9b00 */
[----:B------:R-:W-:Y:S01]  /*2eb0*/  LOP3.LUT P2, RZ, R4, 0xff, RZ, 0xc0, !PT ;  /* 0x000000ff04ff7812 */ /* 0x000fe2000784c0ff */
[----:B------:R-:W-:-:S02]  /*2ec0*/  IMAD.MOV.U32 R25, RZ, RZ, R3 ;  /* 0x000000ffff197224 */ /* 0x000fc400078e0003 */
[----:B------:R-:W-:Y:S02]  /*2ed0*/  VIADD R18, R18, 0x400 ;  /* 0x0000040012127836 */ /* 0x000fe40000000000 */
[----:B------:R-:W-:Y:S01]  /*2ee0*/  VIADD R21, R21, 0x400 ;  /* 0x0000040015157836 */ /* 0x000fe20000000000 */
[----:B--2---:R-:W-:Y:S02]  /*2ef0*/  LOP3.LUT P1, RZ, R23, 0xff, RZ, 0xc0, !PT ;  /* 0x000000ff17ff7812 */ /* 0x004fe4000782c0ff */
[----:B---3--:R-:W-:-:S05]  /*2f00*/  ISETP.LT.U32.AND P0, PT, R14, R2, PT ;  /* 0x000000020e00720c */ /* 0x008fca0003f01070 */
[----:B------:R-:W-:Y:S02]  /*2f10*/  @P2 SEL R23, R4, 0x1, !P1 ;  /* 0x0000000104172807 */ /* 0x000fe40004800000 */
[-C--:B------:R-:W-:Y:S02]  /*2f20*/  ISETP.LT.AND.EX P0, PT, R15, R25.reuse, PT, P0 ;  /* 0x000000190f00720c */ /* 0x080fe40003f01300 */
[----:B------:R-:W-:Y:S02]  /*2f30*/  LOP3.LUT P3, RZ, R23, 0xff, RZ, 0xc0, !PT ;  /* 0x000000ff17ff7812 */ /* 0x000fe4000786c0ff */
[C---:B------:R-:W-:Y:S02]  /*2f40*/  @P1 SEL R2, R14.reuse, R2, P0 ;  /* 0x000000020e021207 */ /* 0x040fe40000000000 */
[----:B------:R-:W-:Y:S02]  /*2f50*/  @P1 SEL R25, R15, R25, P0 ;  /* 0x000000190f191207 */ /* 0x000fe40000000000 */
[----:B------:R-:W-:-:S02]  /*2f60*/  SEL R3, R14, R2, !P2 ;  /* 0x000000020e037207 */ /* 0x000fc40005000000 */
[----:B------:R-:W-:Y:S02]  /*2f70*/  SEL R15, R15, R25, !P2 ;  /* 0x000000190f0f7207 */ /* 0x000fe40005000000 */
[----:B----4-:R-:W-:Y:S02]  /*2f80*/  LOP3.LUT P4, RZ, R24, 0xff, RZ, 0xc0, !PT ;  /* 0x000000ff18ff7812 */ /* 0x010fe4000788c0ff */
[----:B-----5:R-:W-:Y:S02]  /*2f90*/  ISETP.LT.U32.AND P0, PT, R12, R3, PT ;  /* 0x000000030c00720c */ /* 0x020fe40003f01070 */
[----:B------:R-:W-:Y:S02]  /*2fa0*/  @P3 SEL R24, R23, 0x1, !P4 ;  /* 0x0000000117183807 */ /* 0x000fe40006000000 */
[----:B------:R-:W-:Y:S02]  /*2fb0*/  ISETP.LT.AND.EX P0, PT, R13, R15, PT, P0 ;  /* 0x0000000f0d00720c */ /* 0x000fe40003f01300 */
[----:B------:R-:W-:-:S02]  /*2fc0*/  LOP3.LUT P2, RZ, R20, 0xff, RZ, 0xc0, !PT ;  /* 0x000000ff14ff7812 */ /* 0x000fc4000784c0ff */
[----:B------:R-:W-:-:S03]  /*2fd0*/  LOP3.LUT P1, RZ, R24, 0xff, RZ, 0xc0, !PT ;  /* 0x000000ff18ff7812 */ /* 0x000fc6000782c0ff */
[C---:B------:R-:W-:Y:S02]  /*2fe0*/  @P4 SEL R3, R12.reuse, R3, P0 ;  /* 0x000000030c034207 */ /* 0x040fe40000000000 */
[C---:B------:R-:W-:Y:S02]  /*2ff0*/  @P4 SEL R15, R13.reuse, R15, P0 ;  /* 0x0000000f0d0f4207 */ /* 0x040fe40000000000 */
[----:B------:R-:W-:Y:S02]  /*3000*/  SEL R3, R12, R3, !P3 ;  /* 0x000000030c037207 */ /* 0x000fe40005800000 */
[----:B------:R-:W-:Y:S02]  /*3010*/  SEL R13, R13, R15, !P3 ;  /* 0x0000000f0d0d7207 */ /* 0x000fe40005800000 */
[----:B------:R-:W-:Y:S02]  /*3020*/  ISETP.LT.U32.AND P0, PT, R10, R3, PT ;  /* 0x000000030a00720c */ /* 0x000fe40003f01070 */
[----:B------:R-:W-:-:S02]  /*3030*/  LOP3.LUT P3, RZ, R22, 0xff, RZ, 0xc0, !PT ;  /* 0x000000ff16ff7812 */ /* 0x000fc4000786c0ff */
[C---:B------:R-:W-:Y:S02]  /*3040*/  ISETP.LT.AND.EX P0, PT, R11.reuse, R13, PT, P0 ;  /* 0x0000000d0b00720c */ /* 0x040fe40003f01300 */
[----:B------:R-:W-:Y:S02]  /*3050*/  @P1 SEL R20, R24, 0x1, !P2 ;  /* 0x0000000118141807 */ /* 0x000fe40005000000 */
[C---:B------:R-:W-:Y:S02]  /*3060*/  @P2 SEL R3, R10.reuse, R3, P0 ;  /* 0x000000030a032207 */ /* 0x040fe40000000000 */
[----:B------:R-:W-:Y:S02]  /*3070*/  @P2 SEL R13, R11, R13, P0 ;  /* 0x0000000d0b0d2207 */ /* 0x000fe40000000000 */
[----:B------:R-:W-:Y:S02]  /*3080*/  SEL R3, R10, R3, !P1 ;  /* 0x000000030a037207 */ /* 0x000fe40004800000 */
[----:B------:R-:W-:-:S02]  /*3090*/  LOP3.LUT P2, RZ, R20, 0xff, RZ, 0xc0, !PT ;  /* 0x000000ff14ff7812 */ /* 0x000fc4000784c0ff */
[----:B------:R-:W-:Y:S02]  /*30a0*/  SEL R11, R11, R13, !P1 ;  /* 0x0000000d0b0b7207 */ /* 0x000fe40004800000 */
[----:B------:R-:W-:Y:S02]  /*30b0*/  ISETP.GE.AND P1, PT, R18, R19, PT ;  /* 0x000000131200720c */ /* 0x000fe40003f26270 */
[----:B------:R-:W-:Y:S02]  /*30c0*/  ISETP.LT.U32.AND P0, PT, R16, R3, PT ;  /* 0x000000031000720c */ /* 0x000fe40003f01070 */
[----:B------:R-:W-:Y:S02]  /*30d0*/  IADD3 R10, P4, PT, R8, 0x4000, RZ ;  /* 0x00004000080a7810 */ /* 0x000fe40007f9e0ff */
[----:B------:R-:W-:-:S03]  /*30e0*/  ISETP.LT.AND.EX P0, PT, R17, R11, PT, P0 ;  /* 0x0000000b1100720c */ /* 0x000fc60003f01300 */
[----:B------:R-:W-:Y:S01]  /*30f0*/  @P2 SEL R22, R20, 0x1, !P3 ;  /* 0x0000000114162807 */ /* 0x000fe20005800000 */
[----:B------:R-:W-:Y:S01]  /*3100*/  IMAD.X R13, RZ, RZ, R9, P4 ;  /* 0x000000ffff0d7224 */ /* 0x000fe200020e0609 */
[C---:B------:R-:W-:Y:S02]  /*3110*/  @P3 SEL R3, R16.reuse, R3, P0 ;  /* 0x0000000310033207 */ /* 0x040fe40000000000 */
[C---:B------:R-:W-:Y:S02]  /*3120*/  @P3 SEL R11, R17.reuse, R11, P0 ;  /* 0x0000000b110b3207 */ /* 0x040fe40000000000 */
[----:B------:R-:W-:Y:S02]  /*3130*/  SEL R2, R16, R3, !P2 ;  /* 0x0000000310027207 */ /* 0x000fe40005000000 */
[----:B------:R-:W-:Y:S02]  /*3140*/  SEL R3, R17, R11, !P2 ;  /* 0x0000000b11037207 */ /* 0x000fe40005000000 */
[----:B------:R-:W-:Y:S01]  /*3150*/  PRMT R4, R22, 0x7610, R4 ;  /* 0x0000761016047816 */ /* 0x000fe20000000004 */
[----:B------:R-:W-:Y:S06]  /*3160*/  @!P1 BRA `(.L_x_308) ;  /* 0xfffffffc00249947 */ /* 0x000fec000383ffff */
.L_x_304:
[----:B------:R-:W-:Y:S05]  /*3170*/  BSYNC.RECONVERGENT B1 ;  /* 0x0000000000017941 */ /* 0x000fea0003800200 */
.L_x_302:
        /* <DEDUP_REMOVED lines=24> */
.L_x_310:
[----:B------:R-:W-:Y:S05]  /*3300*/  BSYNC.RECONVERGENT B1 ;  /* 0x0000000000017941 */ /* 0x000fea0003800200 */
.L_x_309:
        /* <DEDUP_REMOVED lines=23> */
.L_x_312:
[----:B------:R-:W-:Y:S05]  /*3480*/  BSYNC.RECONVERGENT B1 ;  /* 0x0000000000017941 */ /* 0x000fea0003800200 */
.L_x_311:
        /* <DEDUP_REMOVED lines=20> */
.L_x_314:
[----:B------:R-:W-:Y:S05]  /*35d0*/  BSYNC.RECONVERGENT B1 ;  /* 0x0000000000017941 */ /* 0x000fea0003800200 */
.L_x_313:
        /* <DEDUP_REMOVED lines=20> */
.L_x_316:
[----:B------:R-:W-:Y:S05]  /*3720*/  BSYNC.RECONVERGENT B1 ;  /* 0x0000000000017941 */ /* 0x000fea0003800200 */
.L_x_315:
        /* <DEDUP_REMOVED lines=20> */
.L_x_318:
[----:B------:R-:W-:Y:S05]  /*3870*/  BSYNC.RECONVERGENT B1 ;  /* 0x0000000000017941 */ /* 0x000fea0003800200 */
.L_x_317:
[----:B------:R-:W-:Y:S04]  /*3880*/  BSSY.RECONVERGENT B1, `(.L_x_319) ;  /* 0x000000a000017945 */ /* 0x000fe80003800200 */
[----:B------:R-:W-:Y:S05]  /*3890*/  @P1 BRA `(.L_x_320) ;  /* 0x0000000000201947 */ /* 0x000fea0003800000 */
[----:B--2---:R-:W2:Y:S01]  /*38a0*/  S2R R8, SR_CgaCtaId ;  /* 0x0000000000087919 */ /* 0x004ea20000008800 */
[----:B0-----:R-:W-:Y:S02]  /*38b0*/  MOV R7, 0x400 ;  /* 0x0000040000077802 */ /* 0x001fe40000000f00 */
[----:B------:R-:W-:-:S04]  /*38c0*/  SHF.R.U32.HI R6, RZ, 0x1, R5 ;  /* 0x00000001ff067819 */ /* 0x000fc80000011605 */
[----:B------:R-:W-:Y:S02]  /*38d0*/  LOP3.LUT R6, R6, 0x1f0, RZ, 0xc0, !PT ;  /* 0x000001f006067812 */ /* 0x000fe400078ec0ff */
[----:B--2---:R-:W-:-:S05]  /*38e0*/  LEA R7, R8, R7, 0x18 ;  /* 0x0000000708077211 */ /* 0x004fca00078ec0ff */
[----:B------:R-:W-:-:S05]  /*38f0*/  IMAD.IADD R7, R6, 0x1, R7 ;  /* 0x0000000106077824 */ /* 0x000fca00078e0207 */
[----:B------:R0:W-:Y:S04]  /*3900*/  STS.64 [R7+0x10], R2 ;  /* 0x0000100207007388 */ /* 0x0001e80000000a00 */
[----:B------:R0:W-:Y:S02]  /*3910*/  STS.U8 [R7+0x8], R4 ;  /* 0x0000080407007388 */ /* 0x0001e40000000000 */
.L_x_320:
[----:B------:R-:W-:Y:S05]  /*3920*/  BSYNC.RECONVERGENT B1 ;  /* 0x0000000000017941 */ /* 0x000fea0003800200 */
.L_x_319:
        /* <DEDUP_REMOVED lines=10> */
[----:B------:R-:W3:Y:S04]  /*39d0*/  LDS.64 R12, [UR5+0x30] ;  /* 0x00003005ff0c7984 */ /* 0x000ee80008000a00 */
[----:B------:R-:W3:Y:S04]  /*39e0*/  LDS.U8 R18, [UR5+0x38] ;  /* 0x00003805ff127984 */ /* 0x000ee80008000000 */
[----:B------:R-:W3:Y:S04]  /*39f0*/  LDS.64 R10, [UR5+0x40] ;  /* 0x00004005ff0a7984 */ /* 0x000ee80008000a00 */
[----:B------:R-:W3:Y:S04]  /*3a00*/  LDS.U8 R14, [UR5+0x48] ;  /* 0x00004805ff0e7984 */ /* 0x000ee80008000000 */
[----:B--2-4-:R-:W2:Y:S01]  /*3a10*/  LDS.64 R8, [UR5+0x50] ;  /* 0x00005005ff087984 */ /* 0x014ea20008000a00 */
[----:B-----5:R-:W-:-:S02]  /*3a20*/  ISETP.NE.AND P2, PT, R16, RZ, PT ;  /* 0x000000ff1000720c */ /* 0x020fc40003f45270 */
[----:B0-----:R-:W-:Y:S02]  /*3a30*/  ISETP.LT.U32.AND P0, PT, R6, R2, PT ;  /* 0x000000020600720c */ /* 0x001fe40003f01070 */
[----:B------:R-:W-:Y:S02]  /*3a40*/  @P4 SEL R16, R4, 0x1, !P2 ;  /* 0x0000000104104807 */ /* 0x000fe40005000000 */
[----:B------:R-:W-:Y:S02]  /*3a50*/  ISETP.LT.AND.EX P0, PT, R7, R3, PT, P0 ;  /* 0x000000030700720c */ /* 0x000fe40003f01300 */
[----:B------:R-:W-:Y:S02]  /*3a60*/  LOP3.LUT P3, RZ, R16, 0xff, RZ, 0xc0, !PT ;  /* 0x000000ff10ff7812 */ /* 0x000fe4000786c0ff */
[----:B-1----:R-:W-:-:S03]  /*3a70*/  ISETP.NE.AND P5, PT, R17, RZ, PT ;  /* 0x000000ff1100720c */ /* 0x002fc60003fa5270 */
[C---:B---3--:R-:W-:Y:S02]  /*3a80*/  @P2 SEL R2, R6.reuse, R2, P0 ;  /* 0x0000000206022207 */ /* 0x048fe40000000000 */
        /* <DEDUP_REMOVED lines=17> */
[----:B------:R-:W3:Y:S01]  /*3ba0*/  LDS.64 R4, [UR5+0x70] ;  /* 0x00007005ff047984 */ /* 0x000ee20008000a00 */
        /* <DEDUP_REMOVED lines=8> */
[----:B--2---:R-:W-:Y:S02]  /*3c30*/  ISETP.LT.U32.AND P0, PT, R8, R13, PT ;  /* 0x0000000d0800720c */ /* 0x004fe40003f01070 */
[----:B------:R-:W-:Y:S01]  /*3c40*/  @P5 SEL R14, R18, 0x1, !P3 ;  /* 0x00000001120e5807 */ /* 0x000fe20005800000 */
[----:B------:R-:W2:Y:S01]  /*3c50*/  LDS.64 R2, [UR5+0x80] ;  /* 0x00008005ff027984 */ /* 0x000ea20008000a00 */
        /* <DEDUP_REMOVED lines=16> */
[----:B---3--:R-:W-:Y:S02]  /*3d60*/  ISETP.LT.U32.AND P0, PT, R4, R9, PT ;  /* 0x000000090400720c */ /* 0x008fe40003f01070 */
        /* <DEDUP_REMOVED lines=8> */
[----:B--2---:R-:W-:-:S04]  /*3df0*/  ISETP.LT.U32.AND P0, PT, R2, R7, PT ;  /* 0x000000070200720c */ /* 0x004fc80003f01070 */
[C---:B------:R-:W-:Y:S02]  /*3e00*/  ISETP.LT.AND.EX P0, PT, R3.reuse, R5, PT, P0 ;  /* 0x000000050300720c */ /* 0x040fe40003f01300 */
[----:B------:R-:W-:Y:S02]  /*3e10*/  @P2 SEL R10, R12, 0x1, !P4 ;  /* 0x000000010c0a2807 */ /* 0x000fe40006000000 */
[----:B------:R-:W-:Y:S02]  /*3e20*/  @P4 SEL R7, R2, R7, P0 ;  /* 0x0000000702074207 */ /* 0x000fe40000000000 */
[----:B------:R-:W-:Y:S02]  /*3e30*/  @P4 SEL R5, R3, R5, P0 ;  /* 0x0000000503054207 */ /* 0x000fe40000000000 */
[----:B------:R-:W-:Y:S02]  /*3e40*/  PRMT R4, R10, 0x7610, R4 ;  /* 0x000076100a047816 */ /* 0x000fe40000000004 */
[----:B------:R-:W-:-:S02]  /*3e50*/  SEL R2, R2, R7, !P2 ;  /* 0x0000000702027207 */ /* 0x000fc40005000000 */
[----:B------:R-:W-:-:S07]  /*3e60*/  SEL R3, R3, R5, !P2 ;  /* 0x0000000503037207 */ /* 0x000fce0005000000 */
.L_x_282:
[----:B------:R-:W-:Y:S05]  /*3e70*/  BSYNC.RECONVERGENT B0 ;  /* 0x0000000000007941 */ /* 0x000fea0003800200 */
.L_x_259:
[----:B------:R-:W-:Y:S05]  /*3e80*/  @P1 EXIT ;  /* 0x000000000000194d */ /* 0x000fea0003800000 */
[----:B0-234-:R-:W0:Y:S01]  /*3e90*/  LDC.64 R8, c[0x0][0x3a0] ;  /* 0x0000e800ff087b82 */ /* 0x01de220000000a00 */
[----:B------:R-:W-:Y:S02]  /*3ea0*/  PRMT R7, R4, 0x7610, R7 ;  /* 0x0000761004077816 */ /* 0x000fe40000000007 */
[----:B-1----:R-:W-:Y:S02]  /*3eb0*/  ISETP.NE.AND P1, PT, R0, RZ, PT ;  /* 0x000000ff0000720c */ /* 0x002fe40003f25270 */
[----:B------:R-:W-:-:S03]  /*3ec0*/  LOP3.LUT P2, RZ, R7, 0xff, RZ, 0xc0, !PT ;  /* 0x000000ff07ff7812 */ /* 0x000fc6000784c0ff */
[----:B------:R-:W1:Y:S08]  /*3ed0*/  LDC.64 R4, c[0x0][0x388] ;  /* 0x0000e200ff047b82 */ /* 0x000e700000000a00 */
        /* <DEDUP_REMOVED lines=10> */
.L_x_321:
        /* <DEDUP_REMOVED lines=16> */
.L_x_665:


//--------------------- .text._ZN3cub18CUB_300001_SM_10006detail6reduce18DeviceReduceKernelINS2_10policy_hubIN4cuda3std3__45tupleIJblEEEyN6thrust24THRUST_300001_SM_1000_NS8cuda_cub9__find_if7functorIS9_EEE10Policy1000ENSB_12zip_iteratorINS8_IJNSD_26transform_input_iterator_tIbNSC_6detail35transform_pair_of_input_iterators_tIbNSB_6detail15normal_iteratorINSB_10device_ptrIiEEEESQ_NS7_8equal_toIiEEEENS7_10__not_fn_tINS7_10__identityEEEEENSB_17counting_iteratorIlNSB_11use_defaultESZ_SZ_EEEEEEEySF_S9_SV_EEvT0_PT3_T1_NS0_13GridEvenShareIS16_EET2_T4_ --------------------------
	.section	.text._ZN3cub18CUB_300001_SM_10006detail6reduce18DeviceReduceKernelINS2_10policy_hubIN4cuda3std3__45tupleIJblEEEyN6thrust24THRUST_300001_SM_1000_NS8cuda_cub9__find_if7functorIS9_EEE10Policy1000ENSB_12zip_iteratorINS8_IJNSD_26transform_input_iterator_tIbNSC_6detail35transform_pair_of_input_iterators_tIbNSB_6detail15normal_iteratorINSB_10device_ptrIiEEEESQ_NS7_8equal_toIiEEEENS7_10__not_fn_tINS7_10__identityEEEEENSB_17counting_iteratorIlNSB_11use_defaultESZ_SZ_EEEEEEEySF_S9_SV_EEvT0_PT3_T1_NS0_13GridEvenShareIS16_EET2_T4_,"ax",@progbits
	.align	128
        .global         _ZN3cub18CUB_300001_SM_10006detail6reduce18DeviceReduceKernelINS2_10policy_hubIN4cuda3std3__45tupleIJblEEEyN6thrust24THRUST_300001_SM_1000_NS8cuda_cub9__find_if7functorIS9_EEE10Policy1000ENSB_12zip_iteratorINS8_IJNSD_26transform_input_iterator_tIbNSC_6detail35transform_pair_of_input_iterators_tIbNSB_6detail15normal_iteratorINSB_10device_ptrIiEEEESQ_NS7_8equal_toIiEEEENS7_10__not_fn_tINS7_10__identityEEEEENSB_17counting_iteratorIlNSB_11use_defaultESZ_SZ_EEEEEEEySF_S9_SV_EEvT0_PT3_T1_NS0_13GridEvenShareIS16_EET2_T4_
        .type           _ZN3cub18CUB_300001_SM_10006detail6reduce18DeviceReduceKernelINS2_10policy_hubIN4cuda3std3__45tupleIJblEEEyN6thrust24THRUST_300001_SM_1000_NS8cuda_cub9__find_if7functorIS9_EEE10Policy1000ENSB_12zip_iteratorINS8_IJNSD_26transform_input_iterator_tIbNSC_6detail35transform_pair_of_input_iterators_tIbNSB_6detail15normal_iteratorINSB_10device_ptrIiEEEESQ_NS7_8equal_toIiEEEENS7_10__not_fn_tINS7_10__identityEEEEENSB_17counting_iteratorIlNSB_11use_defaultESZ_SZ_EEEEEEEySF_S9_SV_EEvT0_PT3_T1_NS0_13GridEvenShareIS16_EET2_T4_,@function
        .size           _ZN3cub18CUB_300001_SM_10006detail6reduce18DeviceReduceKernelINS2_10policy_hubIN4cuda3std3__45tupleIJblEEEyN6thrust24THRUST_300001_SM_1000_NS8cuda_cub9__find_if7functorIS9_EEE10Policy1000ENSB_12zip_iteratorINS8_IJNSD_26transform_input_iterator_tIbNSC_6detail35transform_pair_of_input_iterators_tIbNSB_6detail15normal_iteratorINSB_10device_ptrIiEEEESQ_NS7_8equal_toIiEEEENS7_10__not_fn_tINS7_10__identityEEEEENSB_17counting_iteratorIlNSB_11use_defaultESZ_SZ_EEEEEEEySF_S9_SV_EEvT0_PT3_T1_NS0_13GridEvenShareIS16_EET2_T4_,(.L_x_666 - _ZN3cub18CUB_300001_SM_10006detail6reduce18DeviceReduceKernelINS2_10policy_hubIN4cuda3std3__45tupleIJblEEEyN6thrust24THRUST_300001_SM_1000_NS8cuda_cub9__find_if7functorIS9_EEE10Policy1000ENSB_12zip_iteratorINS8_IJNSD_26transform_input_iterator_tIbNSC_6detail35transform_pair_of_input_iterators_tIbNSB_6detail15normal_iteratorINSB_10device_ptrIiEEEESQ_NS7_8equal_toIiEEEENS7_10__not_fn_tINS7_10__identityEEEEENSB_17counting_iteratorIlNSB_11use_defaultESZ_SZ_EEEEEEEySF_S9_SV_EEvT0_PT3_T1_NS0_13GridEvenShareIS16_EET2_T4_)
        .other          _ZN3cub18CUB_300001_SM_10006detail6reduce18DeviceReduceKernelINS2_10policy_hubIN4cuda3std3__45tupleIJblEEEyN6thrust24THRUST_300001_SM_1000_NS8cuda_cub9__find_if7functorIS9_EEE10Policy1000ENSB_12zip_iteratorINS8_IJNSD_26transform_input_iterator_tIbNSC_6detail35transform_pair_of_input_iterators_tIbNSB_6detail15normal_iteratorINSB_10device_ptrIiEEEESQ_NS7_8equal_toIiEEEENS7_10__not_fn_tINS7_10__identityEEEEENSB_17counting_iteratorIlNSB_11use_defaultESZ_SZ_EEEEEEEySF_S9_SV_EEvT0_PT3_T1_NS0_13GridEvenShareIS16_EET2_T4_,@"STO_CUDA_ENTRY STV_DEFAULT"
_ZN3cub18CUB_300001_SM_10006detail6reduce18DeviceReduceKernelINS2_10policy_hubIN4cuda3std3__45tupleIJblEEEyN6thrust24THRUST_300001_SM_1000_NS8cuda_cub9__find_if7functorIS9_EEE10Policy1000ENSB_12zip_iteratorINS8_IJNSD_26transform_input_iterator_tIbNSC_6detail35transform_pair_of_input_iterators_tIbNSB_6detail15normal_iteratorINSB_10device_ptrIiEEEESQ_NS7_8equal_toIiEEEENS7_10__not_fn_tINS7_10__identityEEEEENSB_17counting_iteratorIlNSB_11use_defaultESZ_SZ_EEEEEEEySF_S9_SV_EEvT0_PT3_T1_NS0_13GridEvenShareIS16_EET2_T4_:
.text._ZN3cub18CUB_300001_SM_10006detail6reduce18DeviceReduceKernelINS2_10policy_hubIN4cuda3std3__45tupleIJblEEEyN6thrust24THRUST_300001_SM_1000_NS8cuda_cub9__find_if7functorIS9_EEE10Policy1000ENSB_12zip_iteratorINS8_IJNSD_26transform_input_iterator_tIbNSC_6detail35transform_pair_of_input_iterators_tIbNSB_6detail15normal_iteratorINSB_10device_ptrIiEEEESQ_NS7_8equal_toIiEEEENS7_10__not_fn_tINS7_10__identityEEEEENSB_17counting_iteratorIlNSB_11use_defaultESZ_SZ_EEEEEEEySF_S9_SV_EEvT0_PT3_T1_NS0_13GridEvenShareIS16_EET2_T4_:
        /* <DEDUP_REMOVED lines=18> */
[----:B------:R-:W-:-:S07]  /*0120*/  IMAD.IADD R9, R2, 0x1, -R11 ;  /* 0x0000000102097824 */ /* 0x000fce00078e0a0b */
[----:B------:R-:W2:Y:S01]  /*0130*/  LDC.64 R12, c[0x0][0x388] ;  /* 0x0000e200ff0c7b82 */ /* 0x000ea20000000a00 */
[----:B------:R-:W-:Y:S01]  /*0140*/  CS2R R6, SRZ ;  /* 0x0000000000067805 */ /* 0x000fe2000001ff00 */
[----:B------:R-:W3:Y:S01]  /*0150*/  LDCU.64 UR8, c[0x0][0x3a0] ;  /* 0x00007400ff0877ac */ /* 0x000ee20008000a00 */
[----:B------:R-:W4:Y:S01]  /*0160*/  LDCU.128 UR4, c[0x0][0x380] ;  /* 0x00007000ff0477ac */ /* 0x000f220008000c00 */
[----:B0-----:R-:W-:-:S13]  /*0170*/  ISETP.GE.AND P1, PT, R10, R9, PT ;  /* 0x000000090a00720c */ /* 0x001fda0003f26270 */
[----:B------:R-:W-:Y:S01]  /*0180*/  @!P1 IMAD.IADD R3, R11, 0x1, R10 ;  /* 0x000000010b039824 */ /* 0x000fe200078e020a */
[----:B------:R-:W0:Y:S03]  /*0190*/  @!P1 LDC.64 R16, c[0x0][0x3a0] ;  /* 0x0000e800ff109b82 */ /* 0x000e260000000a00 */
[----:B-1----:R-:W-:-:S04]  /*01a0*/  @!P1 IMAD.WIDE.U32 R4, R3, 0x4, R4 ;  /* 0x0000000403049825 */ /* 0x002fc800078e0004 */
[----:B--2---:R-:W-:Y:S02]  /*01b0*/  @!P1 IMAD.WIDE.U32 R12, R3, 0x4, R12 ;  /* 0x00000004030c9825 */ /* 0x004fe400078e000c */
[----:B------:R-:W2:Y:S04]  /*01c0*/  @!P1 LDG.E R4, desc[UR12][R4.64] ;  /* 0x0000000c04049981 */ /* 0x000ea8000c1e1900 */
[----:B------:R-:W2:Y:S01]  /*01d0*/  @!P1 LDG.E R13, desc[UR12][R12.64] ;  /* 0x0000000c0c0d9981 */ /* 0x000ea2000c1e1900 */
[----:B------:R-:W-:Y:S01]  /*01e0*/  IMAD.MOV.U32 R14, RZ, RZ, R10 ;  /* 0x000000ffff0e7224 */ /* 0x000fe200078e000a */
[----:B------:R-:W-:Y:S01]  /*01f0*/  PRMT R8, RZ, 0x7610, R8 ;  /* 0x00007610ff087816 */ /* 0x000fe20000000008 */
[----:B------:R-:W-:Y:S01]  /*0200*/  @!P1 VIADD R14, R10, 0x100 ;  /* 0x000001000a0e9836 */ /* 0x000fe20000000000 */
[----:B------:R-:W-:Y:S04]  /*0210*/  BSSY.RECONVERGENT B1, `(.L_x_324) ;  /* 0x000014b000017945 */ /* 0x000fe80003800200 */
[----:B------:R-:W-:-:S02]  /*0220*/  ISETP.GE.AND P2, PT, R14, R9, PT ;  /* 0x000000090e00720c */ /* 0x000fc40003f46270 */
[----:B0-----:R-:W-:-:S05]  /*0230*/  @!P1 IADD3 R6, P3, PT, R3, R16, RZ ;  /* 0x0000001003069210 */ /* 0x001fca0007f7e0ff */
[----:B------:R-:W-:Y:S01]  /*0240*/  @!P1 IMAD.X R7, RZ, RZ, R17, P3 ;  /* 0x000000ffff079224 */ /* 0x000fe200018e0611 */
[----:B--2---:R-:W-:-:S04]  /*0250*/  @!P1 ISETP.NE.AND P0, PT, R4, R13, PT ;  /* 0x0000000d0400920c */ /* 0x004fc80003f05270 */
[----:B------:R-:W-:-:S04]  /*0260*/  @!P1 SEL R3, RZ, 0x1, !P0 ;  /* 0x00000001ff039807 */ /* 0x000fc80004000000 */
[----:B------:R-:W-:Y:S01]  /*0270*/  @!P1 PRMT R8, R3, 0x7610, R8 ;  /* 0x0000761003089816 */ /* 0x000fe20000000008 */
[----:B---34-:R-:W-:Y:S06]  /*0280*/  @P2 BRA `(.L_x_325) ;  /* 0x00000014000c2947 */ /* 0x018fec0003800000 */
[----:B------:R-:W-:Y:S01]  /*0290*/  LOP3.LUT R3, RZ, R14, RZ, 0x33, !PT ;  /* 0x0000000eff037212 */ /* 0x000fe200078e33ff */
[----:B------:R-:W-:Y:S04]  /*02a0*/  BSSY.RECONVERGENT B2, `(.L_x_326) ;  /* 0x00000a0000027945 */ /* 0x000fe80003800200 */
[----:B------:R-:W-:-:S04]  /*02b0*/  IMAD.IADD R12, R3, 0x1, R2 ;  /* 0x00000001030c7824 */ /* 0x000fc800078e0202 */
[----:B------:R-:W-:-:S05]  /*02c0*/  IMAD.IADD R13, R12, 0x1, -R11 ;  /* 0x000000010c0d7824 */ /* 0x000fca00078e0a0b */
[C---:B------:R-:W-:Y:S02]  /*02d0*/  ISETP.GE.U32.AND P0, PT, R13.reuse, 0x700, PT ;  /* 0x000007000d00780c */ /* 0x040fe40003f06070 */
[----:B------:R-:W-:-:S04]  /*02e0*/  LEA.HI R13, R13, 0x1, RZ, 0x18 ;  /* 0x000000010d0d7811 */ /* 0x000fc800078fc0ff */
[----:B------:R-:W-:-:S07]  /*02f0*/  LOP3.LUT R26, R13, 0x7, RZ, 0xc0, !PT ;  /* 0x000000070d1a7812 */ /* 0x000fce00078ec0ff */
[----:B------:R-:W-:Y:S05]  /*0300*/  @!P0 BRA `(.L_x_327) ;  /* 0x0000000800648947 */ /* 0x000fea0003800000 */
[----:B------:R-:W-:Y:S01]  /*0310*/  LOP3.LUT R15, R13, 0x1fffff8, RZ, 0xc0, !PT ;  /* 0x01fffff80d0f7812 */ /* 0x000fe200078ec0ff */
[----:B------:R-:W-:Y:S01]  /*0320*/  BSSY.RECONVERGENT B3, `(.L_x_328) ;  /* 0x0000096000037945 */ /* 0x000fe20003800200 */
[----:B------:R-:W-:-:S03]  /*0330*/  VIADD R14, R14, 0x400 ;  /* 0x000004000e0e7836 */ /* 0x000fc60000000000 */
[----:B------:R-:W-:-:S07]  /*0340*/  IMAD.MOV R15, RZ, RZ, -R15 ;  /* 0x000000ffff0f7224 */ /* 0x000fce00078e0a0f */
.L_x_329:
        /* <DEDUP_REMOVED lines=10> */
[----:B------:R-:W2:Y:S04]  /*03f0*/  LDG.E R18, desc[UR12][R4.64] ;  /* 0x0000000c04127981 */ /* 0x000ea8000c1e1900 */
[----:B------:R-:W3:Y:S04]  /*0400*/  LDG.E R23, desc[UR12][R2.64+0x400] ;  /* 0x0004000c02177981 */ /* 0x000ee8000c1e1900 */
[----:B------:R-:W3:Y:S04]  /*0410*/  LDG.E R16, desc[UR12][R4.64+0x400] ;  /* 0x0004000c04107981 */ /* 0x000ee8000c1e1900 */
[----:B------:R-:W4:Y:S04]  /*0420*/  LDG.E R20, desc[UR12][R2.64+0x800] ;  /* 0x0008000c02147981 */ /* 0x000f28000c1e1900 */
[----:B------:R-:W4:Y:S01]  /*0430*/  LDG.E R19, desc[UR12][R4.64+0x800] ;  /* 0x0008000c04137981 */ /* 0x000f22000c1e1900 */
[----:B------:R-:W-:-:S02]  /*0440*/  PRMT R22, R8, 0x7610, R22 ;  /* 0x0000761008167816 */ /* 0x000fc40000000016 */
[----:B------:R-:W-:Y:S01]  /*0450*/  IADD3 R21, P0, PT, R21, UR8, RZ ;  /* 0x0000000815157c10 */ /* 0x000fe2000ff1e0ff */
[----:B------:R-:W5:Y:S01]  /*0460*/  LDG.E R8, desc[UR12][R2.64+0xc00] ;  /* 0x000c000c02087981 */ /* 0x000f62000c1e1900 */
[----:B------:R-:W-:Y:S02]  /*0470*/  LOP3.LUT P2, RZ, R22, 0xff, RZ, 0xc0, !PT ;  /* 0x000000ff16ff7812 */ /* 0x000fe4000784c0ff */
[----:B------:R-:W-:Y:S02]  /*0480*/  IADD3.X R24, PT, PT, R24, UR9, RZ, P0, !PT ;  /* 0x0000000918187c10 */ /* 0x000fe400087fe4ff */
[----:B------:R-:W-:-:S04]  /*0490*/  ISETP.LT.U32.AND P0, PT, R21, R6, PT ;  /* 0x000000061500720c */ /* 0x000fc80003f01070 */
[----:B------:R-:W-:Y:S02]  /*04a0*/  ISETP.LT.AND.EX P0, PT, R24, R7, PT, P0 ;  /* 0x000000071800720c */ /* 0x000fe40003f01300 */
[CC--:B--2---:R-:W-:Y:S02]  /*04b0*/  ISETP.NE.AND P3, PT, R17.reuse, R18.reuse, P2 ;  /* 0x000000121100720c */ /* 0x0c4fe40001765270 */
[----:B------:R-:W-:Y:S02]  /*04c0*/  ISETP.NE.AND P1, PT, R17, R18, PT ;  /* 0x000000121100720c */ /* 0x000fe40003f25270 */
[----:B------:R-:W5:Y:S01]  /*04d0*/  LDG.E R17, desc[UR12][R4.64+0xc00] ;  /* 0x000c000c04117981 */ /* 0x000f62000c1e1900 */
[----:B------:R-:W-:Y:S02]  /*04e0*/  SEL R18, R21, R6, P0 ;  /* 0x0000000615127207 */ /* 0x000fe40000000000 */
[----:B------:R-:W-:-:S06]  /*04f0*/  @!P2 SEL R22, RZ, 0x1, !P1 ;  /* 0x00000001ff16a807 */ /* 0x000fcc0004800000 */
[----:B------:R-:W-:Y:S01]  /*0500*/  @!P3 SEL R18, R21, R6, !P2 ;  /* 0x000000061512b207 */ /* 0x000fe20005000000 */
[----:B------:R-:W-:Y:S01]  /*0510*/  VIADD R6, R14, 0xfffffd00 ;  /* 0xfffffd000e067836 */ /* 0x000fe20000000000 */
[CC--:B------:R-:W-:Y:S02]  /*0520*/  SEL R21, R24.reuse, R7.reuse, P0 ;  /* 0x0000000718157207 */ /* 0x0c0fe40000000000 */
[----:B------:R-:W-:Y:S02]  /*0530*/  @!P3 SEL R21, R24, R7, !P2 ;  /* 0x000000071815b207 */ /* 0x000fe40005000000 */
[----:B------:R-:W-:Y:S02]  /*0540*/  SHF.R.S32.HI R7, RZ, 0x1f, R6 ;  /* 0x0000001fff077819 */ /* 0x000fe40000011406 */
[----:B------:R-:W-:Y:S02]  /*0550*/  IADD3 R25, P0, P4, R6, UR8, R11 ;  /* 0x0000000806197c10 */ /* 0x000fe4000fc1e00b */
[----:B------:R-:W-:Y:S01]  /*0560*/  SEL R22, R22, 0x1, !P3 ;  /* 0x0000000116167807 */ /* 0x000fe20005800000 */
[----:B------:R-:W2:Y:S01]  /*0570*/  LDG.E R6, desc[UR12][R2.64+0x1000] ;  /* 0x0010000c02067981 */ /* 0x000ea2000c1e1900 */
[----:B------:R-:W-:-:S02]  /*0580*/  IADD3.X R24, PT, PT, R7, UR9, RZ, P0, P4 ;  /* 0x0000000907187c10 */ /* 0x000fc400087e84ff */
[----:B------:R-:W-:Y:S01]  /*0590*/  LOP3.LUT P2, RZ, R22, 0xff, RZ, 0xc0, !PT ;  /* 0x000000ff16ff7812 */ /* 0x000fe2000784c0ff */
[----:B------:R-:W2:Y:S03]  /*05a0*/  LDG.E R7, desc[UR12][R4.64+0x1000] ;  /* 0x0010000c04077981 */ /* 0x000ea6000c1e1900 */
[----:B---3--:R-:W-:Y:S02]  /*05b0*/  ISETP.NE.AND P3, PT, R23, R16, P2 ;  /* 0x000000101700720c */ /* 0x008fe40001765270 */
[----:B------:R-:W-:Y:S02]  /*05c0*/  ISETP.LT.U32.AND P0, PT, R25, R18, PT ;  /* 0x000000121900720c */ /* 0x000fe40003f01070 */
[----:B------:R-:W-:Y:S02]  /*05d0*/  ISETP.NE.AND P1, PT, R23, R16, PT ;  /* 0x000000101700720c */ /* 0x000fe40003f25270 */
[----:B------:R-:W-:-:S03]  /*05e0*/  ISETP.LT.AND.EX P0, PT, R24, R21, PT, P0 ;  /* 0x000000151800720c */ /* 0x000fc60003f01300 */
[----:B------:R-:W-:Y:S02]  /*05f0*/  @!P2 SEL R22, RZ, 0x1, !P1 ;  /* 0x00000001ff16a807 */ /* 0x000fe40004800000 */
[CC--:B------:R-:W-:Y:S02]  /*0600*/  SEL R23, R25.reuse, R18.reuse, P0 ;  /* 0x0000001219177207 */ /* 0x0c0fe40000000000 */
[----:B------:R-:W-:Y:S02]  /*0610*/  @!P3 SEL R23, R25, R18, !P2 ;  /* 0x000000121917b207 */ /* 0x000fe40005000000 */
[-C--:B------:R-:W-:Y:S02]  /*0620*/  SEL R18, R24, R21.reuse, P0 ;  /* 0x0000001518127207 */ /* 0x080fe40000000000 */
[----:B------:R-:W-:Y:S02]  /*0630*/  SEL R16, R22, 0x1, !P3 ;  /* 0x0000000116107807 */ /* 0x000fe40005800000 */
[----:B------:R-:W-:Y:S01]  /*0640*/  @!P3 SEL R18, R24, R21, !P2 ;  /* 0x000000151812b207 */ /* 0x000fe20005000000 */
[----:B------:R-:W3:Y:S04]  /*0650*/  LDG.E R22, desc[UR12][R2.64+0x1400] ;  /* 0x0014000c02167981 */ /* 0x000ee8000c1e1900 */
[----:B------:R-:W3:Y:S01]  /*0660*/  LDG.E R21, desc[UR12][R4.64+0x1400] ;  /* 0x0014000c04157981 */ /* 0x000ee2000c1e1900 */
[----:B------:R-:W-:Y:S01]  /*0670*/  LOP3.LUT P1, RZ, R16, 0xff, RZ, 0xc0, !PT ;  /* 0x000000ff10ff7812 */ /* 0x000fe2000782c0ff */
[----:B------:R-:W-:Y:S01]  /*0680*/  VIADD R24, R14, 0xfffffe00 ;  /* 0xfffffe000e187836 */ /* 0x000fe20000000000 */
[----:B----4-:R-:W-:-:S02]  /*0690*/  ISETP.NE.AND P2, PT, R20, R19, PT ;  /* 0x000000131400720c */ /* 0x010fc40003f45270 */
[----:B------:R-:W-:Y:S02]  /*06a0*/  ISETP.NE.AND P3, PT, R20, R19, P1 ;  /* 0x000000131400720c */ /* 0x000fe40000f65270 */
[----:B------:R-:W-:Y:S01]  /*06b0*/  SHF.R.S32.HI R27, RZ, 0x1f, R24 ;  /* 0x0000001fff1b7819 */ /* 0x000fe20000011418 */
[----:B------:R-:W4:Y:S01]  /*06c0*/  LDG.E R19, desc[UR12][R2.64+0x1800] ;  /* 0x0018000c02137981 */ /* 0x000f22000c1e1900 */
[----:B------:R-:W-:-:S03]  /*06d0*/  IADD3 R24, P0, P4, R24, UR8, R11 ;  /* 0x0000000818187c10 */ /* 0x000fc6000fc1e00b */
[----:B------:R-:W4:Y:S01]  /*06e0*/  LDG.E R20, desc[UR12][R4.64+0x1800] ;  /* 0x0018000c04147981 */ /* 0x000f22000c1e1900 */
[----:B------:R-:W-:Y:S02]  /*06f0*/  IADD3.X R27, PT, PT, R27, UR9, RZ, P0, P4 ;  /* 0x000000091b1b7c10 */ /* 0x000fe400087e84ff */
[----:B------:R-:W-:-:S04]  /*0700*/  ISETP.LT.U32.AND P0, PT, R24, R23, PT ;  /* 0x000000171800720c */ /* 0x000fc80003f01070 */
[----:B------:R-:W-:-:S04]  /*0710*/  ISETP.LT.AND.EX P0, PT, R27, R18, PT, P0 ;  /* 0x000000121b00720c */ /* 0x000fc80003f01300 */
[CC--:B------:R-:W-:Y:S02]  /*0720*/  SEL R25, R24.reuse, R23.reuse, P0 ;  /* 0x0000001718197207 */ /* 0x0c0fe40000000000 */
[----:B------:R-:W-:Y:S02]  /*0730*/  @!P3 SEL R25, R24, R23, !P1 ;  /* 0x000000171819b207 */ /* 0x000fe40004800000 */
[----:B------:R-:W4:Y:S04]  /*0740*/  LDG.E R23, desc[UR12][R2.64+0x1c00] ;  /* 0x001c000c02177981 */ /* 0x000f28000c1e1900 */
[----:B------:R0:W4:Y:S01]  /*0750*/  LDG.E R24, desc[UR12][R4.64+0x1c00] ;  /* 0x001c000c04187981 */ /* 0x000122000c1e1900 */
[----:B------:R-:W-:-:S04]  /*0760*/  @!P1 SEL R16, RZ, 0x1, !P2 ;  /* 0x00000001ff109807 */ /* 0x000fc80005000000 */
[----:B------:R-:W-:-:S04]  /*0770*/  SEL R28, R16, 0x1, !P3 ;  /* 0x00000001101c7807 */ /* 0x000fc80005800000 */
[----:B------:R-:W-:Y:S02]  /*0780*/  LOP3.LUT P2, RZ, R28, 0xff, RZ, 0xc0, !PT ;  /* 0x000000ff1cff7812 */ /* 0x000fe4000784c0ff */
[CC--:B------:R-:W-:Y:S02]  /*0790*/  SEL R16, R27.reuse, R18.reuse, P0 ;  /* 0x000000121b107207 */ /* 0x0c0fe40000000000 */
[----:B------:R-:W-:Y:S01]  /*07a0*/  @!P3 SEL R16, R27, R18, !P1 ;  /* 0x000000121b10b207 */ /* 0x000fe20004800000 */
[----:B------:R-:W-:-:S05]  /*07b0*/  VIADD R18, R14, 0xffffff00 ;  /* 0xffffff000e127836 */ /* 0x000fca0000000000 */
[----:B------:R-:W-:Y:S02]  /*07c0*/  SHF.R.S32.HI R27, RZ, 0x1f, R18 ;  /* 0x0000001fff1b7819 */ /* 0x000fe40000011412 */
[----:B------:R-:W-:-:S04]  /*07d0*/  IADD3 R18, P1, P4, R18, UR8, R11 ;  /* 0x0000000812127c10 */ /* 0x000fc8000fc3e00b */
[----:B------:R-:W-:Y:S02]  /*07e0*/  IADD3.X R27, PT, PT, R27, UR9, RZ, P1, P4 ;  /* 0x000000091b1b7c10 */ /* 0x000fe40008fe84ff */
[----:B0-----:R-:W-:Y:S01]  /*07f0*/  SHF.R.S32.HI R4, RZ, 0x1f, R14 ;  /* 0x0000001fff047819 */ /* 0x001fe2000001140e */
[----:B------:R-:W-:Y:S01]  /*0800*/  VIADD R15, R15, 0x8 ;  /* 0x000000080f0f7836 */ /* 0x000fe20000000000 */
[CC--:B-----5:R-:W-:Y:S02]  /*0810*/  ISETP.NE.AND P0, PT, R8.reuse, R17.reuse, PT ;  /* 0x000000110800720c */ /* 0x0e0fe40003f05270 */
[----:B------:R-:W-:Y:S02]  /*0820*/  ISETP.NE.AND P3, PT, R8, R17, P2 ;  /* 0x000000110800720c */ /* 0x000fe40001765270 */
[----:B------:R-:W-:-:S04]  /*0830*/  @!P2 SEL R28, RZ, 0x1, !P0 ;  /* 0x00000001ff1ca807 */ /* 0x000fc80004000000 */
[----:B------:R-:W-:Y:S02]  /*0840*/  SEL R28, R28, 0x1, !P3 ;  /* 0x000000011c1c7807 */ /* 0x000fe40005800000 */
[----:B------:R-:W-:Y:S02]  /*0850*/  ISETP.LT.U32.AND P0, PT, R18, R25, PT ;  /* 0x000000191200720c */ /* 0x000fe40003f01070 */
[----:B------:R-:W-:Y:S02]  /*0860*/  LOP3.LUT P1, RZ, R28, 0xff, RZ, 0xc0, !PT ;  /* 0x000000ff1cff7812 */ /* 0x000fe4000782c0ff */
[----:B------:R-:W-:-:S04]  /*0870*/  ISETP.LT.AND.EX P0, PT, R27, R16, PT, P0 ;  /* 0x000000101b00720c */ /* 0x000fc80003f01300 */
[----:B------:R-:W-:Y:S02]  /*0880*/  SEL R3, R18, R25, P0 ;  /* 0x0000001912037207 */ /* 0x000fe40000000000 */
[CC--:B------:R-:W-:Y:S02]  /*0890*/  SEL R2, R27.reuse, R16.reuse, P0 ;  /* 0x000000101b027207 */ /* 0x0c0fe40000000000 */
[----:B--2---:R-:W-:Y:S02]  /*08a0*/  ISETP.NE.AND P0, PT, R6, R7, PT ;  /* 0x000000070600720c */ /* 0x004fe40003f05270 */
[----:B------:R-:W-:Y:S02]  /*08b0*/  @!P3 SEL R3, R18, R25, !P2 ;  /* 0x000000191203b207 */ /* 0x000fe40005000000 */
[----:B------:R-:W-:Y:S02]  /*08c0*/  @!P3 SEL R2, R27, R16, !P2 ;  /* 0x000000101b02b207 */ /* 0x000fe40005000000 */
[----:B------:R-:W-:-:S02]  /*08d0*/  ISETP.NE.AND P3, PT, R6, R7, P1 ;  /* 0x000000070600720c */ /* 0x000fc40000f65270 */
[----:B------:R-:W-:Y:S02]  /*08e0*/  @!P1 SEL R28, RZ, 0x1, !P0 ;  /* 0x00000001ff1c9807 */ /* 0x000fe40004000000 */
[----:B------:R-:W-:Y:S02]  /*08f0*/  IADD3 R8, P4, P5, R14, UR8, R11 ;  /* 0x000000080e087c10 */ /* 0x000fe4000fd9e00b */
[----:B------:R-:W-:Y:S02]  /*0900*/  SEL R28, R28, 0x1, !P3 ;  /* 0x000000011c1c7807 */ /* 0x000fe40005800000 */
[----:B------:R-:W-:Y:S02]  /*0910*/  IADD3.X R17, PT, PT, R4, UR9, RZ, P4, P5 ;  /* 0x0000000904117c10 */ /* 0x000fe4000a7ea4ff */
[----:B------:R-:W-:Y:S02]  /*0920*/  ISETP.LT.U32.AND P0, PT, R8, R3, PT ;  /* 0x000000030800720c */ /* 0x000fe40003f01070 */
[----:B------:R-:W-:-:S02]  /*0930*/  LOP3.LUT P2, RZ, R28, 0xff, RZ, 0xc0, !PT ;  /* 0x000000ff1cff7812 */ /* 0x000fc4000784c0ff */
[----:B------:R-:W-:Y:S01]  /*0940*/  ISETP.LT.AND.EX P0, PT, R17, R2, PT, P0 ;  /* 0x000000021100720c */ /* 0x000fe20003f01300 */
[----:B------:R-:W-:-:S03]  /*0950*/  VIADD R6, R14, 0x100 ;  /* 0x000001000e067836 */ /* 0x000fc60000000000 */
[----:B------:R-:W-:Y:S02]  /*0960*/  SEL R4, R8, R3, P0 ;  /* 0x0000000308047207 */ /* 0x000fe40000000000 */
[CC--:B------:R-:W-:Y:S02]  /*0970*/  SEL R5, R17.reuse, R2.reuse, P0 ;  /* 0x0000000211057207 */ /* 0x0c0fe40000000000 */
[----:B---3--:R-:W-:Y:S02]  /*0980*/  ISETP.NE.AND P0, PT, R22, R21, PT ;  /* 0x000000151600720c */ /* 0x008fe40003f05270 */
[----:B------:R-:W-:Y:S02]  /*0990*/  @!P3 SEL R4, R8, R3, !P1 ;  /* 0x000000030804b207 */ /* 0x000fe40004800000 */
[----:B------:R-:W-:Y:S02]  /*09a0*/  @!P3 SEL R5, R17, R2, !P1 ;  /* 0x000000021105b207 */ /* 0x000fe40004800000 */
[----:B------:R-:W-:-:S02]  /*09b0*/  ISETP.NE.AND P3, PT, R22, R21, P2 ;  /* 0x000000151600720c */ /* 0x000fc40001765270 */
[----:B------:R-:W-:Y:S02]  /*09c0*/  @!P2 SEL R28, RZ, 0x1, !P0 ;  /* 0x00000001ff1ca807 */ /* 0x000fe40004000000 */
[----:B------:R-:W-:Y:S02]  /*09d0*/  SHF.R.S32.HI R3, RZ, 0x1f, R6 ;  /* 0x0000001fff037819 */ /* 0x000fe40000011406 */
[----:B------:R-:W-:Y:S02]  /*09e0*/  IADD3 R7, P4, P5, R6, UR8, R11 ;  /* 0x0000000806077c10 */ /* 0x000fe4000fd9e00b */
[----:B------:R-:W-:Y:S02]  /*09f0*/  SEL R28, R28, 0x1, !P3 ;  /* 0x000000011c1c7807 */ /* 0x000fe40005800000 */
[----:B------:R-:W-:Y:S02]  /*0a00*/  IADD3.X R8, PT, PT, R3, UR9, RZ, P4, P5 ;  /* 0x0000000903087c10 */ /* 0x000fe4000a7ea4ff */
[----:B------:R-:W-:-:S02]  /*0a10*/  ISETP.LT.U32.AND P0, PT, R7, R4, PT ;  /* 0x000000040700720c */ /* 0x000fc40003f01070 */
[----:B------:R-:W-:Y:S01]  /*0a20*/  LOP3.LUT P1, RZ, R28, 0xff, RZ, 0xc0, !PT ;  /* 0x000000ff1cff7812 */ /* 0x000fe2000782c0ff */
[----:B------:R-:W-:Y:S01]  /*0a30*/  VIADD R6, R14, 0x200 ;  /* 0x000002000e067836 */ /* 0x000fe20000000000 */
[----:B------:R-:W-:-:S04]  /*0a40*/  ISETP.LT.AND.EX P0, PT, R8, R5, PT, P0 ;  /* 0x000000050800720c */ /* 0x000fc80003f01300 */
[CC--:B------:R-:W-:Y:S02]  /*0a50*/  SEL R2, R7.reuse, R4.reuse, P0 ;  /* 0x0000000407027207 */ /* 0x0c0fe40000000000 */
[-C--:B------:R-:W-:Y:S02]  /*0a60*/  SEL R3, R8, R5.reuse, P0 ;  /* 0x0000000508037207 */ /* 0x080fe40000000000 */
[----:B------:R-:W-:Y:S02]  /*0a70*/  @!P3 SEL R2, R7, R4, !P2 ;  /* 0x000000040702b207 */ /* 0x000fe40005000000 */
[----:B------:R-:W-:Y:S02]  /*0a80*/  SHF.R.S32.HI R4, RZ, 0x1f, R6 ;  /* 0x0000001fff047819 */ /* 0x000fe40000011406 */
[----:B------:R-:W-:Y:S02]  /*0a90*/  IADD3 R7, P0, P4, R6, UR8, R11 ;  /* 0x0000000806077c10 */ /* 0x000fe4000fc1e00b */
[----:B------:R-:W-:-:S02]  /*0aa0*/  @!P3 SEL R3, R8, R5, !P2 ;  /* 0x000000050803b207 */ /* 0x000fc40005000000 */
[CC--:B----4-:R-:W-:Y:S02]  /*0ab0*/  ISETP.NE.AND P2, PT, R19.reuse, R20.reuse, PT ;  /* 0x000000141300720c */ /* 0x0d0fe40003f45270 */
[----:B------:R-:W-:Y:S02]  /*0ac0*/  ISETP.NE.AND P3, PT, R19, R20, P1 ;  /* 0x000000141300720c */ /* 0x000fe40000f65270 */
[----:B------:R-:W-:Y:S01]  /*0ad0*/  IADD3.X R6, PT, PT, R4, UR9, RZ, P0, P4 ;  /* 0x0000000904067c10 */ /* 0x000fe200087e84ff */
[----:B------:R-:W-:Y:S01]  /*0ae0*/  VIADD R4, R14, 0x300 ;  /* 0x000003000e047836 */ /* 0x000fe20000000000 */
[----:B------:R-:W-:Y:S02]  /*0af0*/  @!P1 SEL R28, RZ, 0x1, !P2 ;  /* 0x00000001ff1c9807 */ /* 0x000fe40005000000 */
[----:B------:R-:W-:Y:S02]  /*0b00*/  ISETP.LT.U32.AND P0, PT, R7, R2, PT ;  /* 0x000000020700720c */ /* 0x000fe40003f01070 */
[----:B------:R-:W-:-:S02]  /*0b10*/  SHF.R.S32.HI R5, RZ, 0x1f, R4 ;  /* 0x0000001fff057819 */ /* 0x000fc40000011404 */
[----:B------:R-:W-:Y:S02]  /*0b20*/  SEL R28, R28, 0x1, !P3 ;  /* 0x000000011c1c7807 */ /* 0x000fe40005800000 */
[----:B------:R-:W-:Y:S02]  /*0b30*/  IADD3 R4, P4, P5, R4, UR8, R11 ;  /* 0x0000000804047c10 */ /* 0x000fe4000fd9e00b */
[----:B------:R-:W-:Y:S02]  /*0b40*/  ISETP.LT.AND.EX P0, PT, R6, R3, PT, P0 ;  /* 0x000000030600720c */ /* 0x000fe40003f01300 */
[----:B------:R-:W-:Y:S02]  /*0b50*/  LOP3.LUT P2, RZ, R28, 0xff, RZ, 0xc0, !PT ;  /* 0x000000ff1cff7812 */ /* 0x000fe4000784c0ff */
[----:B------:R-:W-:Y:S02]  /*0b60*/  IADD3.X R5, PT, PT, R5, UR9, RZ, P4, P5 ;  /* 0x0000000905057c10 */ /* 0x000fe4000a7ea4ff */
[----:B------:R-:W-:-:S02]  /*0b70*/  SEL R17, R7, R2, P0 ;  /* 0x0000000207117207 */ /* 0x000fc40000000000 */
[CC--:B------:R-:W-:Y:S02]  /*0b80*/  SEL R16, R6.reuse, R3.reuse, P0 ;  /* 0x0000000306107207 */ /* 0x0c0fe40000000000 */
[----:B------:R-:W-:Y:S02]  /*0b90*/  ISETP.NE.AND P4, PT, R15, RZ, PT ;  /* 0x000000ff0f00720c */ /* 0x000fe40003f85270 */
[----:B------:R-:W-:Y:S02]  /*0ba0*/  @!P3 SEL R17, R7, R2, !P1 ;  /* 0x000000020711b207 */ /* 0x000fe40004800000 */
[----:B------:R-:W-:Y:S02]  /*0bb0*/  @!P3 SEL R16, R6, R3, !P1 ;  /* 0x000000030610b207 */ /* 0x000fe40004800000 */
[----:B------:R-:W-:Y:S02]  /*0bc0*/  ISETP.NE.AND P3, PT, R23, R24, P2 ;  /* 0x000000181700720c */ /* 0x000fe40001765270 */
[----:B------:R-:W-:-:S02]  /*0bd0*/  ISETP.LT.U32.AND P0, PT, R4, R17, PT ;  /* 0x000000110400720c */ /* 0x000fc40003f01070 */
[----:B------:R-:W-:Y:S02]  /*0be0*/  ISETP.NE.AND P1, PT, R23, R24, PT ;  /* 0x000000181700720c */ /* 0x000fe40003f25270 */
[CC--:B------:R-:W-:Y:S02]  /*0bf0*/  ISETP.LT.AND.EX P0, PT, R5.reuse, R16.reuse, PT, P0 ;  /* 0x000000100500720c */ /* 0x0c0fe40003f01300 */
[----:B------:R-:W-:Y:S01]  /*0c00*/  @!P2 SEL R28, RZ, 0x1, !P1 ;  /* 0x00000001ff1ca807 */ /* 0x000fe20004800000 */
[----:B------:R-:W-:Y:S01]  /*0c10*/  VIADD R14, R14, 0x800 ;  /* 0x000008000e0e7836 */ /* 0x000fe20000000000 */
[----:B------:R-:W-:Y:S02]  /*0c20*/  SEL R6, R4, R17, P0 ;  /* 0x0000001104067207 */ /* 0x000fe40000000000 */
[----:B------:R-:W-:Y:S02]  /*0c30*/  SEL R7, R5, R16, P0 ;  /* 0x0000001005077207 */ /* 0x000fe40000000000 */
[----:B------:R-:W-:-:S02]  /*0c40*/  SEL R8, R28, 0x1, !P3 ;  /* 0x000000011c087807 */ /* 0x000fc40005800000 */
[----:B------:R-:W-:Y:S02]  /*0c50*/  @!P3 SEL R6, R4, R17, !P2 ;  /* 0x000000110406b207 */ /* 0x000fe40005000000 */
[----:B------:R-:W-:Y:S01]  /*0c60*/  @!P3 SEL R7, R5, R16, !P2 ;  /* 0x000000100507b207 */ /* 0x000fe20005000000 */
[----:B------:R-:W-:Y:S06]  /*0c70*/  @P4 BRA `(.L_x_329) ;  /* 0xfffffff400b44947 */ /* 0x000fec000383ffff */
[----:B------:R-:W-:Y:S05]  /*0c80*/  BSYNC.RECONVERGENT B3 ;  /* 0x0000000000037941 */ /* 0x000fea0003800200 */
.L_x_328:
[----:B------:R-:W-:-:S07]  /*0c90*/  VIADD R14, R14, 0xfffffc00 ;  /* 0xfffffc000e0e7836 */ /* 0x000fce0000000000 */
.L_x_327:
[----:B------:R-:W-:Y:S05]  /*0ca0*/  BSYNC.RECONVERGENT B2 ;  /* 0x0000000000027941 */ /* 0x000fea0003800200 */
.L_x_326:
[----:B------:R-:W-:-:S13]  /*0cb0*/  ISETP.NE.AND P0, PT, R26, RZ, PT ;  /* 0x000000ff1a00720c */ /* 0x000fda0003f05270 */
[----:B------:R-:W-:Y:S05]  /*0cc0*/  @!P0 BRA `(.L_x_325) ;  /* 0x00000008007c8947 */ /* 0x000fea0003800000 */
[----:B------:R-:W-:Y:S01]  /*0cd0*/  ISETP.GE.U32.AND P0, PT, R26, 0x4, PT ;  /* 0x000000041a00780c */ /* 0x000fe20003f06070 */
[----:B------:R-:W-:Y:S01]  /*0ce0*/  BSSY.RECONVERGENT B2, `(.L_x_330) ;  /* 0x0000050000027945 */ /* 0x000fe20003800200 */
[----:B------:R-:W-:-:S11]  /*0cf0*/  LOP3.LUT P1, R13, R13, 0x3, RZ, 0xc0, !PT ;  /* 0x000000030d0d7812 */ /* 0x000fd6000782c0ff */
        /* <DEDUP_REMOVED lines=16> */
[----:B------:R-:W4:Y:S04]  /*0e00*/  LDG.E R18, desc[UR12][R2.64+0x800] ;  /* 0x0008000c02127981 */ /* 0x000f28000c1e1900 */
[----:B------:R0:W5:Y:S04]  /*0e10*/  LDG.E R15, desc[UR12][R4.64+0xc00] ;  /* 0x000c000c040f7981 */ /* 0x000168000c1e1900 */
[----:B------:R0:W5:Y:S01]  /*0e20*/  LDG.E R16, desc[UR12][R2.64+0xc00] ;  /* 0x000c000c02107981 */ /* 0x000162000c1e1900 */
[----:B------:R-:W-:-:S02]  /*0e30*/  LOP3.LUT P3, RZ, R8, 0xff, RZ, 0xc0, !PT ;  /* 0x000000ff08ff7812 */ /* 0x000fc4000786c0ff */
[----:B-1----:R-:W-:Y:S01]  /*0e40*/  IADD3 R23, P2, PT, R23, UR10, RZ ;  /* 0x0000000a17177c10 */ /* 0x002fe2000ff5e0ff */
[----:B0-----:R-:W-:-:S03]  /*0e50*/  VIADD R4, R14, 0x100 ;  /* 0x000001000e047836 */ /* 0x001fc60000000000 */
[----:B------:R-:W-:Y:S02]  /*0e60*/  IADD3.X R24, PT, PT, R24, UR11, RZ, P2, !PT ;  /* 0x0000000b18187c10 */ /* 0x000fe400097fe4ff */
[----:B------:R-:W-:Y:S02]  /*0e70*/  SHF.R.S32.HI R3, RZ, 0x1f, R4 ;  /* 0x0000001fff037819 */ /* 0x000fe40000011404 */
[CC--:B--2---:R-:W-:Y:S02]  /*0e80*/  ISETP.NE.AND P0, PT, R21.reuse, R22.reuse, PT ;  /* 0x000000161500720c */ /* 0x0c4fe40003f05270 */
[----:B------:R-:W-:Y:S02]  /*0e90*/  ISETP.NE.AND P4, PT, R21, R22, P3 ;  /* 0x000000161500720c */ /* 0x000fe40001f85270 */
[----:B------:R-:W-:Y:S02]  /*0ea0*/  @!P3 SEL R8, RZ, 0x1, !P0 ;  /* 0x00000001ff08b807 */ /* 0x000fe40004000000 */
[----:B------:R-:W-:-:S02]  /*0eb0*/  ISETP.LT.U32.AND P0, PT, R23, R6, PT ;  /* 0x000000061700720c */ /* 0x000fc40003f01070 */
[----:B------:R-:W-:Y:S02]  /*0ec0*/  SEL R8, R8, 0x1, !P4 ;  /* 0x0000000108087807 */ /* 0x000fe40006000000 */
[-C--:B------:R-:W-:Y:S02]  /*0ed0*/  ISETP.LT.AND.EX P0, PT, R24, R7.reuse, PT, P0 ;  /* 0x000000071800720c */ /* 0x080fe40003f01300 */
[----:B------:R-:W-:Y:S02]  /*0ee0*/  LOP3.LUT P2, RZ, R8, 0xff, RZ, 0xc0, !PT ;  /* 0x000000ff08ff7812 */ /* 0x000fe4000784c0ff */
[CC--:B------:R-:W-:Y:S02]  /*0ef0*/  SEL R22, R23.reuse, R6.reuse, P0 ;  /* 0x0000000617167207 */ /* 0x0c0fe40000000000 */
[----:B------:R-:W-:Y:S02]  /*0f00*/  SEL R2, R24, R7, P0 ;  /* 0x0000000718027207 */ /* 0x000fe40000000000 */
[----:B------:R-:W-:-:S02]  /*0f10*/  @!P4 SEL R22, R23, R6, !P3 ;  /* 0x000000061716c207 */ /* 0x000fc40005800000 */
[----:B------:R-:W-:Y:S02]  /*0f20*/  @!P4 SEL R2, R24, R7, !P3 ;  /* 0x000000071802c207 */ /* 0x000fe40005800000 */
[CC--:B---3--:R-:W-:Y:S02]  /*0f30*/  ISETP.NE.AND P3, PT, R20.reuse, R19.reuse, PT ;  /* 0x000000131400720c */ /* 0x0c8fe40003f65270 */
[----:B------:R-:W-:Y:S02]  /*0f40*/  ISETP.NE.AND P4, PT, R20, R19, P2 ;  /* 0x000000131400720c */ /* 0x000fe40001785270 */
[----:B------:R-:W-:Y:S02]  /*0f50*/  @!P2 SEL R8, RZ, 0x1, !P3 ;  /* 0x00000001ff08a807 */ /* 0x000fe40005800000 */
[----:B------:R-:W-:Y:S01]  /*0f60*/  IADD3 R5, P5, P0, R4, UR10, R11 ;  /* 0x0000000a04057c10 */ /* 0x000fe2000f8be00b */
[----:B------:R-:W-:Y:S01]  /*0f70*/  VIADD R4, R14, 0x200 ;  /* 0x000002000e047836 */ /* 0x000fe20000000000 */
[----:B------:R-:W-:-:S02]  /*0f80*/  SEL R8, R8, 0x1, !P4 ;  /* 0x0000000108087807 */ /* 0x000fc40006000000 */
[----:B------:R-:W-:Y:S02]  /*0f90*/  IADD3.X R7, PT, PT, R3, UR11, RZ, P5, P0 ;  /* 0x0000000b03077c10 */ /* 0x000fe4000afe04ff */
[----:B------:R-:W-:Y:S02]  /*0fa0*/  ISETP.LT.U32.AND P0, PT, R5, R22, PT ;  /* 0x000000160500720c */ /* 0x000fe40003f01070 */
[----:B------:R-:W-:Y:S02]  /*0fb0*/  LOP3.LUT P3, RZ, R8, 0xff, RZ, 0xc0, !PT ;  /* 0x000000ff08ff7812 */ /* 0x000fe4000786c0ff */
[----:B------:R-:W-:Y:S02]  /*0fc0*/  ISETP.LT.AND.EX P0, PT, R7, R2, PT, P0 ;  /* 0x000000020700720c */ /* 0x000fe40003f01300 */
[----:B------:R-:W-:Y:S02]  /*0fd0*/  SHF.R.S32.HI R3, RZ, 0x1f, R4 ;  /* 0x0000001fff037819 */ /* 0x000fe40000011404 */
[----:B------:R-:W-:-:S02]  /*0fe0*/  SEL R19, R5, R22, P0 ;  /* 0x0000001605137207 */ /* 0x000fc40000000000 */
[----:B------:R-:W-:Y:S02]  /*0ff0*/  SEL R20, R7, R2, P0 ;  /* 0x0000000207147207 */ /* 0x000fe40000000000 */
[----:B------:R-:W-:Y:S02]  /*1000*/  @!P4 SEL R19, R5, R22, !P2 ;  /* 0x000000160513c207 */ /* 0x000fe40005000000 */
[----:B------:R-:W-:Y:S01]  /*1010*/  @!P4 SEL R20, R7, R2, !P2 ;  /* 0x000000020714c207 */ /* 0x000fe20005000000 */
[C---:B------:R-:W-:Y:S01]  /*1020*/  VIADD R2, R14.reuse, 0x300 ;  /* 0x000003000e027836 */ /* 0x040fe20000000000 */
[CC--:B----4-:R-:W-:Y:S01]  /*1030*/  ISETP.NE.AND P4, PT, R17.reuse, R18.reuse, PT ;  /* 0x000000121100720c */ /* 0x0d0fe20003f85270 */
[----:B------:R-:W-:Y:S01]  /*1040*/  VIADD R14, R14, 0x400 ;  /* 0x000004000e0e7836 */ /* 0x000fe20000000000 */
[----:B------:R-:W-:Y:S02]  /*1050*/  IADD3 R6, P5, P0, R4, UR10, R11 ;  /* 0x0000000a04067c10 */ /* 0x000fe4000f8be00b */
[----:B------:R-:W-:-:S02]  /*1060*/  ISETP.NE.AND P2, PT, R17, R18, P3 ;  /* 0x000000121100720c */ /* 0x000fc40001f45270 */
[----:B------:R-:W-:Y:S02]  /*1070*/  @!P3 SEL R8, RZ, 0x1, !P4 ;  /* 0x00000001ff08b807 */ /* 0x000fe40006000000 */
[----:B------:R-:W-:Y:S02]  /*1080*/  IADD3.X R7, PT, PT, R3, UR11, RZ, P5, P0 ;  /* 0x0000000b03077c10 */ /* 0x000fe4000afe04ff */
[----:B------:R-:W-:Y:S02]  /*1090*/  ISETP.LT.U32.AND P0, PT, R6, R19, PT ;  /* 0x000000130600720c */ /* 0x000fe40003f01070 */
[----:B------:R-:W-:Y:S02]  /*10a0*/  SEL R8, R8, 0x1, !P2 ;  /* 0x0000000108087807 */ /* 0x000fe40005000000 */
[----:B------:R-:W-:Y:S02]  /*10b0*/  ISETP.LT.AND.EX P0, PT, R7, R20, PT, P0 ;  /* 0x000000140700720c */ /* 0x000fe40003f01300 */
[----:B------:R-:W-:-:S02]  /*10c0*/  LOP3.LUT P4, RZ, R8, 0xff, RZ, 0xc0, !PT ;  /* 0x000000ff08ff7812 */ /* 0x000fc4000788c0ff */
[CC--:B------:R-:W-:Y:S02]  /*10d0*/  SEL R5, R6.reuse, R19.reuse, P0 ;  /* 0x0000001306057207 */ /* 0x0c0fe40000000000 */
[CC--:B------:R-:W-:Y:S02]  /*10e0*/  SEL R4, R7.reuse, R20.reuse, P0 ;  /* 0x0000001407047207 */ /* 0x0c0fe40000000000 */
[----:B------:R-:W-:Y:S02]  /*10f0*/  SHF.R.S32.HI R3, RZ, 0x1f, R2 ;  /* 0x0000001fff037819 */ /* 0x000fe40000011402 */
[----:B------:R-:W-:Y:S02]  /*1100*/  @!P2 SEL R5, R6, R19, !P3 ;  /* 0x000000130605a207 */ /* 0x000fe40005800000 */
[----:B------:R-:W-:Y:S02]  /*1110*/  @!P2 SEL R4, R7, R20, !P3 ;  /* 0x000000140704a207 */ /* 0x000fe40005800000 */
[----:B------:R-:W-:-:S02]  /*1120*/  IADD3 R2, P5, P6, R2, UR10, R11 ;  /* 0x0000000a02027c10 */ /* 0x000fc4000febe00b */
[-C--:B-----5:R-:W-:Y:S02]  /*1130*/  ISETP.NE.AND P3, PT, R15, R16.reuse, P4 ;  /* 0x000000100f00720c */ /* 0x0a0fe40002765270 */
[----:B------:R-:W-:Y:S02]  /*1140*/  IADD3.X R3, PT, PT, R3, UR11, RZ, P5, P6 ;  /* 0x0000000b03037c10 */ /* 0x000fe4000afec4ff */
[----:B------:R-:W-:Y:S02]  /*1150*/  ISETP.LT.U32.AND P0, PT, R2, R5, PT ;  /* 0x000000050200720c */ /* 0x000fe40003f01070 */
[----:B------:R-:W-:Y:S02]  /*1160*/  ISETP.NE.AND P2, PT, R15, R16, PT ;  /* 0x000000100f00720c */ /* 0x000fe40003f45270 */
[----:B------:R-:W-:Y:S02]  /*1170*/  ISETP.LT.AND.EX P0, PT, R3, R4, PT, P0 ;  /* 0x000000040300720c */ /* 0x000fe40003f01300 */
[----:B------:R-:W-:-:S02]  /*1180*/  @!P4 SEL R8, RZ, 0x1, !P2 ;  /* 0x00000001ff08c807 */ /* 0x000fc40005000000 */
[-C--:B------:R-:W-:Y:S02]  /*1190*/  SEL R6, R2, R5.reuse, P0 ;  /* 0x0000000502067207 */ /* 0x080fe40000000000 */
[CC--:B------:R-:W-:Y:S02]  /*11a0*/  SEL R7, R3.reuse, R4.reuse, P0 ;  /* 0x0000000403077207 */ /* 0x0c0fe40000000000 */
[----:B------:R-:W-:Y:S02]  /*11b0*/  SEL R8, R8, 0x1, !P3 ;  /* 0x0000000108087807 */ /* 0x000fe40005800000 */
[----:B------:R-:W-:Y:S02]  /*11c0*/  @!P3 SEL R6, R2, R5, !P4 ;  /* 0x000000050206b207 */ /* 0x000fe40006000000 */
[----:B------:R-:W-:-:S07]  /*11d0*/  @!P3 SEL R7, R3, R4, !P4 ;  /* 0x000000040307b207 */ /* 0x000fce0006000000 */
.L_x_331:
[----:B------:R-:W-:Y:S05]  /*11e0*/  BSYNC.RECONVERGENT B2 ;  /* 0x0000000000027941 */ /* 0x000fea0003800200 */
.L_x_330:
        /* <DEDUP_REMOVED lines=17> */
[----:B------:R0:W3:Y:S04]  /*1300*/  LDG.E R18, desc[UR12][R2.64+0x400] ;  /* 0x0004000c02127981 */ /* 0x0000e8000c1e1900 */
[----:B------:R4:W3:Y:S01]  /*1310*/  LDG.E R19, desc[UR12][R4.64+0x400] ;  /* 0x0004000c04137981 */ /* 0x0008e2000c1e1900 */
[----:B------:R-:W-:-:S02]  /*1320*/  LOP3.LUT P2, RZ, R8, 0xff, RZ, 0xc0, !PT ;  /* 0x000000ff08ff7812 */ /* 0x000fc4000784c0ff */
[----:B-1----:R-:W-:-:S04]  /*1330*/  IADD3 R15, P0, PT, R12, UR10, RZ ;  /* 0x0000000a0c0f7c10 */ /* 0x002fc8000ff1e0ff */
[----:B------:R-:W-:Y:S02]  /*1340*/  IADD3.X R12, PT, PT, R13, UR11, RZ, P0, !PT ;  /* 0x0000000b0d0c7c10 */ /* 0x000fe400087fe4ff */
[----:B------:R-:W-:-:S04]  /*1350*/  ISETP.LT.U32.AND P0, PT, R15, R6, PT ;  /* 0x000000060f00720c */ /* 0x000fc80003f01070 */
[----:B------:R-:W-:-:S04]  /*1360*/  ISETP.LT.AND.EX P0, PT, R12, R7, PT, P0 ;  /* 0x000000070c00720c */ /* 0x000fc80003f01300 */
[----:B0-----:R-:W-:Y:S02]  /*1370*/  SEL R2, R15, R6, P0 ;  /* 0x000000060f027207 */ /* 0x001fe40000000000 */
[----:B------:R-:W-:Y:S02]  /*1380*/  SEL R3, R12, R7, P0 ;  /* 0x000000070c037207 */ /* 0x000fe40000000000 */
[CC--:B--2---:R-:W-:Y:S02]  /*1390*/  ISETP.NE.AND P4, PT, R16.reuse, R17.reuse, PT ;  /* 0x000000111000720c */ /* 0x0c4fe40003f85270 */
[----:B------:R-:W-:Y:S01]  /*13a0*/  ISETP.NE.AND P3, PT, R16, R17, P2 ;  /* 0x000000111000720c */ /* 0x000fe20001765270 */
[C---:B------:R-:W-:Y:S01]  /*13b0*/  VIADD R16, R14.reuse, 0x100 ;  /* 0x000001000e107836 */ /* 0x040fe20000000000 */
[----:B------:R-:W-:Y:S01]  /*13c0*/  @!P2 SEL R8, RZ, 0x1, !P4 ;  /* 0x00000001ff08a807 */ /* 0x000fe20006000000 */
[----:B------:R-:W-:-:S03]  /*13d0*/  VIADD R14, R14, 0x200 ;  /* 0x000002000e0e7836 */ /* 0x000fc60000000000 */
[----:B------:R-:W-:Y:S02]  /*13e0*/  SEL R8, R8, 0x1, !P3 ;  /* 0x0000000108087807 */ /* 0x000fe40005800000 */
[----:B----4-:R-:W-:Y:S02]  /*13f0*/  SHF.R.S32.HI R4, RZ, 0x1f, R16 ;  /* 0x0000001fff047819 */ /* 0x010fe40000011410 */
[----:B------:R-:W-:Y:S02]  /*1400*/  LOP3.LUT P4, RZ, R8, 0xff, RZ, 0xc0, !PT ;  /* 0x000000ff08ff7812 */ /* 0x000fe4000788c0ff */
[----:B------:R-:W-:Y:S02]  /*1410*/  IADD3 R5, P5, P6, R16, UR10, R11 ;  /* 0x0000000a10057c10 */ /* 0x000fe4000febe00b */
[----:B------:R-:W-:Y:S02]  /*1420*/  @!P3 SEL R2, R15, R6, !P2 ;  /* 0x000000060f02b207 */ /* 0x000fe40005000000 */
[----:B------:R-:W-:-:S02]  /*1430*/  @!P3 SEL R3, R12, R7, !P2 ;  /* 0x000000070c03b207 */ /* 0x000fc40005000000 */
[-C--:B---3--:R-:W-:Y:S02]  /*1440*/  ISETP.NE.AND P3, PT, R18, R19.reuse, P4 ;  /* 0x000000131200720c */ /* 0x088fe40002765270 */
[----:B------:R-:W-:Y:S02]  /*1450*/  IADD3.X R4, PT, PT, R4, UR11, RZ, P5, P6 ;  /* 0x0000000b04047c10 */ /* 0x000fe4000afec4ff */
[----:B------:R-:W-:Y:S02]  /*1460*/  ISETP.LT.U32.AND P0, PT, R5, R2, PT ;  /* 0x000000020500720c */ /* 0x000fe40003f01070 */
[----:B------:R-:W-:Y:S02]  /*1470*/  ISETP.NE.AND P2, PT, R18, R19, PT ;  /* 0x000000131200720c */ /* 0x000fe40003f45270 */
[----:B------:R-:W-:Y:S02]  /*1480*/  ISETP.LT.AND.EX P0, PT, R4, R3, PT, P0 ;  /* 0x000000030400720c */ /* 0x000fe40003f01300 */
[----:B------:R-:W-:-:S02]  /*1490*/  @!P4 SEL R8, RZ, 0x1, !P2 ;  /* 0x00000001ff08c807 */ /* 0x000fc40005000000 */
[CC--:B------:R-:W-:Y:S02]  /*14a0*/  SEL R6, R5.reuse, R2.reuse, P0 ;  /* 0x0000000205067207 */ /* 0x0c0fe40000000000 */
[-C--:B------:R-:W-:Y:S02]  /*14b0*/  SEL R7, R4, R3.reuse, P0 ;  /* 0x0000000304077207 */ /* 0x080fe40000000000 */
[----:B------:R-:W-:Y:S02]  /*14c0*/  SEL R8, R8, 0x1, !P3 ;  /* 0x0000000108087807 */ /* 0x000fe40005800000 */
[----:B------:R-:W-:Y:S02]  /*14d0*/  @!P3 SEL R6, R5, R2, !P4 ;  /* 0x000000020506b207 */ /* 0x000fe40006000000 */
[----:B------:R-:W-:-:S07]  /*14e0*/  @!P3 SEL R7, R4, R3, !P4 ;  /* 0x000000030407b207 */ /* 0x000fce0006000000 */
.L_x_333:
[----:B------:R-:W-:Y:S05]  /*14f0*/  BSYNC.RECONVERGENT B2 ;  /* 0x0000000000027941 */ /* 0x000fea0003800200 */
.L_x_332:
        /* <DEDUP_REMOVED lines=12> */
[----:B------:R-:W2:Y:S01]  /*15c0*/  LDG.E R5, desc[UR12][R4.64] ;  /* 0x0000000c04057981 */ /* 0x000ea2000c1e1900 */
[----:B------:R-:W-:Y:S02]  /*15d0*/  LOP3.LUT P3, RZ, R8, 0xff, RZ, 0xc0, !PT ;  /* 0x000000ff08ff7812 */ /* 0x000fe4000786c0ff */
[----:B-1----:R-:W-:-:S04]  /*15e0*/  IADD3 R13, P0, PT, R11, UR10, RZ ;  /* 0x0000000a0b0d7c10 */ /* 0x002fc8000ff1e0ff */
[----:B------:R-:W-:Y:S02]  /*15f0*/  IADD3.X R12, PT, PT, R12, UR11, RZ, P0, !PT ;  /* 0x0000000b0c0c7c10 */ /* 0x000fe400087fe4ff */
[----:B------:R-:W-:-:S04]  /*1600*/  ISETP.LT.U32.AND P0, PT, R13, R6, PT ;  /* 0x000000060d00720c */ /* 0x000fc80003f01070 */
[----:B------:R-:W-:-:S04]  /*1610*/  ISETP.LT.AND.EX P0, PT, R12, R7, PT, P0 ;  /* 0x000000070c00720c */ /* 0x000fc80003f01300 */
[----:B------:R-:W-:Y:S02]  /*1620*/  SEL R11, R13, R6, P0 ;  /* 0x000000060d0b7207 */ /* 0x000fe40000000000 */
[CC--:B--2---:R-:W-:Y:S02]  /*1630*/  ISETP.NE.AND P2, PT, R2.reuse, R5.reuse, P3 ;  /* 0x000000050200720c */ /* 0x0c4fe40001f45270 */
[----:B------:R-:W-:Y:S02]  /*1640*/  ISETP.NE.AND P1, PT, R2, R5, PT ;  /* 0x000000050200720c */ /* 0x000fe40003f25270 */
[----:B------:R-:W-:Y:S02]  /*1650*/  SEL R2, R12, R7, P0 ;  /* 0x000000070c027207 */ /* 0x000fe40000000000 */
[----:B------:R-:W-:-:S04]  /*1660*/  @!P3 SEL R8, RZ, 0x1, !P1 ;  /* 0x00000001ff08b807 */ /* 0x000fc80004800000 */
[----:B------:R-:W-:-:S03]  /*1670*/  SEL R8, R8, 0x1, !P2 ;  /* 0x0000000108087807 */ /* 0x000fc60005000000 */
[----:B------:R-:W-:Y:S02]  /*1680*/  @!P2 SEL R11, R13, R6, !P3 ;  /* 0x000000060d0ba207 */ /* 0x000fe40005800000 */
[----:B------:R-:W-:-:S03]  /*1690*/  @!P2 SEL R2, R12, R7, !P3 ;  /* 0x000000070c02a207 */ /* 0x000fc60005800000 */
[----:B------:R-:W-:Y:S02]  /*16a0*/  IMAD.MOV.U32 R6, RZ, RZ, R11 ;  /* 0x000000ffff067224 */ /* 0x000fe400078e000b */
[----:B------:R-:W-:-:S07]  /*16b0*/  IMAD.MOV.U32 R7, RZ, RZ, R2 ;  /* 0x000000ffff077224 */ /* 0x000fce00078e0002 */
.L_x_325:
[----:B------:R-:W-:Y:S05]  /*16c0*/  BSYNC.RECONVERGENT B1 ;  /* 0x0000000000017941 */ /* 0x000fea0003800200 */
.L_x_324:
        /* <DEDUP_REMOVED lines=26> */
.L_x_336:
[----:B------:R-:W-:Y:S05]  /*1870*/  BSYNC.RECONVERGENT B1 ;  /* 0x0000000000017941 */ /* 0x000fea0003800200 */
.L_x_335:
        /* <DEDUP_REMOVED lines=23> */
.L_x_338:
[----:B------:R-:W-:Y:S05]  /*19f0*/  BSYNC.RECONVERGENT B1 ;  /* 0x0000000000017941 */ /* 0x000fea0003800200 */
.L_x_337:
        /* <DEDUP_REMOVED lines=20> */
.L_x_340:
[----:B------:R-:W-:Y:S05]  /*1b40*/  BSYNC.RECONVERGENT B1 ;  /* 0x0000000000017941 */ /* 0x000fea0003800200 */
.L_x_339:
        /* <DEDUP_REMOVED lines=20> */
.L_x_342:
[----:B------:R-:W-:Y:S05]  /*1c90*/  BSYNC.RECONVERGENT B1 ;  /* 0x0000000000017941 */ /* 0x000fea0003800200 */
.L_x_341:
        /* <DEDUP_REMOVED lines=20> */
.L_x_344:
[----:B------:R-:W-:Y:S05]  /*1de0*/  BSYNC.RECONVERGENT B1 ;  /* 0x0000000000017941 */ /* 0x000fea0003800200 */
.L_x_343:
        /* <DEDUP_REMOVED lines=10> */
.L_x_346:
[----:B------:R-:W-:Y:S05]  /*1e90*/  BSYNC.RECONVERGENT B1 ;  /* 0x0000000000017941 */ /* 0x000fea0003800200 */
.L_x_345:
        /* <DEDUP_REMOVED lines=15> */
[----:B-----5:R-:W-:-:S04]  /*1f90*/  ISETP.NE.AND P2, PT, R9, RZ, PT ;  /* 0x000000ff0900720c */ /* 0x020fc80003f45270 */
[----:B------:R-:W-:Y:S02]  /*1fa0*/  @P4 SEL R9, R8, 0x1, !P2 ;  /* 0x0000000108094807 */ /* 0x000fe40005000000 */
[-C--:B-1----:R-:W-:Y:S02]  /*1fb0*/  ISETP.LT.U32.AND P0, PT, R12, R6.reuse, PT ;  /* 0x000000060c00720c */ /* 0x082fe40003f01070 */
[----:B------:R-:W-:Y:S02]  /*1fc0*/  LOP3.LUT P3, RZ, R9, 0xff, RZ, 0xc0, !PT ;  /* 0x000000ff09ff7812 */ /* 0x000fe4000786c0ff */
[----:B------:R-:W-:Y:S02]  /*1fd0*/  ISETP.LT.AND.EX P0, PT, R13, R7, PT, P0 ;  /* 0x000000070d00720c */ /* 0x000fe40003f01300 */
[----:B---3--:R-:W-:Y:S02]  /*1fe0*/  ISETP.NE.AND P5, PT, R16, RZ, PT ;  /* 0x000000ff1000720c */ /* 0x008fe40003fa5270 */
[----:B------:R-:W-:-:S02]  /*1ff0*/  @P2 SEL R6, R12, R6, P0 ;  /* 0x000000060c062207 */ /* 0x000fc40000000000 */
[C---:B------:R-:W-:Y:S02]  /*2000*/  @P2 SEL R7, R13.reuse, R7, P0 ;  /* 0x000000070d072207 */ /* 0x040fe40000000000 */
[----:B------:R-:W-:Y:S02]  /*2010*/  SEL R15, R12, R6, !P4 ;  /* 0x000000060c0f7207 */ /* 0x000fe40006000000 */
[----:B------:R-:W-:Y:S01]  /*2020*/  SEL R7, R13, R7, !P4 ;  /* 0x000000070d077207 */ /* 0x000fe20006000000 */
[----:B------:R-:W1:Y:S01]  /*2030*/  LDS.U8 R12, [UR4+0x58] ;  /* 0x00005804ff0c7984 */ /* 0x000e620008000000 */
[----:B------:R-:W-:Y:S02]  /*2040*/  ISETP.LT.U32.AND P0, PT, R10, R15, PT ;  /* 0x0000000f0a00720c */ /* 0x000fe40003f01070 */
[----:B------:R-:W-:Y:S02]  /*2050*/  @P3 SEL R16, R9, 0x1, !P5 ;  /* 0x0000000109103807 */ /* 0x000fe40006800000 */
[----:B------:R-:W-:Y:S01]  /*2060*/  ISETP.LT.AND.EX P0, PT, R11, R7, PT, P0 ;  /* 0x000000070b00720c */ /* 0x000fe20003f01300 */
[----:B------:R-:W3:Y:S01]  /*2070*/  LDS.64 R8, [UR4+0x60] ;  /* 0x00006004ff087984 */ /* 0x000ee20008000a00 */
[----:B------:R-:W-:-:S02]  /*2080*/  LOP3.LUT P2, RZ, R16, 0xff, RZ, 0xc0, !PT ;  /* 0x000000ff10ff7812 */ /* 0x000fc4000784c0ff */
[C---:B------:R-:W-:Y:S02]  /*2090*/  @P5 SEL R15, R10.reuse, R15, P0 ;  /* 0x0000000f0a0f5207 */ /* 0x040fe40000000000 */
[----:B------:R-:W-:Y:S02]  /*20a0*/  ISETP.NE.AND P4, PT, R17, RZ, PT ;  /* 0x000000ff1100720c */ /* 0x000fe40003f85270 */
[C---:B------:R-:W-:Y:S02]  /*20b0*/  @P5 SEL R7, R11.reuse, R7, P0 ;  /* 0x000000070b075207 */ /* 0x040fe40000000000 */
[----:B------:R-:W-:Y:S02]  /*20c0*/  SEL R13, R10, R15, !P3 ;  /* 0x0000000f0a0d7207 */ /* 0x000fe40005800000 */
[----:B------:R-:W-:Y:S01]  /*20d0*/  SEL R15, R11, R7, !P3 ;  /* 0x000000070b0f7207 */ /* 0x000fe20005800000 */
[----:B------:R-:W-:Y:S01]  /*20e0*/  LDS.U8 R10, [UR4+0x78] ;  /* 0x00007804ff0a7984 */ /* 0x000fe20008000000 */
[----:B0-----:R-:W-:-:S02]  /*20f0*/  ISETP.LT.U32.AND P0, PT, R2, R13, PT ;  /* 0x0000000d0200720c */ /* 0x001fc40003f01070 */
[----:B------:R-:W-:Y:S01]  /*2100*/  @P2 SEL R17, R16, 0x1, !P4 ;  /* 0x0000000110112807 */ /* 0x000fe20006000000 */
[----:B------:R-:W-:Y:S01]  /*2110*/  LDS.64 R6, [UR4+0x70] ;  /* 0x00007004ff067984 */ /* 0x000fe20008000a00 */
[----:B------:R-:W-:Y:S02]  /*2120*/  ISETP.LT.AND.EX P0, PT, R3, R15, PT, P0 ;  /* 0x0000000f0300720c */ /* 0x000fe40003f01300 */
[----:B------:R-:W-:Y:S01]  /*2130*/  LOP3.LUT P5, RZ, R17, 0xff, RZ, 0xc0, !PT ;  /* 0x000000ff11ff7812 */ /* 0x000fe200078ac0ff */
[----:B------:R-:W0:Y:S01]  /*2140*/  LDS.U8 R16, [UR4+0x68] ;  /* 0x00006804ff107984 */ /* 0x000e220008000000 */
[----:B------:R-:W-:Y:S02]  /*2150*/  @P4 SEL R13, R2, R13, P0 ;  /* 0x0000000d020d4207 */ /* 0x000fe40000000000 */
[----:B------:R-:W-:Y:S02]  /*2160*/  ISETP.NE.AND P3, PT, R14, RZ, PT ;  /* 0x000000ff0e00720c */ /* 0x000fe40003f65270 */
[----:B------:R-:W-:-:S02]  /*2170*/  @P4 SEL R15, R3, R15, P0 ;  /* 0x0000000f030f4207 */ /* 0x000fc40000000000 */
[----:B------:R-:W-:Y:S02]  /*2180*/  SEL R11, R2, R13, !P2 ;  /* 0x0000000d020b7207 */ /* 0x000fe40005000000 */
[----:B------:R-:W-:Y:S02]  /*2190*/  SEL R13, R3, R15, !P2 ;  /* 0x0000000f030d7207 */ /* 0x000fe40005000000 */
[----:B--2---:R-:W-:Y:S01]  /*21a0*/  ISETP.LT.U32.AND P0, PT, R4, R11, PT ;  /* 0x0000000b0400720c */ /* 0x004fe20003f01070 */
[----:B------:R-:W2:Y:S01]  /*21b0*/  LDS.64 R2, [UR4+0x80] ;  /* 0x00008004ff027984 */ /* 0x000ea20008000a00 */
[----:B------:R-:W-:Y:S02]  /*21c0*/  @P5 SEL R14, R17, 0x1, !P3 ;  /* 0x00000001110e5807 */ /* 0x000fe40005800000 */
[----:B------:R-:W-:Y:S02]  /*21d0*/  ISETP.LT.AND.EX P0, PT, R5, R13, PT, P0 ;  /* 0x0000000d0500720c */ /* 0x000fe40003f01300 */
[----:B------:R-:W-:-:S02]  /*21e0*/  LOP3.LUT P4, RZ, R14, 0xff, RZ, 0xc0, !PT ;  /* 0x000000ff0eff7812 */ /* 0x000fc4000788c0ff */
[----:B------:R-:W-:Y:S02]  /*21f0*/  @P3 SEL R11, R4, R11, P0 ;  /* 0x0000000b040b3207 */ /* 0x000fe40000000000 */
[----:B-1----:R-:W-:Y:S02]  /*2200*/  ISETP.NE.AND P2, PT, R12, RZ, PT ;  /* 0x000000ff0c00720c */ /* 0x002fe40003f45270 */
[C---:B------:R-:W-:Y:S02]  /*2210*/  @P3 SEL R13, R5.reuse, R13, P0 ;  /* 0x0000000d050d3207 */ /* 0x040fe40000000000 */
[----:B------:R-:W-:Y:S02]  /*2220*/  SEL R11, R4, R11, !P5 ;  /* 0x0000000b040b7207 */ /* 0x000fe40006800000 */
[----:B------:R-:W-:Y:S02]  /*2230*/  SEL R13, R5, R13, !P5 ;  /* 0x0000000d050d7207 */ /* 0x000fe40006800000 */
[----:B---3--:R-:W-:-:S02]  /*2240*/  ISETP.LT.U32.AND P0, PT, R8, R11, PT ;  /* 0x0000000b0800720c */ /* 0x008fc40003f01070 */
[----:B------:R-:W-:Y:S02]  /*2250*/  @P4 SEL R12, R14, 0x1, !P2 ;  /* 0x000000010e0c4807 */ /* 0x000fe40005000000 */
[C---:B------:R-:W-:Y:S02]  /*2260*/  ISETP.LT.AND.EX P0, PT, R9.reuse, R13, PT, P0 ;  /* 0x0000000d0900720c */ /* 0x040fe40003f01300 */
[----:B------:R-:W-:Y:S02]  /*2270*/  LOP3.LUT P5, RZ, R12, 0xff, RZ, 0xc0, !PT ;  /* 0x000000ff0cff7812 */ /* 0x000fe400078ac0ff */
[----:B------:R-:W-:Y:S02]  /*2280*/  @P2 SEL R11, R8, R11, P0 ;  /* 0x0000000b080b2207 */ /* 0x000fe40000000000 */
[----:B------:R-:W-:Y:S02]  /*2290*/  @P2 SEL R13, R9, R13, P0 ;  /* 0x0000000d090d2207 */ /* 0x000fe40000000000 */
[----:B0-----:R-:W-:-:S02]  /*22a0*/  ISETP.NE.AND P3, PT, R16, RZ, PT ;  /* 0x000000ff1000720c */ /* 0x001fc40003f65270 */
[----:B------:R-:W-:Y:S02]  /*22b0*/  SEL R5, R8, R11, !P4 ;  /* 0x0000000b08057207 */ /* 0x000fe40006000000 */
[----:B------:R-:W-:Y:S02]  /*22c0*/  SEL R9, R9, R13, !P4 ;  /* 0x0000000d09097207 */ /* 0x000fe40006000000 */
[----:B------:R-:W-:Y:S02]  /*22d0*/  ISETP.LT.U32.AND P0, PT, R6, R5, PT ;  /* 0x000000050600720c */ /* 0x000fe40003f01070 */
[----:B------:R-:W-:Y:S02]  /*22e0*/  @P5 SEL R16, R12, 0x1, !P3 ;  /* 0x000000010c105807 */ /* 0x000fe40005800000 */
[----:B------:R-:W-:Y:S02]  /*22f0*/  ISETP.LT.AND.EX P0, PT, R7, R9, PT, P0 ;  /* 0x000000090700720c */ /* 0x000fe40003f01300 */
[----:B------:R-:W-:-:S02]  /*2300*/  ISETP.NE.AND P4, PT, R10, RZ, PT ;  /* 0x000000ff0a00720c */ /* 0x000fc40003f85270 */
[----:B------:R-:W-:Y:S02]  /*2310*/  @P3 SEL R5, R6, R5, P0 ;  /* 0x0000000506053207 */ /* 0x000fe40000000000 */
[----:B------:R-:W-:Y:S02]  /*2320*/  LOP3.LUT P2, RZ, R16, 0xff, RZ, 0xc0, !PT ;  /* 0x000000ff10ff7812 */ /* 0x000fe4000784c0ff */
[C---:B------:R-:W-:Y:S02]  /*2330*/  @P3 SEL R9, R7.reuse, R9, P0 ;  /* 0x0000000907093207 */ /* 0x040fe40000000000 */
[----:B------:R-:W-:Y:S02]  /*2340*/  SEL R5, R6, R5, !P5 ;  /* 0x0000000506057207 */ /* 0x000fe40006800000 */
[----:B------:R-:W-:Y:S02]  /*2350*/  SEL R7, R7, R9, !P5 ;  /* 0x0000000907077207 */ /* 0x000fe40006800000 */
[----:B--2---:R-:W-:-:S04]  /*2360*/  ISETP.LT.U32.AND P0, PT, R2, R5, PT ;  /* 0x000000050200720c */ /* 0x004fc80003f01070 */
        /* <DEDUP_REMOVED lines=8> */
.L_x_334:
[----:B------:R-:W0:Y:S01]  /*23f0*/  S2R R13, SR_LANEID ;  /* 0x00000000000d7919 */ /* 0x000e220000000000 */
[----:B------:R-:W-:Y:S01]  /*2400*/  LOP3.LUT R2, R10, 0x3e0, RZ, 0xc0, !PT ;  /* 0x000003e00a027812 */ /* 0x000fe200078ec0ff */
[----:B------:R-:W-:Y:S04]  /*2410*/  BSSY.RECONVERGENT B1, `(.L_x_348) ;  /* 0x0000022000017945 */ /* 0x000fe80003800200 */
[----:B------:R-:W-:Y:S01]  /*2420*/  VIADD R4, R2, 0x20 ;  /* 0x0000002002047836 */ /* 0x000fe20000000000 */
[----:B------:R-:W-:-:S04]  /*2430*/  LOP3.LUT R2, RZ, R2, RZ, 0x33, !PT ;  /* 0x00000002ff027212 */ /* 0x000fc800078e33ff */
[----:B------:R-:W-:Y:S01]  /*2440*/  ISETP.GT.AND P0, PT, R4, R9, PT ;  /* 0x000000090400720c */ /* 0x000fe20003f04270 */
        /* <DEDUP_REMOVED lines=30> */
.L_x_349:
[----:B------:R-:W-:Y:S05]  /*2630*/  BSYNC.RECONVERGENT B1 ;  /* 0x0000000000017941 */ /* 0x000fea0003800200 */
.L_x_348:
        /* <DEDUP_REMOVED lines=21> */
.L_x_351:
[----:B------:R-:W-:Y:S05]  /*2790*/  BSYNC.RECONVERGENT B1 ;  /* 0x0000000000017941 */ /* 0x000fea0003800200 */
.L_x_350:
        /* <DEDUP_REMOVED lines=20> */
.L_x_353:
[----:B------:R-:W-:Y:S05]  /*28e0*/  BSYNC.RECONVERGENT B1 ;  /* 0x0000000000017941 */ /* 0x000fea0003800200 */
.L_x_352:
        /* <DEDUP_REMOVED lines=20> */
.L_x_355:
[----:B------:R-:W-:Y:S05]  /*2a30*/  BSYNC.RECONVERGENT B1 ;  /* 0x0000000000017941 */ /* 0x000fea0003800200 */
.L_x_354:
        /* <DEDUP_REMOVED lines=20> */
.L_x_357:
[----:B------:R-:W-:Y:S05]  /*2b80*/  BSYNC.RECONVERGENT B1 ;  /* 0x0000000000017941 */ /* 0x000fea0003800200 */
.L_x_356:
[----:B------:R-:W-:Y:S04]  /*2b90*/  BSSY.RECONVERGENT B1, `(.L_x_358) ;  /* 0x000000a000017945 */ /* 0x000fe80003800200 */
[----:B------:R-:W-:Y:S05]  /*2ba0*/  @P1 BRA `(.L_x_359) ;  /* 0x0000000000201947 */ /* 0x000fea0003800000 */
[----:B---3--:R-:W3:Y:S01]  /*2bb0*/  S2R R4, SR_CgaCtaId ;  /* 0x0000000000047919 */ /* 0x008ee20000008800 */
[----:B0-----:R-:W-:Y:S02]  /*2bc0*/  MOV R3, 0x400 ;  /* 0x0000040000037802 */ /* 0x001fe40000000f00 */
[----:B-12---:R-:W-:-:S04]  /*2bd0*/  SHF.R.U32.HI R2, RZ, 0x1, R10 ;  /* 0x00000001ff027819 */ /* 0x006fc8000001160a */
[----:B------:R-:W-:Y:S02]  /*2be0*/  LOP3.LUT R2, R2, 0x1f0, RZ, 0xc0, !PT ;  /* 0x000001f002027812 */ /* 0x000fe400078ec0ff */
[----:B---3--:R-:W-:-:S05]  /*2bf0*/  LEA R3, R4, R3, 0x18 ;  /* 0x0000000304037211 */ /* 0x008fca00078ec0ff */
[----:B------:R-:W-:-:S05]  /*2c00*/  IMAD.IADD R3, R2, 0x1, R3 ;  /* 0x0000000102037824 */ /* 0x000fca00078e0203 */
[----:B------:R0:W-:Y:S04]  /*2c10*/  STS.64 [R3+0x10], R6 ;  /* 0x0000100603007388 */ /* 0x0001e80000000a00 */
[----:B------:R0:W-:Y:S02]  /*2c20*/  STS.U8 [R3+0x8], R8 ;  /* 0x0000080803007388 */ /* 0x0001e40000000000 */
.L_x_359:
[----:B------:R-:W-:Y:S05]  /*2c30*/  BSYNC.RECONVERGENT B1 ;  /* 0x0000000000017941 */ /* 0x000fea0003800200 */
.L_x_358:
        /* <DEDUP_REMOVED lines=23> */
.L_x_360:
        /* <DEDUP_REMOVED lines=17> */
.L_x_361:
        /* <DEDUP_REMOVED lines=17> */
.L_x_362:
        /* <DEDUP_REMOVED lines=17> */
.L_x_363:
        /* <DEDUP_REMOVED lines=16> */
.L_x_364:
        /* <DEDUP_REMOVED lines=16> */
.L_x_365:
        /* <DEDUP_REMOVED lines=17> */
.L_x_323:
[----:B------:R-:W0:Y:S01]  /*33f0*/  S2R R4, SR_TID.X ;  /* 0x0000000000047919 */ /* 0x000e220000002100 */
[----:B------:R-:W1:Y:S01]  /*3400*/  LDCU.128 UR8, c[0x0][0x380] ;  /* 0x00007000ff0877ac */ /* 0x000e620008000c00 */
[----:B------:R-:W2:Y:S01]  /*3410*/  LDCU.64 UR6, c[0x0][0x3a0] ;  /* 0x00007400ff0677ac */ /* 0x000ea20008000a00 */
[----:B0-----:R-:W-:-:S05]  /*3420*/  IADD3 R5, P0, PT, R11, R4, RZ ;  /* 0x000000040b057210 */ /* 0x001fca0007f1e0ff */
[----:B------:R-:W-:Y:S02]  /*3430*/  IMAD.SHL.U32 R6, R5, 0x4, RZ ;  /* 0x0000000405067824 */ /* 0x000fe400078e00ff */
[----:B------:R-:W-:-:S03]  /*3440*/  IMAD.X R8, RZ, RZ, RZ, P0 ;  /* 0x000000ffff087224 */ /* 0x000fc600000e06ff */
[C---:B-1----:R-:W-:Y:S02]  /*3450*/  IADD3 R12, P0, PT, R6.reuse, UR8, RZ ;  /* 0x00000008060c7c10 */ /* 0x042fe4000ff1e0ff */
[----:B------:R-:W-:Y:S02]  /*3460*/  SHF.L.U64.HI R5, R5, 0x2, R8 ;  /* 0x0000000205057819 */ /* 0x000fe40000010208 */
[----:B------:R-:W-:Y:S02]  /*3470*/  IADD3 R6, P1, PT, R6, UR10, RZ ;  /* 0x0000000a06067c10 */ /* 0x000fe4000ff3e0ff */
[C---:B------:R-:W-:Y:S02]  /*3480*/  IADD3.X R13, PT, PT, R5.reuse, UR9, RZ, P0, !PT ;  /* 0x00000009050d7c10 */ /* 0x040fe400087fe4ff */
[----:B------:R-:W-:-:S03]  /*3490*/  IADD3.X R7, PT, PT, R5, UR11, RZ, P1, !PT ;  /* 0x0000000b05077c10 */ /* 0x000fc60008ffe4ff */
[----:B------:R-:W3:Y:S04]  /*34a0*/  LDG.E R9, desc[UR12][R12.64] ;  /* 0x0000000c0c097981 */ /* 0x000ee8000c1e1900 */
[----:B------:R-:W3:Y:S04]  /*34b0*/  LDG.E R14, desc[UR12][R6.64] ;  /* 0x0000000c060e7981 */ /* 0x000ee8000c1e1900 */
[----:B------:R-:W4:Y:S04]  /*34c0*/  LDG.E R8, desc[UR12][R12.64+0x800] ;  /* 0x0008000c0c087981 */ /* 0x000f28000c1e1900 */
[----:B------:R-:W4:Y:S04]  /*34d0*/  LDG.E R5, desc[UR12][R6.64+0x800] ;  /* 0x0008000c06057981 */ /* 0x000f28000c1e1900 */
[----:B------:R-:W5:Y:S04]  /*34e0*/  LDG.E R15, desc[UR12][R12.64+0x400] ;  /* 0x0004000c0c0f7981 */ /* 0x000f68000c1e1900 */
[----:B------:R-:W5:Y:S04]  /*34f0*/  LDG.E R16, desc[UR12][R6.64+0x400] ;  /* 0x0004000c06107981 */ /* 0x000f68000c1e1900 */
[----:B------:R0:W5:Y:S04]  /*3500*/  LDG.E R10, desc[UR12][R12.64+0xc00] ;  /* 0x000c000c0c0a7981 */ /* 0x000168000c1e1900 */
[----:B------:R1:W5:Y:S01]  /*3510*/  LDG.E R17, desc[UR12][R6.64+0xc00] ;  /* 0x000c000c06117981 */ /* 0x000362000c1e1900 */
[----:B--2---:R-:W-:-:S02]  /*3520*/  IADD3 R23, P1, PT, R11, UR6, RZ ;  /* 0x000000060b177c10 */ /* 0x004fc4000ff3e0ff */
[----:B---3--:R-:W-:Y:S01]  /*3530*/  ISETP.NE.AND P0, PT, R9, R14, PT ;  /* 0x0000000e0900720c */ /* 0x008fe20003f05270 */
[C---:B------:R-:W-:Y:S02]  /*3540*/  VIADD R9, R4.reuse, 0x100 ;  /* 0x0000010004097836 */ /* 0x040fe40000000000 */
[----:B------:R-:W-:-:S03]  /*3550*/  VIADD R14, R4, 0x200 ;  /* 0x00000200040e7836 */ /* 0x000fc60000000000 */
[----:B------:R-:W-:Y:S01]  /*3560*/  SEL R18, R4, R9, P0 ;  /* 0x0000000904127207 */ /* 0x000fe20000000000 */
[----:B------:R-:W-:Y:S01]  /*3570*/  IMAD.U32 R9, RZ, RZ, UR7 ;  /* 0x00000007ff097e24 */ /* 0x000fe2000f8e00ff */
[-C--:B------:R-:W-:Y:S02]  /*3580*/  IADD3 R19, P3, PT, R14, R23.reuse, RZ ;  /* 0x000000170e137210 */ /* 0x080fe40007f7e0ff */
[----:B------:R-:W-:Y:S01]  /*3590*/  IADD3 R14, P4, PT, R18, R23, RZ ;  /* 0x00000017120e7210 */ /* 0x000fe20007f9e0ff */
[----:B0-----:R-:W-:Y:S01]  /*35a0*/  IMAD.X R13, RZ, RZ, R9, P1 ;  /* 0x000000ffff0d7224 */ /* 0x001fe200008e0609 */
[----:B----4-:R-:W-:Y:S02]  /*35b0*/  ISETP.NE.AND P2, PT, R8, R5, PT ;  /* 0x000000050800720c */ /* 0x010fe40003f45270 */
[----:B------:R-:W-:Y:S01]  /*35c0*/  ISETP.LT.U32.AND P1, PT, R19, R14, PT ;  /* 0x0000000e1300720c */ /* 0x000fe20003f21070 */
[--C-:B------:R-:W-:Y:S01]  /*35d0*/  IMAD.X R12, RZ, RZ, R13.reuse, P3 ;  /* 0x000000ffff0c7224 */ /* 0x100fe200018e060d */
[----:B-----5:R-:W-:Y:S01]  /*35e0*/  ISETP.NE.OR P0, PT, R15, R16, P0 ;  /* 0x000000100f00720c */ /* 0x020fe20000705670 */
[----:B-1----:R-:W-:Y:S01]  /*35f0*/  IMAD.X R7, RZ, RZ, R13, P4 ;  /* 0x000000ffff077224 */ /* 0x002fe200020e060d */
[----:B------:R-:W-:-:S04]  /*3600*/  IADD3 R13, P4, PT, R19, 0x100, RZ ;  /* 0x00000100130d7810 */ /* 0x000fc80007f9e0ff */
[----:B------:R-:W-:Y:S02]  /*3610*/  ISETP.LT.AND.EX P1, PT, R12, R7, PT, P1 ;  /* 0x000000070c00720c */ /* 0x000fe40003f21310 */
[----:B------:R-:W-:Y:S02]  /*3620*/  ISETP.NE.AND P3, PT, R10, R17, PT ;  /* 0x000000110a00720c */ /* 0x000fe40003f65270 */
[----:B------:R-:W-:Y:S02]  /*3630*/  @P2 SEL R14, R19, R14, P1 ;  /* 0x0000000e130e2207 */ /* 0x000fe40000800000 */
[----:B------:R-:W-:Y:S02]  /*3640*/  @P2 SEL R7, R12, R7, P1 ;  /* 0x000000070c072207 */ /* 0x000fe40000800000 */
[----:B------:R-:W-:Y:S02]  /*3650*/  ISETP.GE.U32.AND P1, PT, R21, UR5, PT ;  /* 0x0000000515007c0c */ /* 0x000fe4000bf26070 */
[----:B------:R-:W-:-:S02]  /*3660*/  SEL R6, R14, R19, P0 ;  /* 0x000000130e067207 */ /* 0x000fc40000000000 */
[----:B------:R-:W-:Y:S02]  /*3670*/  ISETP.GE.U32.AND.EX P1, PT, R20, UR4, PT, P1 ;  /* 0x0000000414007c0c */ /* 0x000fe4000bf26110 */
[----:B------:R-:W-:Y:S01]  /*3680*/  SEL R7, R7, R12, P0 ;  /* 0x0000000c07077207 */ /* 0x000fe20000000000 */
[----:B------:R-:W-:Y:S01]  /*3690*/  IMAD.X R12, RZ, RZ, R12, P4 ;  /* 0x000000ffff0c7224 */ /* 0x000fe200020e060c */
[----:B------:R-:W-:Y:S02]  /*36a0*/  ISETP.LT.U32.AND P2, PT, R13, R6, PT ;  /* 0x000000060d00720c */ /* 0x000fe40003f41070 */
[----:B------:R-:W-:Y:S02]  /*36b0*/  ISETP.NE.OR P0, PT, R8, R5, P0 ;  /* 0x000000050800720c */ /* 0x000fe40000705670 */
[----:B------:R-:W-:Y:S02]  /*36c0*/  ISETP.LT.AND.EX P2, PT, R12, R7, PT, P2 ;  /* 0x000000070c00720c */ /* 0x000fe40003f41320 */
[----:B------:R-:W-:-:S02]  /*36d0*/  ISETP.NE.OR P4, PT, R10, R17, P0 ;  /* 0x000000110a00720c */ /* 0x000fc40000785670 */
[----:B------:R-:W-:Y:S02]  /*36e0*/  @P3 SEL R6, R13, R6, P2 ;  /* 0x000000060d063207 */ /* 0x000fe40001000000 */
        /* <DEDUP_REMOVED lines=20> */
.L_x_368:
[----:B------:R-:W3:Y:S02]  /*3830*/  S2R R21, SR_TID.X ;  /* 0x0000000000157919 */ /* 0x000ee40000002100 */
[----:B---3--:R-:W-:-:S05]  /*3840*/  IADD3 R21, P0, PT, R21, R10, RZ ;  /* 0x0000000a15157210 */ /* 0x008fca0007f1e0ff */
        /* <DEDUP_REMOVED lines=13> */
[----:B------:R5:W4:Y:S04]  /*3920*/  LDG.E R11, desc[UR12][R14.64+0xc00] ;  /* 0x000c000c0e0b7981 */ /* 0x000b28000c1e1900 */
[----:B------:R0:W4:Y:S01]  /*3930*/  LDG.E R18, desc[UR12][R4.64+0xc00] ;  /* 0x000c000c04127981 */ /* 0x000122000c1e1900 */
[----:B-1----:R-:W-:Y:S01]  /*3940*/  IADD3 R21, P0, PT, R21, UR6, RZ ;  /* 0x0000000615157c10 */ /* 0x002fe2000ff1e0ff */
[----:B------:R-:W-:Y:S01]  /*3950*/  IMAD.MOV.U32 R25, RZ, RZ, R7 ;  /* 0x000000ffff197224 */ /* 0x000fe200078e0007 */
[----:B------:R-:W-:Y:S01]  /*3960*/  LOP3.LUT P4, RZ, R8, 0xff, RZ, 0xc0, !PT ;  /* 0x000000ff08ff7812 */ /* 0x000fe2000788c0ff */
[----:B------:R-:W-:Y:S01]  /*3970*/  USHF.R.S32.HI UR14, URZ, 0x1f, UR5 ;  /* 0x0000001fff0e7899 */ /* 0x000fe20008011405 */
[----:B-----5:R-:W-:-:S02]  /*3980*/  IADD3 R15, P5, PT, R21, 0x100, RZ ;  /* 0x00000100150f7810 */ /* 0x020fc40007fbe0ff */
[----:B--2---:R-:W-:Y:S01]  /*3990*/  ISETP.NE.AND P2, PT, R9, R26, PT ;  /* 0x0000001a0900720c */ /* 0x004fe20003f45270 */
[----:B------:R-:W-:Y:S02]  /*39a0*/  IMAD.U32 R9, RZ, RZ, UR7 ;  /* 0x00000007ff097e24 */ /* 0x000fe4000f8e00ff */
[----:B------:R-:W-:Y:S01]  /*39b0*/  IMAD.MOV.U32 R26, RZ, RZ, R6 ;  /* 0x000000ffff1a7224 */ /* 0x000fe200078e0006 */
[----:B------:R-:W-:Y:S01]  /*39c0*/  SEL R7, RZ, 0x1, !P2 ;  /* 0x00000001ff077807 */ /* 0x000fe20005000000 */
[----:B------:R-:W-:-:S04]  /*39d0*/  IMAD.X R6, R24, 0x1, R9, P0 ;  /* 0x0000000118067824 */ /* 0x000fc800000e0609 */
[----:B------:R-:W-:Y:S02]  /*39e0*/  @P4 SEL R7, R8, 0x1, !P2 ;  /* 0x0000000108074807 */ /* 0x000fe40005000000 */
[----:B------:R-:W-:Y:S01]  /*39f0*/  ISETP.LT.U32.AND P0, PT, R21, R26, PT ;  /* 0x0000001a1500720c */ /* 0x000fe20003f01070 */
[----:B------:R-:W-:Y:S01]  /*3a00*/  IMAD.X R8, RZ, RZ, R6, P5 ;  /* 0x000000ffff087224 */ /* 0x000fe200028e0606 */
[----:B---3--:R-:W-:Y:S02]  /*3a10*/  ISETP.NE.AND P3, PT, R23, R22, PT ;  /* 0x000000161700720c */ /* 0x008fe40003f65270 */
[----:B------:R-:W-:Y:S02]  /*3a20*/  ISETP.LT.AND.EX P0, PT, R6, R25, PT, P0 ;  /* 0x000000190600720c */ /* 0x000fe40003f01300 */
[----:B------:R-:W-:Y:S02]  /*3a30*/  LOP3.LUT P1, RZ, R7, 0xff, RZ, 0xc0, !PT ;  /* 0x000000ff07ff7812 */ /* 0x000fe4000782c0ff */
[----:B------:R-:W-:-:S02]  /*3a40*/  @P2 SEL R26, R21, R26, P0 ;  /* 0x0000001a151a2207 */ /* 0x000fc40000000000 */
[C---:B------:R-:W-:Y:S02]  /*3a50*/  @P2 SEL R25, R6.reuse, R25, P0 ;  /* 0x0000001906192207 */ /* 0x040fe40000000000 */
[----:B0-----:R-:W-:Y:S02]  /*3a60*/  SEL R4, R21, R26, !P4 ;  /* 0x0000001a15047207 */ /* 0x001fe40006000000 */
[----:B------:R-:W-:Y:S02]  /*3a70*/  SEL R5, R6, R25, !P4 ;  /* 0x0000001906057207 */ /* 0x000fe40006000000 */
[----:B------:R-:W-:Y:S02]  /*3a80*/  ISETP.LT.U32.AND P0, PT, R15, R4, PT ;  /* 0x000000040f00720c */ /* 0x000fe40003f01070 */
[----:B----4-:R-:W-:Y:S02]  /*3a90*/  ISETP.NE.AND P2, PT, R19, R20, PT ;  /* 0x000000141300720c */ /* 0x010fe40003f45270 */
[----:B------:R-:W-:-:S02]  /*3aa0*/  ISETP.LT.AND.EX P0, PT, R8, R5, PT, P0 ;  /* 0x000000050800720c */ /* 0x000fc40003f01300 */
[----:B------:R-:W-:Y:S02]  /*3ab0*/  SEL R14, RZ, 0x1, !P3 ;  /* 0x00000001ff0e7807 */ /* 0x000fe40005800000 */
[----:B------:R-:W-:Y:S02]  /*3ac0*/  @P3 SEL R4, R15, R4, P0 ;  /* 0x000000040f043207 */ /* 0x000fe40000000000 */
[----:B------:R-:W-:Y:S02]  /*3ad0*/  @P3 SEL R5, R8, R5, P0 ;  /* 0x0000000508053207 */ /* 0x000fe40000000000 */
[----:B------:R-:W-:Y:S02]  /*3ae0*/  IADD3 R19, P0, PT, R21, 0x200, RZ ;  /* 0x0000020015137810 */ /* 0x000fe40007f1e0ff */
[----:B------:R-:W-:Y:S02]  /*3af0*/  SEL R4, R15, R4, !P1 ;  /* 0x000000040f047207 */ /* 0x000fe40004800000 */
[----:B------:R-:W-:-:S02]  /*3b00*/  @P1 SEL R14, R7, 0x1, !P3 ;  /* 0x00000001070e1807 */ /* 0x000fc40005800000 */
[----:B------:R-:W-:Y:S01]  /*3b10*/  SEL R7, R8, R5, !P1 ;  /* 0x0000000508077207 */ /* 0x000fe20004800000 */
[----:B------:R-:W-:Y:S01]  /*3b20*/  IMAD.X R8, RZ, RZ, R6, P0 ;  /* 0x000000ffff087224 */ /* 0x000fe200000e0606 */
[----:B------:R-:W-:Y:S02]  /*3b30*/  ISETP.LT.U32.AND P0, PT, R19, R4, PT ;  /* 0x000000041300720c */ /* 0x000fe40003f01070 */
[----:B------:R-:W-:Y:S02]  /*3b40*/  LOP3.LUT P1, RZ, R14, 0xff, RZ, 0xc0, !PT ;  /* 0x000000ff0eff7812 */ /* 0x000fe4000782c0ff */
[CC--:B------:R-:W-:Y:S02]  /*3b50*/  ISETP.LT.AND.EX P0, PT, R8.reuse, R7.reuse, PT, P0 ;  /* 0x000000070800720c */ /* 0x0c0fe40003f01300 */
[----:B------:R-:W-:Y:S02]  /*3b60*/  SEL R5, RZ, 0x1, !P2 ;  /* 0x00000001ff057807 */ /* 0x000fe40005000000 */
[----:B------:R-:W-:-:S02]  /*3b70*/  @P2 SEL R7, R8, R7, P0 ;  /* 0x0000000708072207 */ /* 0x000fc40000000000 */
[----:B------:R-:W-:Y:S02]  /*3b80*/  @P2 SEL R4, R19, R4, P0 ;  /* 0x0000000413042207 */ /* 0x000fe40000000000 */
[----:B------:R-:W-:Y:S02]  /*3b90*/  SEL R7, R8, R7, !P1 ;  /* 0x0000000708077207 */ /* 0x000fe40004800000 */
[----:B------:R-:W-:Y:S02]  /*3ba0*/  IADD3 R21, P0, PT, R21, 0x300, RZ ;  /* 0x0000030015157810 */ /* 0x000fe40007f1e0ff */
[----:B------:R-:W-:Y:S02]  /*3bb0*/  IADD3 R8, P4, PT, -R10, R2, RZ ;  /* 0x000000020a087210 */ /* 0x000fe40007f9e1ff */
[----:B------:R-:W-:Y:S01]  /*3bc0*/  @P1 SEL R5, R14, 0x1, !P2 ;  /* 0x000000010e051807 */ /* 0x000fe20005000000 */
[----:B------:R-:W-:Y:S01]  /*3bd0*/  IMAD.X R14, RZ, RZ, R6, P0 ;  /* 0x000000ffff0e7224 */ /* 0x000fe200000e0606 */
[----:B------:R-:W-:Y:S01]  /*3be0*/  ISETP.GE.U32.AND P0, PT, R8, UR5, PT ;  /* 0x0000000508007c0c */ /* 0x000fe2000bf06070 */
[----:B------:R-:W-:Y:S01]  /*3bf0*/  IMAD.X R6, R3, 0x1, ~R12, P4 ;  /* 0x0000000103067824 */ /* 0x000fe200020e0e0c */
[----:B------:R-:W-:-:S02]  /*3c00*/  ISETP.NE.AND P2, PT, R11, R18, PT ;  /* 0x000000120b00720c */ /* 0x000fc40003f45270 */
[----:B------:R-:W-:Y:S02]  /*3c10*/  SEL R4, R19, R4, !P1 ;  /* 0x0000000413047207 */ /* 0x000fe40004800000 */
[----:B------:R-:W-:Y:S02]  /*3c20*/  ISETP.GE.U32.AND.EX P0, PT, R6, UR14, PT, P0 ;  /* 0x0000000e06007c0c */ /* 0x000fe4000bf06100 */
[----:B------:R-:W-:Y:S02]  /*3c30*/  LOP3.LUT P3, RZ, R5, 0xff, RZ, 0xc0, !PT ;  /* 0x000000ff05ff7812 */ /* 0x000fe4000786c0ff */
[----:B------:R-:W-:Y:S02]  /*3c40*/  ISETP.LT.U32.AND P1, PT, R21, R4, PT ;  /* 0x000000041500720c */ /* 0x000fe40003f21070 */
        /* <DEDUP_REMOVED lines=15> */
.L_x_367:
[----:B------:R-:W0:Y:S01]  /*3d40*/  S2R R13, SR_TID.X ;  /* 0x00000000000d7919 */ /* 0x000e220000002100 */
[----:B------:R-:W-:Y:S01]  /*3d50*/  IMAD.IADD R4, R2, 0x1, -R10 ;  /* 0x0000000102047824 */ /* 0x000fe200078e0a0a */
[----:B------:R-:W-:Y:S01]  /*3d60*/  ISETP.GE.U32.AND P1, PT, R10, R2, PT ;  /* 0x000000020a00720c */ /* 0x000fe20003f26070 */
[----:B------:R-:W-:Y:S03]  /*3d70*/  BSSY.RECONVERGENT B1, `(.L_x_366) ;  /* 0x0000131000017945 */ /* 0x000fe60003800200 */
[----:B0-----:R-:W-:-:S04]  /*3d80*/  ISETP.GE.AND P0, PT, R13, R4, PT ;  /* 0x000000040d00720c */ /* 0x001fc80003f06270 */
[----:B------:R-:W-:-:S13]  /*3d90*/  ISETP.GE.U32.OR.EX P0, PT, R12, R3, P0, P1 ;  /* 0x000000030c00720c */ /* 0x000fda0000706510 */
[----:B------:R-:W-:Y:S05]  /*3da0*/  @P0 BRA `(.L_x_369) ;  /* 0x0000001000b40947 */ /* 0x000fea0003800000 */
[----:B------:R-:W0:Y:S01]  /*3db0*/  LDC R3, c[0x0][0x3e0] ;  /* 0x0000f800ff037b82 */ /* 0x000e220000000800 */
[----:B------:R-:W-:Y:S01]  /*3dc0*/  LOP3.LUT R11, RZ, R13, RZ, 0x33, !PT ;  /* 0x0000000dff0b7212 */ /* 0x000fe200078e33ff */
[----:B------:R-:W-:Y:S01]  /*3dd0*/  IMAD.SHL.U32 R4, R0, 0x400, RZ ;  /* 0x0000040000047824 */ /* 0x000fe200078e00ff */
[----:B------:R-:W-:Y:S03]  /*3de0*/  BSSY.RECONVERGENT B2, `(.L_x_370) ;  /* 0x0000093000027945 */ /* 0x000fe60003800200 */
[----:B------:R-:W-:-:S05]  /*3df0*/  IMAD.IADD R11, R11, 0x1, R2 ;  /* 0x000000010b0b7824 */ /* 0x000fca00078e0202 */
[----:B------:R-:W-:Y:S01]  /*3e00*/  IADD3 R2, PT, PT, R11, -UR5, -R4 ;  /* 0x800000050b027c10 */ /* 0x000fe2000fffe804 */
[----:B0-----:R-:W-:-:S04]  /*3e10*/  IMAD R3, R3, UR4, RZ ;  /* 0x0000000403037c24 */ /* 0x001fc8000f8e02ff */
[----:B------:R-:W-:-:S05]  /*3e20*/  IMAD R2, R3, -0x400, R2 ;  /* 0xfffffc0003027824 */ /* 0x000fca00078e0202 */
[C---:B------:R-:W-:Y:S02]  /*3e30*/  ISETP.GE.U32.AND P0, PT, R2.reuse, 0x700, PT ;  /* 0x000007000200780c */ /* 0x040fe40003f06070 */
[----:B------:R-:W-:-:S04]  /*3e40*/  LEA.HI R14, R2, 0x1, RZ, 0x18 ;  /* 0x00000001020e7811 */ /* 0x000fc800078fc0ff */
[----:B------:R-:W-:-:S04]  /*3e50*/  LOP3.LUT R26, R14, 0x7, RZ, 0xc0, !PT ;  /* 0x000000070e1a7812 */ /* 0x000fc800078ec0ff */
[----:B------:R-:W-:-:S03]  /*3e60*/  ISETP.NE.AND P1, PT, R26, RZ, PT ;  /* 0x000000ff1a00720c */ /* 0x000fc60003f25270 */
[----:B------:R-:W-:Y:S10]  /*3e70*/  @!P0 BRA `(.L_x_371) ;  /* 0x0000000800248947 */ /* 0x000ff40003800000 */
[----:B------:R-:W-:-:S04]  /*3e80*/  LEA.HI R16, R16, 0x1, RZ, 0x18 ;  /* 0x0000000110107811 */ /* 0x000fc800078fc0ff */
[----:B------:R-:W-:-:S05]  /*3e90*/  LOP3.LUT R16, R16, 0x1fffff8, RZ, 0xc0, !PT ;  /* 0x01fffff810107812 */ /* 0x000fca00078ec0ff */
[----:B------:R-:W-:-:S07]  /*3ea0*/  IMAD.MOV R15, RZ, RZ, -R16 ;  /* 0x000000ffff0f7224 */ /* 0x000fce00078e0a10 */
.L_x_372:
        /* <DEDUP_REMOVED lines=17> */
[----:B------:R-:W-:-:S03]  /*3fc0*/  LOP3.LUT P3, RZ, R25, 0xff, RZ, 0xc0, !PT ;  /* 0x000000ff19ff7812 */ /* 0x000fc6000786c0ff */
[----:B------:R-:W-:Y:S01]  /*3fd0*/  IMAD.X R8, R22, 0x1, R9, P0 ;  /* 0x0000000116087824 */ /* 0x000fe200000e0609 */
[----:B------:R-:W-:-:S04]  /*3fe0*/  ISETP.LT.U32.AND P0, PT, R17, R6, PT ;  /* 0x000000061100720c */ /* 0x000fc80003f01070 */
[----:B------:R-:W-:-:S04]  /*3ff0*/  ISETP.LT.AND.EX P0, PT, R8, R7, PT, P0 ;  /* 0x000000070800720c */ /* 0x000fc80003f01300 */
[----:B------:R-:W-:Y:S02]  /*4000*/  SEL R24, R17, R6, P0 ;  /* 0x0000000611187207 */ /* 0x000fe40000000000 */
[CC--:B--2---:R-:W-:Y:S02]  /*4010*/  ISETP.NE.AND P2, PT, R16.reuse, R19.reuse, PT ;  /* 0x000000131000720c */ /* 0x0c4fe40003f45270 */
[----:B------:R-:W-:Y:S02]  /*4020*/  ISETP.NE.AND P4, PT, R16, R19, P3 ;  /* 0x000000131000720c */ /* 0x000fe40001f85270 */
[----:B------:R-:W-:Y:S02]  /*4030*/  @!P3 SEL R25, RZ, 0x1, !P2 ;  /* 0x00000001ff19b807 */ /* 0x000fe40005000000 */
[----:B------:R-:W-:Y:S02]  /*4040*/  SEL R19, R8, R7, P0 ;  /* 0x0000000708137207 */ /* 0x000fe40000000000 */
[----:B------:R-:W-:-:S02]  /*4050*/  SEL R16, R25, 0x1, !P4 ;  /* 0x0000000119107807 */ /* 0x000fc40006000000 */
[----:B------:R-:W-:Y:S02]  /*4060*/  IADD3 R25, P0, PT, R17, 0x100, RZ ;  /* 0x0000010011197810 */ /* 0x000fe40007f1e0ff */
[----:B------:R-:W-:-:S03]  /*4070*/  LOP3.LUT P2, RZ, R16, 0xff, RZ, 0xc0, !PT ;  /* 0x000000ff10ff7812 */ /* 0x000fc6000784c0ff */
[----:B------:R-:W-:Y:S01]  /*4080*/  @!P4 SEL R24, R17, R6, !P3 ;  /* 0x000000061118c207 */ /* 0x000fe20005800000 */
[----:B------:R-:W-:Y:S01]  /*4090*/  IMAD.X R6, RZ, RZ, R8, P0 ;  /* 0x000000ffff067224 */ /* 0x000fe200000e0608 */
[----:B------:R-:W-:Y:S02]  /*40a0*/  @!P4 SEL R19, R8, R7, !P3 ;  /* 0x000000070813c207 */ /* 0x000fe40005800000 */
[CC--:B---3--:R-:W-:Y:S01]  /*40b0*/  ISETP.NE.AND P3, PT, R18.reuse, R23.reuse, PT ;  /* 0x000000171200720c */ /* 0x0c8fe20003f65270 */
[----:B------:R-:W2:Y:S01]  /*40c0*/  LDG.E R7, desc[UR12][R2.64+0xc00] ;  /* 0x000c000c02077981 */ /* 0x000ea2000c1e1900 */
[----:B------:R-:W-:-:S03]  /*40d0*/  ISETP.NE.AND P4, PT, R18, R23, P2 ;  /* 0x000000171200720c */ /* 0x000fc60001785270 */
[----:B------:R-:W2:Y:S01]  /*40e0*/  LDG.E R18, desc[UR12][R4.64+0xc00] ;  /* 0x000c000c04127981 */ /* 0x000ea2000c1e1900 */
[----:B------:R-:W-:Y:S02]  /*40f0*/  ISETP.LT.U32.AND P0, PT, R25, R24, PT ;  /* 0x000000181900720c */ /* 0x000fe40003f01070 */
[----:B------:R-:W-:Y:S02]  /*4100*/  @!P2 SEL R16, RZ, 0x1, !P3 ;  /* 0x00000001ff10a807 */ /* 0x000fe40005800000 */
[----:B------:R-:W-:-:S04]  /*4110*/  ISETP.LT.AND.EX P0, PT, R6, R19, PT, P0 ;  /* 0x000000130600720c */ /* 0x000fc80003f01300 */
[CC--:B------:R-:W-:Y:S02]  /*4120*/  SEL R23, R6.reuse, R19.reuse, P0 ;  /* 0x0000001306177207 */ /* 0x0c0fe40000000000 */
[----:B------:R-:W-:Y:S02]  /*4130*/  @!P4 SEL R23, R6, R19, !P2 ;  /* 0x000000130617c207 */ /* 0x000fe40005000000 */
[----:B------:R-:W-:Y:S01]  /*4140*/  SEL R6, R16, 0x1, !P4 ;  /* 0x0000000110067807 */ /* 0x000fe20006000000 */
[----:B------:R-:W3:Y:S04]  /*4150*/  LDG.E R19, desc[UR12][R4.64+0x1000] ;  /* 0x0010000c04137981 */ /* 0x000ee8000c1e1900 */
[----:B------:R-:W3:Y:S01]  /*4160*/  LDG.E R16, desc[UR12][R2.64+0x1000] ;  /* 0x0010000c02107981 */ /* 0x000ee2000c1e1900 */
[----:B------:R-:W-:-:S02]  /*4170*/  LOP3.LUT P3, RZ, R6, 0xff, RZ, 0xc0, !PT ;  /* 0x000000ff06ff7812 */ /* 0x000fc4000786c0ff */
[CC--:B------:R-:W-:Y:S02]  /*4180*/  SEL R22, R25.reuse, R24.reuse, P0 ;  /* 0x0000001819167207 */ /* 0x0c0fe40000000000 */
[----:B------:R-:W-:Y:S02]  /*4190*/  @!P4 SEL R22, R25, R24, !P2 ;  /* 0x000000181916c207 */ /* 0x000fe40005000000 */
[CC--:B----4-:R-:W-:Y:S02]  /*41a0*/  ISETP.NE.AND P2, PT, R20.reuse, R21.reuse, PT ;  /* 0x000000151400720c */ /* 0x0d0fe40003f45270 */
[----:B------:R-:W-:Y:S02]  /*41b0*/  ISETP.NE.AND P4, PT, R20, R21, P3 ;  /* 0x000000151400720c */ /* 0x000fe40001f85270 */
[----:B------:R-:W4:Y:S01]  /*41c0*/  LDG.E R20, desc[UR12][R4.64+0x1400] ;  /* 0x0014000c04147981 */ /* 0x000f22000c1e1900 */
[----:B------:R-:W-:-:S03]  /*41d0*/  IADD3 R27, P0, PT, R17, 0x200, RZ ;  /* 0x00000200111b7810 */ /* 0x000fc60007f1e0ff */
[----:B------:R-:W4:Y:S02]  /*41e0*/  LDG.E R21, desc[UR12][R2.64+0x1400] ;  /* 0x0014000c02157981 */ /* 0x000f24000c1e1900 */
[----:B------:R-:W-:Y:S01]  /*41f0*/  IMAD.X R24, RZ, RZ, R8, P0 ;  /* 0x000000ffff187224 */ /* 0x000fe200000e0608 */
[----:B------:R-:W-:-:S04]  /*4200*/  ISETP.LT.U32.AND P0, PT, R27, R22, PT ;  /* 0x000000161b00720c */ /* 0x000fc80003f01070 */
[----:B------:R-:W-:-:S04]  /*4210*/  ISETP.LT.AND.EX P0, PT, R24, R23, PT, P0 ;  /* 0x000000171800720c */ /* 0x000fc80003f01300 */
[CC--:B------:R-:W-:Y:S02]  /*4220*/  SEL R25, R27.reuse, R22.reuse, P0 ;  /* 0x000000161b197207 */ /* 0x0c0fe40000000000 */
[----:B------:R-:W-:Y:S02]  /*4230*/  @!P4 SEL R25, R27, R22, !P3 ;  /* 0x000000161b19c207 */ /* 0x000fe40005800000 */
[CC--:B------:R-:W-:Y:S01]  /*4240*/  SEL R22, R24.reuse, R23.reuse, P0 ;  /* 0x0000001718167207 */ /* 0x0c0fe20000000000 */
[----:B------:R-:W5:Y:S01]  /*4250*/  LDG.E R27, desc[UR12][R4.64+0x1c00] ;  /* 0x001c000c041b7981 */ /* 0x000f62000c1e1900 */
[----:B------:R-:W-:-:S03]  /*4260*/  @!P4 SEL R22, R24, R23, !P3 ;  /* 0x000000171816c207 */ /* 0x000fc60005800000 */
[----:B------:R-:W5:Y:S04]  /*4270*/  LDG.E R23, desc[UR12][R4.64+0x1800] ;  /* 0x0018000c04177981 */ /* 0x000f68000c1e1900 */
[----:B------:R0:W5:Y:S01]  /*4280*/  LDG.E R24, desc[UR12][R2.64+0x1800] ;  /* 0x0018000c02187981 */ /* 0x000162000c1e1900 */
[----:B------:R-:W-:-:S04]  /*4290*/  @!P3 SEL R6, RZ, 0x1, !P2 ;  /* 0x00000001ff06b807 */ /* 0x000fc80005000000 */
[----:B------:R-:W-:-:S04]  /*42a0*/  SEL R6, R6, 0x1, !P4 ;  /* 0x0000000106067807 */ /* 0x000fc80006000000 */
[----:B------:R-:W-:Y:S01]  /*42b0*/  LOP3.LUT P4, RZ, R6, 0xff, RZ, 0xc0, !PT ;  /* 0x000000ff06ff7812 */ /* 0x000fe2000788c0ff */
[----:B------:R-:W-:Y:S02]  /*42c0*/  VIADD R15, R15, 0x8 ;  /* 0x000000080f0f7836 */ /* 0x000fe40000000000 */
[----:B------:R-:W-:Y:S01]  /*42d0*/  VIADD R13, R13, 0x800 ;  /* 0x000008000d0d7836 */ /* 0x000fe20000000000 */
[CC--:B--2---:R-:W-:Y:S02]  /*42e0*/  ISETP.NE.AND P0, PT, R18.reuse, R7.reuse, PT ;  /* 0x000000071200720c */ /* 0x0c4fe40003f05270 */
[----:B------:R-:W-:-:S07]  /*42f0*/  ISETP.NE.AND P5, PT, R18, R7, P4 ;  /* 0x000000071200720c */ /* 0x000fce00027a5270 */
[----:B------:R-:W-:Y:S02]  /*4300*/  @!P4 SEL R6, RZ, 0x1, !P0 ;  /* 0x00000001ff06c807 */ /* 0x000fe40004000000 */
[----:B------:R-:W-:Y:S02]  /*4310*/  IADD3 R18, P2, PT, R17, 0x300, RZ ;  /* 0x0000030011127810 */ /* 0x000fe40007f5e0ff */
[----:B------:R-:W-:-:S03]  /*4320*/  SEL R6, R6, 0x1, !P5 ;  /* 0x0000000106067807 */ /* 0x000fc60006800000 */
[----:B------:R-:W-:Y:S01]  /*4330*/  IMAD.X R7, RZ, RZ, R8, P2 ;  /* 0x000000ffff077224 */ /* 0x000fe200010e0608 */
[----:B------:R-:W-:Y:S02]  /*4340*/  LOP3.LUT P2, RZ, R6, 0xff, RZ, 0xc0, !PT ;  /* 0x000000ff06ff7812 */ /* 0x000fe4000784c0ff */
[----:B------:R-:W-:-:S04]  /*4350*/  ISETP.LT.U32.AND P0, PT, R18, R25, PT ;  /* 0x000000191200720c */ /* 0x000fc80003f01070 */
[----:B------:R-:W-:Y:S02]  /*4360*/  ISETP.LT.AND.EX P0, PT, R7, R22, PT, P0 ;  /* 0x000000160700720c */ /* 0x000fe40003f01300 */
[CC--:B---3--:R-:W-:Y:S02]  /*4370*/  ISETP.NE.AND P6, PT, R19.reuse, R16.reuse, PT ;  /* 0x000000101300720c */ /* 0x0c8fe40003fc5270 */
[CC--:B0-----:R-:W-:Y:S02]  /*4380*/  SEL R3, R18.reuse, R25.reuse, P0 ;  /* 0x0000001912037207 */ /* 0x0c1fe40000000000 */
[----:B------:R-:W-:Y:S02]  /*4390*/  @!P5 SEL R3, R18, R25, !P4 ;  /* 0x000000191203d207 */ /* 0x000fe40006000000 */
[----:B------:R-:W-:Y:S02]  /*43a0*/  ISETP.NE.AND P3, PT, R19, R16, P2 ;  /* 0x000000101300720c */ /* 0x000fe40001765270 */
[----:B------:R-:W-:-:S02]  /*43b0*/  @!P2 SEL R6, RZ, 0x1, !P6 ;  /* 0x00000001ff06a807 */ /* 0x000fc40007000000 */
[-C--:B------:R-:W-:Y:S02]  /*43c0*/  SEL R18, R7, R22.reuse, P0 ;  /* 0x0000001607127207 */ /* 0x080fe40000000000 */
[----:B------:R-:W-:Y:S02]  /*43d0*/  IADD3 R16, P0, PT, R17, 0x400, RZ ;  /* 0x0000040011107810 */ /* 0x000fe40007f1e0ff */
[----:B------:R-:W-:Y:S02]  /*43e0*/  SEL R6, R6, 0x1, !P3 ;  /* 0x0000000106067807 */ /* 0x000fe40005800000 */
[----:B------:R-:W-:Y:S01]  /*43f0*/  @!P5 SEL R18, R7, R22, !P4 ;  /* 0x000000160712d207 */ /* 0x000fe20006000000 */
[----:B------:R-:W-:Y:S01]  /*4400*/  IMAD.X R5, RZ, RZ, R8, P0 ;  /* 0x000000ffff057224 */ /* 0x000fe200000e0608 */
[----:B------:R-:W-:Y:S02]  /*4410*/  ISETP.LT.U32.AND P0, PT, R16, R3, PT ;  /* 0x000000031000720c */ /* 0x000fe40003f01070 */
[----:B------:R-:W-:-:S02]  /*4420*/  LOP3.LUT P4, RZ, R6, 0xff, RZ, 0xc0, !PT ;  /* 0x000000ff06ff7812 */ /* 0x000fc4000788c0ff */
[----:B------:R-:W-:-:S04]  /*4430*/  ISETP.LT.AND.EX P0, PT, R5, R18, PT, P0 ;  /* 0x000000120500720c */ /* 0x000fc80003f01300 */
[----:B------:R-:W-:Y:S02]  /*4440*/  SEL R4, R16, R3, P0 ;  /* 0x0000000310047207 */ /* 0x000fe40000000000 */
[CC--:B------:R-:W-:Y:S02]  /*4450*/  SEL R2, R5.reuse, R18.reuse, P0 ;  /* 0x0000001205027207 */ /* 0x0c0fe40000000000 */
[----:B----4-:R-:W-:Y:S02]  /*4460*/  ISETP.NE.AND P0, PT, R20, R21, PT ;  /* 0x000000151400720c */ /* 0x010fe40003f05270 */
[----:B------:R-:W-:Y:S02]  /*4470*/  @!P3 SEL R4, R16, R3, !P2 ;  /* 0x000000031004b207 */ /* 0x000fe40005000000 */
[----:B------:R-:W-:Y:S02]  /*4480*/  @!P3 SEL R2, R5, R18, !P2 ;  /* 0x000000120502b207 */ /* 0x000fe40005000000 */
[----:B------:R-:W-:-:S02]  /*4490*/  ISETP.NE.AND P3, PT, R20, R21, P4 ;  /* 0x000000151400720c */ /* 0x000fc40002765270 */
[----:B------:R-:W-:Y:S02]  /*44a0*/  @!P4 SEL R6, RZ, 0x1, !P0 ;  /* 0x00000001ff06c807 */ /* 0x000fe40004000000 */
[----:B------:R-:W-:Y:S02]  /*44b0*/  IADD3 R3, P5, PT, R17, 0x500, RZ ;  /* 0x0000050011037810 */ /* 0x000fe40007fbe0ff */
[----:B------:R-:W-:Y:S02]  /*44c0*/  SEL R6, R6, 0x1, !P3 ;  /* 0x0000000106067807 */ /* 0x000fe40005800000 */
[----:B------:R-:W-:Y:S01]  /*44d0*/  ISETP.LT.U32.AND P0, PT, R3, R4, PT ;  /* 0x000000040300720c */ /* 0x000fe20003f01070 */
[----:B------:R-:W-:Y:S01]  /*44e0*/  IMAD.X R7, RZ, RZ, R8, P5 ;  /* 0x000000ffff077224 */ /* 0x000fe200028e0608 */
[----:B------:R-:W-:-:S04]  /*44f0*/  LOP3.LUT P2, RZ, R6, 0xff, RZ, 0xc0, !PT ;  /* 0x000000ff06ff7812 */ /* 0x000fc8000784c0ff */
[----:B------:R-:W-:-:S04]  /*4500*/  ISETP.LT.AND.EX P0, PT, R7, R2, PT, P0 ;  /* 0x000000020700720c */ /* 0x000fc80003f01300 */
[----:B------:R-:W-:Y:S02]  /*4510*/  SEL R16, R3, R4, P0 ;  /* 0x0000000403107207 */ /* 0x000fe40000000000 */
[----:B------:R-:W-:Y:S02]  /*4520*/  SEL R18, R7, R2, P0 ;  /* 0x0000000207127207 */ /* 0x000fe40000000000 */
[----:B------:R-:W-:Y:S02]  /*4530*/  @!P3 SEL R16, R3, R4, !P4 ;  /* 0x000000040310b207 */ /* 0x000fe40006000000 */
[----:B------:R-:W-:Y:S02]  /*4540*/  @!P3 SEL R18, R7, R2, !P4 ;  /* 0x000000020712b207 */ /* 0x000fe40006000000 */
[----:B-----5:R-:W-:Y:S02]  /*4550*/  ISETP.NE.AND P3, PT, R23, R24, PT ;  /* 0x000000181700720c */ /* 0x020fe40003f65270 */
[----:B------:R-:W-:-:S02]  /*4560*/  IADD3 R5, P0, PT, R17, 0x600, RZ ;  /* 0x0000060011057810 */ /* 0x000fc40007f1e0ff */
[----:B------:R-:W-:Y:S02]  /*4570*/  ISETP.NE.AND P4, PT, R23, R24, P2 ;  /* 0x000000181700720c */ /* 0x000fe40001785270 */
[----:B------:R-:W-:Y:S01]  /*4580*/  @!P2 SEL R6, RZ, 0x1, !P3 ;  /* 0x00000001ff06a807 */ /* 0x000fe20005800000 */
[----:B------:R-:W-:Y:S01]  /*4590*/  IMAD.X R7, RZ, RZ, R8, P0 ;  /* 0x000000ffff077224 */ /* 0x000fe200000e0608 */
[----:B------:R-:W-:Y:S02]  /*45a0*/  ISETP.LT.U32.AND P0, PT, R5, R16, PT ;  /* 0x000000100500720c */ /* 0x000fe40003f01070 */
[----:B------:R-:W-:Y:S02]  /*45b0*/  SEL R2, R6, 0x1, !P4 ;  /* 0x0000000106027807 */ /* 0x000fe40006000000 */
[----:B------:R-:W-:Y:S02]  /*45c0*/  IADD3 R17, P5, PT, R17, 0x700, RZ ;  /* 0x0000070011117810 */ /* 0x000fe40007fbe0ff */
[----:B------:R-:W-:-:S02]  /*45d0*/  LOP3.LUT P3, RZ, R2, 0xff, RZ, 0xc0, !PT ;  /* 0x000000ff02ff7812 */ /* 0x000fc4000786c0ff */
[----:B------:R-:W-:Y:S01]  /*45e0*/  ISETP.LT.AND.EX P0, PT, R7, R18, PT, P0 ;  /* 0x000000120700720c */ /* 0x000fe20003f01300 */
[----:B------:R-:W-:Y:S01]  /*45f0*/  IMAD.X R8, RZ, RZ, R8, P5 ;  /* 0x000000ffff087224 */ /* 0x000fe200028e0608 */
[----:B------:R-:W-:Y:S02]  /*4600*/  ISETP.NE.AND P5, PT, R15, RZ, PT ;  /* 0x000000ff0f00720c */ /* 0x000fe40003fa5270 */
[----:B------:R-:W-:Y:S02]  /*4610*/  SEL R4, R5, R16, P0 ;  /* 0x0000001005047207 */ /* 0x000fe40000000000 */
[----:B------:R-:W-:Y:S02]  /*4620*/  SEL R3, R7, R18, P0 ;  /* 0x0000001207037207 */ /* 0x000fe40000000000 */
[----:B------:R-:W-:Y:S02]  /*4630*/  @!P4 SEL R4, R5, R16, !P2 ;  /* 0x000000100504c207 */ /* 0x000fe40005000000 */
[----:B------:R-:W-:-:S02]  /*4640*/  @!P4 SEL R3, R7, R18, !P2 ;  /* 0x000000120703c207 */ /* 0x000fc40005000000 */
[CC--:B------:R-:W-:Y:S02]  /*4650*/  ISETP.NE.AND P4, PT, R27.reuse, R28.reuse, P3 ;  /* 0x0000001c1b00720c */ /* 0x0c0fe40001f85270 */
[----:B------:R-:W-:Y:S02]  /*4660*/  ISETP.NE.AND P2, PT, R27, R28, PT ;  /* 0x0000001c1b00720c */ /* 0x000fe40003f45270 */
[----:B------:R-:W-:Y:S02]  /*4670*/  ISETP.LT.U32.AND P0, PT, R17, R4, PT ;  /* 0x000000041100720c */ /* 0x000fe40003f01070 */
[----:B------:R-:W-:Y:S02]  /*4680*/  @!P3 SEL R2, RZ, 0x1, !P2 ;  /* 0x00000001ff02b807 */ /* 0x000fe40005000000 */
[----:B------:R-:W-:Y:S02]  /*4690*/  ISETP.LT.AND.EX P0, PT, R8, R3, PT, P0 ;  /* 0x000000030800720c */ /* 0x000fe40003f01300 */
[----:B------:R-:W-:-:S02]  /*46a0*/  SEL R2, R2, 0x1, !P4 ;  /* 0x0000000102027807 */ /* 0x000fc40006000000 */
[CC--:B------:R-:W-:Y:S02]  /*46b0*/  SEL R7, R8.reuse, R3.reuse, P0 ;  /* 0x0000000308077207 */ /* 0x0c0fe40000000000 */
[CC--:B------:R-:W-:Y:S02]  /*46c0*/  SEL R6, R17.reuse, R4.reuse, P0 ;  /* 0x0000000411067207 */ /* 0x0c0fe40000000000 */
[----:B------:R-:W-:Y:S02]  /*46d0*/  @!P4 SEL R7, R8, R3, !P3 ;  /* 0x000000030807c207 */ /* 0x000fe40005800000 */
[----:B------:R-:W-:Y:S02]  /*46e0*/  @!P4 SEL R6, R17, R4, !P3 ;  /* 0x000000041106c207 */ /* 0x000fe40005800000 */
[----:B------:R-:W-:Y:S01]  /*46f0*/  PRMT R8, R2, 0x7610, R8 ;  /* 0x0000761002087816 */ /* 0x000fe20000000008 */
[----:B------:R-:W-:Y:S06]  /*4700*/  @P5 BRA `(.L_x_372) ;  /* 0xfffffff400e85947 */ /* 0x000fec000383ffff */
.L_x_371:
[----:B------:R-:W-:Y:S05]  /*4710*/  BSYNC.RECONVERGENT B2 ;  /* 0x0000000000027941 */ /* 0x000fea0003800200 */
.L_x_370:
[----:B------:R-:W-:Y:S05]  /*4720*/  @!P1 BRA `(.L_x_369) ;  /* 0x0000000800549947 */ /* 0x000fea0003800000 */
[----:B------:R-:W-:Y:S01]  /*4730*/  ISETP.GE.U32.AND P0, PT, R26, 0x4, PT ;  /* 0x000000041a00780c */ /* 0x000fe20003f06070 */
[----:B------:R-:W-:Y:S01]  /*4740*/  BSSY.RECONVERGENT B2, `(.L_x_373) ;  /* 0x000004b000027945 */ /* 0x000fe20003800200 */
[----:B------:R-:W-:-:S11]  /*4750*/  LOP3.LUT P1, R14, R14, 0x3, RZ, 0xc0, !PT ;  /* 0x000000030e0e7812 */ /* 0x000fd6000782c0ff */
        /* <DEDUP_REMOVED lines=15> */
[----:B------:R-:W5:Y:S04]  /*4850*/  LDG.E R15, desc[UR12][R4.64+0xc00] ;  /* 0x000c000c040f7981 */ /* 0x000f68000c1e1900 */
[----:B------:R0:W5:Y:S01]  /*4860*/  LDG.E R16, desc[UR12][R2.64+0xc00] ;  /* 0x000c000c02107981 */ /* 0x000162000c1e1900 */
[----:B------:R-:W-:-:S02]  /*4870*/  LOP3.LUT P4, RZ, R8, 0xff, RZ, 0xc0, !PT ;  /* 0x000000ff08ff7812 */ /* 0x000fc4000788c0ff */
[----:B------:R-:W-:Y:S01]  /*4880*/  IADD3 R23, P2, PT, R23, UR6, RZ ;  /* 0x0000000617177c10 */ /* 0x000fe2000ff5e0ff */
[----:B0-----:R-:W-:-:S05]  /*4890*/  VIADD R3, R13, 0x100 ;  /* 0x000001000d037836 */ /* 0x001fca0000000000 */
[----:B------:R-:W-:Y:S01]  /*48a0*/  IADD3 R2, P5, P6, R10, UR6, R3 ;  /* 0x000000060a027c10 */ /* 0x000fe2000febe003 */
[----:B------:R-:W-:-:S03]  /*48b0*/  VIADD R3, R13, 0x200 ;  /* 0x000002000d037836 */ /* 0x000fc60000000000 */
[----:B------:R-:W-:Y:S02]  /*48c0*/  IADD3.X R4, PT, PT, R12, R9, RZ, P5, P6 ;  /* 0x000000090c047210 */ /* 0x000fe40002fec4ff */
[CC--:B--2---:R-:W-:Y:S02]  /*48d0*/  ISETP.NE.AND P0, PT, R21.reuse, R22.reuse, PT ;  /* 0x000000161500720c */ /* 0x0c4fe40003f05270 */
[----:B------:R-:W-:Y:S01]  /*48e0*/  ISETP.NE.AND P3, PT, R21, R22, P4 ;  /* 0x000000161500720c */ /* 0x000fe20002765270 */
[----:B------:R-:W-:Y:S01]  /*48f0*/  IMAD.X R22, R24, 0x1, R9, P2 ;  /* 0x0000000118167824 */ /* 0x000fe200010e0609 */
[----:B------:R-:W-:Y:S02]  /*4900*/  @!P4 SEL R8, RZ, 0x1, !P0 ;  /* 0x00000001ff08c807 */ /* 0x000fe40004000000 */
[----:B------:R-:W-:Y:S02]  /*4910*/  ISETP.LT.U32.AND P0, PT, R23, R6, PT ;  /* 0x000000061700720c */ /* 0x000fe40003f01070 */
[----:B------:R-:W-:-:S02]  /*4920*/  SEL R8, R8, 0x1, !P3 ;  /* 0x0000000108087807 */ /* 0x000fc40005800000 */
[-C--:B------:R-:W-:Y:S02]  /*4930*/  ISETP.LT.AND.EX P0, PT, R22, R7.reuse, PT, P0 ;  /* 0x000000071600720c */ /* 0x080fe40003f01300 */
[----:B------:R-:W-:Y:S02]  /*4940*/  LOP3.LUT P2, RZ, R8, 0xff, RZ, 0xc0, !PT ;  /* 0x000000ff08ff7812 */ /* 0x000fe4000784c0ff */
[----:B------:R-:W-:Y:S02]  /*4950*/  SEL R5, R23, R6, P0 ;  /* 0x0000000617057207 */ /* 0x000fe40000000000 */
[----:B------:R-:W-:Y:S02]  /*4960*/  SEL R21, R22, R7, P0 ;  /* 0x0000000716157207 */ /* 0x000fe40000000000 */
[----:B---3--:R-:W-:Y:S02]  /*4970*/  ISETP.NE.AND P0, PT, R19, R20, PT ;  /* 0x000000141300720c */ /* 0x008fe40003f05270 */
[----:B------:R-:W-:-:S02]  /*4980*/  @!P3 SEL R5, R23, R6, !P4 ;  /* 0x000000061705b207 */ /* 0x000fc40006000000 */
[----:B------:R-:W-:Y:S02]  /*4990*/  @!P3 SEL R21, R22, R7, !P4 ;  /* 0x000000071615b207 */ /* 0x000fe40006000000 */
[----:B------:R-:W-:Y:S02]  /*49a0*/  ISETP.NE.AND P3, PT, R19, R20, P2 ;  /* 0x000000141300720c */ /* 0x000fe40001765270 */
[----:B------:R-:W-:Y:S02]  /*49b0*/  @!P2 SEL R8, RZ, 0x1, !P0 ;  /* 0x00000001ff08a807 */ /* 0x000fe40004000000 */
[----:B------:R-:W-:Y:S02]  /*49c0*/  ISETP.LT.U32.AND P0, PT, R2, R5, PT ;  /* 0x000000050200720c */ /* 0x000fe40003f01070 */
[----:B------:R-:W-:Y:S02]  /*49d0*/  SEL R8, R8, 0x1, !P3 ;  /* 0x0000000108087807 */ /* 0x000fe40005800000 */
[----:B------:R-:W-:-:S02]  /*49e0*/  ISETP.LT.AND.EX P0, PT, R4, R21, PT, P0 ;  /* 0x000000150400720c */ /* 0x000fc40003f01300 */
[----:B------:R-:W-:Y:S02]  /*49f0*/  LOP3.LUT P4, RZ, R8, 0xff, RZ, 0xc0, !PT ;  /* 0x000000ff08ff7812 */ /* 0x000fe4000788c0ff */
[----:B------:R-:W-:Y:S02]  /*4a00*/  SEL R7, R2, R5, P0 ;  /* 0x0000000502077207 */ /* 0x000fe40000000000 */
[----:B------:R-:W-:Y:S02]  /*4a10*/  SEL R19, R4, R21, P0 ;  /* 0x0000001504137207 */ /* 0x000fe40000000000 */
[----:B------:R-:W-:Y:S02]  /*4a20*/  @!P3 SEL R7, R2, R5, !P2 ;  /* 0x000000050207b207 */ /* 0x000fe40005000000 */
[----:B------:R-:W-:Y:S02]  /*4a30*/  @!P3 SEL R19, R4, R21, !P2 ;  /* 0x000000150413b207 */ /* 0x000fe40005000000 */
[----:B----4-:R-:W-:-:S02]  /*4a40*/  ISETP.NE.AND P3, PT, R17, R18, PT ;  /* 0x000000121100720c */ /* 0x010fc40003f65270 */
[----:B------:R-:W-:Y:S01]  /*4a50*/  IADD3 R2, P5, P0, R10, UR6, R3 ;  /* 0x000000060a027c10 */ /* 0x000fe2000f8be003 */
[----:B------:R-:W-:Y:S01]  /*4a60*/  VIADD R3, R13, 0x300 ;  /* 0x000003000d037836 */ /* 0x000fe20000000000 */
[----:B------:R-:W-:Y:S01]  /*4a70*/  ISETP.NE.AND P2, PT, R17, R18, P4 ;  /* 0x000000121100720c */ /* 0x000fe20002745270 */
[----:B------:R-:W-:Y:S01]  /*4a80*/  VIADD R13, R13, 0x400 ;  /* 0x000004000d0d7836 */ /* 0x000fe20000000000 */
[----:B------:R-:W-:Y:S02]  /*4a90*/  @!P4 SEL R8, RZ, 0x1, !P3 ;  /* 0x00000001ff08c807 */ /* 0x000fe40005800000 */
[----:B------:R-:W-:Y:S02]  /*4aa0*/  IADD3.X R6, PT, PT, R12, R9, RZ, P5, P0 ;  /* 0x000000090c067210 */ /* 0x000fe40002fe04ff */
[----:B------:R-:W-:Y:S02]  /*4ab0*/  ISETP.LT.U32.AND P0, PT, R2, R7, PT ;  /* 0x000000070200720c */ /* 0x000fe40003f01070 */
[----:B------:R-:W-:-:S02]  /*4ac0*/  SEL R8, R8, 0x1, !P2 ;  /* 0x0000000108087807 */ /* 0x000fc40005000000 */
[----:B------:R-:W-:Y:S02]  /*4ad0*/  ISETP.LT.AND.EX P0, PT, R6, R19, PT, P0 ;  /* 0x000000130600720c */ /* 0x000fe40003f01300 */
[----:B------:R-:W-:Y:S02]  /*4ae0*/  LOP3.LUT P3, RZ, R8, 0xff, RZ, 0xc0, !PT ;  /* 0x000000ff08ff7812 */ /* 0x000fe4000786c0ff */
[----:B------:R-:W-:Y:S02]  /*4af0*/  SEL R4, R2, R7, P0 ;  /* 0x0000000702047207 */ /* 0x000fe40000000000 */
[----:B------:R-:W-:Y:S02]  /*4b00*/  SEL R5, R6, R19, P0 ;  /* 0x0000001306057207 */ /* 0x000fe40000000000 */
[----:B------:R-:W-:Y:S02]  /*4b10*/  @!P2 SEL R4, R2, R7, !P4 ;  /* 0x000000070204a207 */ /* 0x000fe40006000000 */
[----:B------:R-:W-:-:S02]  /*4b20*/  @!P2 SEL R5, R6, R19, !P4 ;  /* 0x000000130605a207 */ /* 0x000fc40006000000 */
[----:B------:R-:W-:Y:S02]  /*4b30*/  IADD3 R3, P5, P6, R10, UR6, R3 ;  /* 0x000000060a037c10 */ /* 0x000fe4000febe003 */
[----:B-----5:R-:W-:Y:S02]  /*4b40*/  ISETP.NE.AND P4, PT, R15, R16, P3 ;  /* 0x000000100f00720c */ /* 0x020fe40001f85270 */
[----:B------:R-:W-:Y:S02]  /*4b50*/  IADD3.X R2, PT, PT, R12, R9, RZ, P5, P6 ;  /* 0x000000090c027210 */ /* 0x000fe40002fec4ff */
[----:B------:R-:W-:Y:S02]  /*4b60*/  ISETP.LT.U32.AND P0, PT, R3, R4, PT ;  /* 0x000000040300720c */ /* 0x000fe40003f01070 */
[----:B------:R-:W-:Y:S02]  /*4b70*/  ISETP.NE.AND P2, PT, R15, R16, PT ;  /* 0x000000100f00720c */ /* 0x000fe40003f45270 */
[----:B------:R-:W-:-:S02]  /*4b80*/  ISETP.LT.AND.EX P0, PT, R2, R5, PT, P0 ;  /* 0x000000050200720c */ /* 0x000fc40003f01300 */
[----:B------:R-:W-:Y:S02]  /*4b90*/  @!P3 SEL R8, RZ, 0x1, !P2 ;  /* 0x00000001ff08b807 */ /* 0x000fe40005000000 */
[CC--:B------:R-:W-:Y:S02]  /*4ba0*/  SEL R6, R3.reuse, R4.reuse, P0 ;  /* 0x0000000403067207 */ /* 0x0c0fe40000000000 */
[-C--:B------:R-:W-:Y:S02]  /*4bb0*/  SEL R7, R2, R5.reuse, P0 ;  /* 0x0000000502077207 */ /* 0x080fe40000000000 */
[----:B------:R-:W-:Y:S02]  /*4bc0*/  SEL R8, R8, 0x1, !P4 ;  /* 0x0000000108087807 */ /* 0x000fe40006000000 */
[----:B------:R-:W-:Y:S02]  /*4bd0*/  @!P4 SEL R6, R3, R4, !P3 ;  /* 0x000000040306c207 */ /* 0x000fe40005800000 */
[----:B------:R-:W-:-:S07]  /*4be0*/  @!P4 SEL R7, R2, R5, !P3 ;  /* 0x000000050207c207 */ /* 0x000fce0005800000 */
.L_x_374:
[----:B------:R-:W-:Y:S05]  /*4bf0*/  BSYNC.RECONVERGENT B2 ;  /* 0x0000000000027941 */ /* 0x000fea0003800200 */
.L_x_373:
        /* <DEDUP_REMOVED lines=18> */
[----:B------:R-:W-:-:S05]  /*4d20*/  IADD3 R11, P0, PT, R11, UR6, RZ ;  /* 0x000000060b0b7c10 */ /* 0x000fca000ff1e0ff */
[----:B------:R-:W-:Y:S01]  /*4d30*/  IMAD.X R14, R14, 0x1, R9, P0 ;  /* 0x000000010e0e7824 */ /* 0x000fe200000e0609 */
        /* <DEDUP_REMOVED lines=10> */
[----:B------:R-:W-:Y:S02]  /*4de0*/  IADD3 R15, P5, P6, R10, UR6, R15 ;  /* 0x000000060a0f7c10 */ /* 0x000fe4000febe00f */
[----:B------:R-:W-:Y:S02]  /*4df0*/  LOP3.LUT P4, RZ, R8, 0xff, RZ, 0xc0, !PT ;  /* 0x000000ff08ff7812 */ /* 0x000fe4000788c0ff */
[----:B-1----:R-:W-:Y:S02]  /*4e00*/  IADD3.X R4, PT, PT, R12, R9, RZ, P5, P6 ;  /* 0x000000090c047210 */ /* 0x002fe40002fec4ff */
[----:B------:R-:W-:Y:S02]  /*4e10*/  @!P3 SEL R2, R11, R6, !P2 ;  /* 0x000000060b02b207 */ /* 0x000fe40005000000 */
[----:B------:R-:W-:-:S02]  /*4e20*/  @!P3 SEL R3, R14, R7, !P2 ;  /* 0x000000070e03b207 */ /* 0x000fc40005000000 */
[----:B---3--:R-:W-:Y:S02]  /*4e30*/  ISETP.NE.AND P3, PT, R17, R18, P4 ;  /* 0x000000121100720c */ /* 0x008fe40002765270 */
[----:B------:R-:W-:Y:S02]  /*4e40*/  ISETP.LT.U32.AND P0, PT, R15, R2, PT ;  /* 0x000000020f00720c */ /* 0x000fe40003f01070 */
[----:B------:R-:W-:Y:S02]  /*4e50*/  ISETP.NE.AND P2, PT, R17, R18, PT ;  /* 0x000000121100720c */ /* 0x000fe40003f45270 */
[----:B------:R-:W-:Y:S02]  /*4e60*/  ISETP.LT.AND.EX P0, PT, R4, R3, PT, P0 ;  /* 0x000000030400720c */ /* 0x000fe40003f01300 */
[----:B------:R-:W-:Y:S02]  /*4e70*/  @!P4 SEL R8, RZ, 0x1, !P2 ;  /* 0x00000001ff08c807 */ /* 0x000fe40005000000 */
[----:B------:R-:W-:-:S02]  /*4e80*/  SEL R6, R15, R2, P0 ;  /* 0x000000020f067207 */ /* 0x000fc40000000000 */
[-C--:B------:R-:W-:Y:S02]  /*4e90*/  SEL R7, R4, R3.reuse, P0 ;  /* 0x0000000304077207 */ /* 0x080fe40000000000 */
[----:B------:R-:W-:Y:S02]  /*4ea0*/  SEL R8, R8, 0x1, !P3 ;  /* 0x0000000108087807 */ /* 0x000fe40005800000 */
[----:B------:R-:W-:Y:S02]  /*4eb0*/  @!P3 SEL R6, R15, R2, !P4 ;  /* 0x000000020f06b207 */ /* 0x000fe40006000000 */
[----:B------:R-:W-:-:S07]  /*4ec0*/  @!P3 SEL R7, R4, R3, !P4 ;  /* 0x000000030407b207 */ /* 0x000fce0006000000 */
.L_x_376:
[----:B------:R-:W-:Y:S05]  /*4ed0*/  BSYNC.RECONVERGENT B2 ;  /* 0x0000000000027941 */ /* 0x000fea0003800200 */
.L_x_375:
[----:B------:R-:W-:Y:S05]  /*4ee0*/  @P1 BRA `(.L_x_369) ;  /* 0x0000000000641947 */ /* 0x000fea0003800000 */
        /* <DEDUP_REMOVED lines=9> */
[----:B------:R-:W2:Y:S01]  /*4f80*/  LDG.E R5, desc[UR12][R4.64] ;  /* 0x0000000c04057981 */ /* 0x000ea2000c1e1900 */
[----:B------:R-:W-:Y:S02]  /*4f90*/  LOP3.LUT P3, RZ, R8, 0xff, RZ, 0xc0, !PT ;  /* 0x000000ff08ff7812 */ /* 0x000fe4000786c0ff */
[----:B------:R-:W-:-:S05]  /*4fa0*/  IADD3 R11, P0, PT, R10, UR6, RZ ;  /* 0x000000060a0b7c10 */ /* 0x000fca000ff1e0ff */
[----:B------:R-:W-:Y:S01]  /*4fb0*/  IMAD.X R12, R12, 0x1, R9, P0 ;  /* 0x000000010c0c7824 */ /* 0x000fe200000e0609 */
[----:B------:R-:W-:-:S04]  /*4fc0*/  ISETP.LT.U32.AND P0, PT, R11, R6, PT ;  /* 0x000000060b00720c */ /* 0x000fc80003f01070 */
[----:B------:R-:W-:-:S04]  /*4fd0*/  ISETP.LT.AND.EX P0, PT, R12, R7, PT, P0 ;  /* 0x000000070c00720c */ /* 0x000fc80003f01300 */
[----:B------:R-:W-:Y:S02]  /*4fe0*/  SEL R9, R11, R6, P0 ;  /* 0x000000060b097207 */ /* 0x000fe40000000000 */
[----:B------:R-:W-:Y:S02]  /*4ff0*/  SEL R10, R12, R7, P0 ;  /* 0x000000070c0a7207 */ /* 0x000fe40000000000 */
[CC--:B--2---:R-:W-:Y:S02]  /*5000*/  ISETP.NE.AND P2, PT, R2.reuse, R5.reuse, P3 ;  /* 0x000000050200720c */ /* 0x0c4fe40001f45270 */
[----:B------:R-:W-:-:S04]  /*5010*/  ISETP.NE.AND P1, PT, R2, R5, PT ;  /* 0x000000050200720c */ /* 0x000fc80003f25270 */
[----:B------:R-:W-:-:S04]  /*5020*/  @!P3 SEL R8, RZ, 0x1, !P1 ;  /* 0x00000001ff08b807 */ /* 0x000fc80004800000 */
[----:B------:R-:W-:-:S03]  /*5030*/  SEL R8, R8, 0x1, !P2 ;  /* 0x0000000108087807 */ /* 0x000fc60005000000 */
[----:B------:R-:W-:Y:S02]  /*5040*/  @!P2 SEL R9, R11, R6, !P3 ;  /* 0x000000060b09a207 */ /* 0x000fe40005800000 */
[----:B------:R-:W-:-:S03]  /*5050*/  @!P2 SEL R10, R12, R7, !P3 ;  /* 0x000000070c0aa207 */ /* 0x000fc60005800000 */
[----:B------:R-:W-:Y:S02]  /*5060*/  IMAD.MOV.U32 R6, RZ, RZ, R9 ;  /* 0x000000ffff067224 */ /* 0x000fe400078e0009 */
[----:B------:R-:W-:-:S07]  /*5070*/  IMAD.MOV.U32 R7, RZ, RZ, R10 ;  /* 0x000000ffff077224 */ /* 0x000fce00078e000a */
.L_x_369:
[----:B------:R-:W-:Y:S05]  /*5080*/  BSYNC.RECONVERGENT B1 ;  /* 0x0000000000017941 */ /* 0x000fea0003800200 */
.L_x_366:
[----:B------:R-:W0:Y:S01]  /*5090*/  S2R R10, SR_LANEID ;  /* 0x00000000000a7919 */ /* 0x000e220000000000 */
[----:B------:R-:W-:Y:S01]  /*50a0*/  LOP3.LUT R3, R8, 0xff, RZ, 0xc0, !PT ;  /* 0x000000ff08037812 */ /* 0x000fe200078ec0ff */
[----:B------:R-:W-:Y:S01]  /*50b0*/  BSSY.RECONVERGENT B1, `(.L_x_377) ;  /* 0x0000016000017945 */ /* 0x000fe20003800200 */
[----:B------:R-:W1:Y:S01]  /*50c0*/  S2R R9, SR_TID.X ;  /* 0x0000000000097919 */ /* 0x000e620000002100 */
[----:B------:R2:W3:Y:S04]  /*50d0*/  SHFL.DOWN PT, R5, R6, 0x1, 0x1f ;  /* 0x08201f0006057f89 */ /* 0x0004e800000e0000 */
[----:B------:R2:W4:Y:S04]  /*50e0*/  SHFL.DOWN PT, R4, R7, 0x1, 0x1f ;  /* 0x08201f0007047f89 */ /* 0x00052800000e0000 */
[----:B------:R-:W1:Y:S01]  /*50f0*/  SHFL.DOWN PT, R3, R3, 0x1, 0x1f ;  /* 0x08201f0003037f89 */ /* 0x000e6200000e0000 */
[----:B0-----:R-:W-:-:S02]  /*5100*/  ISETP.GT.AND P0, PT, R10, 0x1e, PT ;  /* 0x0000001e0a00780c */ /* 0x001fc40003f04270 */
[----:B------:R-:W-:-:S11]  /*5110*/  ISETP.GT.AND P4, PT, R10, 0x1d, PT ;  /* 0x0000001d0a00780c */ /* 0x000fd60003f84270 */
        /* <DEDUP_REMOVED lines=15> */
.L_x_378:
[----:B------:R-:W-:Y:S05]  /*5210*/  BSYNC.RECONVERGENT B1 ;  /* 0x0000000000017941 */ /* 0x000fea0003800200 */
.L_x_377:
[----:B------:R-:W-:Y:S01]  /*5220*/  LOP3.LUT R3, R8, 0xff, RZ, 0xc0, !PT ;  /* 0x000000ff08037812 */ /* 0x000fe200078ec0ff */
[----:B------:R0:W1:Y:S01]  /*5230*/  SHFL.DOWN PT, R5, R6, 0x2, 0x1f ;  /* 0x08401f0006057f89 */ /* 0x00006200000e0000 */
[----:B------:R-:W-:Y:S01]  /*5240*/  BSSY.RECONVERGENT B1, `(.L_x_379) ;  /* 0x0000016000017945 */ /* 0x000fe20003800200 */
[C---:B------:R-:W-:Y:S02]  /*5250*/  ISETP.GT.AND P5, PT, R10.reuse, 0x1b, PT ;  /* 0x0000001b0a00780c */ /* 0x040fe40003fa4270 */
[----:B------:R0:W2:Y:S01]  /*5260*/  SHFL.DOWN PT, R4, R7, 0x2, 0x1f ;  /* 0x08401f0007047f89 */ /* 0x0000a200000e0000 */
[C---:B------:R-:W-:Y:S02]  /*5270*/  ISETP.GT.AND P3, PT, R10.reuse, 0x17, PT ;  /* 0x000000170a00780c */ /* 0x040fe40003f64270 */
[C---:B------:R-:W-:Y:S01]  /*5280*/  ISETP.GT.AND P2, PT, R10.reuse, 0xf, PT ;  /* 0x0000000f0a00780c */ /* 0x040fe20003f44270 */
[----:B------:R-:W3:Y:S01]  /*5290*/  SHFL.DOWN PT, R3, R3, 0x2, 0x1f ;  /* 0x08401f0003037f89 */ /* 0x000ee200000e0000 */
[----:B------:R-:W-:Y:S01]  /*52a0*/  ISETP.NE.AND P1, PT, R10, RZ, PT ;  /* 0x000000ff0a00720c */ /* 0x000fe20003f25270 */
[----:B------:R-:W-:-:S12]  /*52b0*/  @P4 BRA `(.L_x_380) ;  /* 0x0000000000384947 */ /* 0x000fd80003800000 */
        /* <DEDUP_REMOVED lines=14> */
.L_x_380:
[----:B------:R-:W-:Y:S05]  /*53a0*/  BSYNC.RECONVERGENT B1 ;  /* 0x0000000000017941 */ /* 0x000fea0003800200 */
.L_x_379:
        /* <DEDUP_REMOVED lines=20> */
.L_x_382:
[----:B------:R-:W-:Y:S05]  /*54f0*/  BSYNC.RECONVERGENT B1 ;  /* 0x0000000000017941 */ /* 0x000fea0003800200 */
.L_x_381:
        /* <DEDUP_REMOVED lines=20> */
.L_x_384:
[----:B------:R-:W-:Y:S05]  /*5640*/  BSYNC.RECONVERGENT B1 ;  /* 0x0000000000017941 */ /* 0x000fea0003800200 */
.L_x_383:
        /* <DEDUP_REMOVED lines=20> */
.L_x_386:
[----:B------:R-:W-:Y:S05]  /*5790*/  BSYNC.RECONVERGENT B1 ;  /* 0x0000000000017941 */ /* 0x000fea0003800200 */
.L_x_385:
        /* <DEDUP_REMOVED lines=10> */
.L_x_388:
[----:B------:R-:W-:Y:S05]  /*5840*/  BSYNC.RECONVERGENT B1 ;  /* 0x0000000000017941 */ /* 0x000fea0003800200 */
.L_x_387:
        /* <DEDUP_REMOVED lines=84> */
.L_x_347:
[----:B------:R-:W-:Y:S05]  /*5d90*/  BSYNC.RECONVERGENT B0 ;  /* 0x0000000000007941 */ /* 0x000fea0003800200 */
.L_x_322:
[----:B------:R-:W-:Y:S05]  /*5da0*/  @P1 EXIT ;  /* 0x000000000000194d */ /* 0x000fea0003800000 */
[----:B012---:R-:W0:Y:S02]  /*5db0*/  LDC.64 R2, c[0x0][0x3a8] ;  /* 0x0000ea00ff027b82 */ /* 0x007e240000000a00 */
[----:B0-----:R-:W-:-:S05]  /*5dc0*/  IMAD.WIDE.U32 R2, R0, 0x10, R2 ;  /* 0x0000001000027825 */ /* 0x001fca00078e0002 */
[----:B------:R-:W-:Y:S04]  /*5dd0*/  STG.E.64 desc[UR12][R2.64+0x8], R6 ;  /* 0x0000080602007986 */ /* 0x000fe8000c101b0c */
[----:B------:R-:W-:Y:S01]  /*5de0*/  STG.E.U8 desc[UR12][R2.64], R8 ;  /* 0x0000000802007986 */ /* 0x000fe2000c10110c */
[----:B------:R-:W-:Y:S05]  /*5df0*/  EXIT ;  /* 0x000000000000794d */ /* 0x000fea0003800000 */
.L_x_389:
        /* <DEDUP_REMOVED lines=16> */
.L_x_666:


//--------------------- .text._ZN3cub18CUB_300001_SM_10006detail6reduce28DeviceReduceSingleTileKernelINS2_10policy_hubIN4cuda3std3__45tupleIJblEEEyN6thrust24THRUST_300001_SM_1000_NS8cuda_cub9__find_if7functorIS9_EEE10Policy1000ENSB_12zip_iteratorINS8_IJNSD_26transform_input_iterator_tIbNSC_6detail35transform_pair_of_input_iterators_tIbNSB_6detail15normal_iteratorINSB_10device_ptrIiEEEESQ_NS7_8equal_toIiEEEENS7_10__not_fn_tINS7_10__identityEEEEENSB_17counting_iteratorIlNSB_11use_defaultESZ_SZ_EEEEEEEPS9_ySF_S9_S9_SV_EEvT0_T1_T2_T3_T4_T6_ --------------------------
	.section	.text._ZN3cub18CUB_300001_SM_10006detail6reduce28DeviceReduceSingleTileKernelINS2_10policy_hubIN4cuda3std3__45tupleIJblEEEyN6thrust24THRUST_300001_SM_1000_NS8cuda_cub9__find_if7functorIS9_EEE10Policy1000ENSB_12zip_iteratorINS8_IJNSD_26transform_input_iterator_tIbNSC_6detail35transform_pair_of_input_iterators_tIbNSB_6detail15normal_iteratorINSB_10device_ptrIiEEEESQ_NS7_8equal_toIiEEEENS7_10__not_fn_tINS7_10__identityEEEEENSB_17counting_iteratorIlNSB_11use_defaultESZ_SZ_EEEEEEEPS9_ySF_S9_S9_SV_EEvT0_T1_T2_T3_T4_T6_,"ax",@progbits
	.align	128
        .global         _ZN3cub18CUB_300001_SM_10006detail6reduce28DeviceReduceSingleTileKernelINS2_10policy_hubIN4cuda3std3__45tupleIJblEEEyN6thrust24THRUST_300001_SM_1000_NS8cuda_cub9__find_if7functorIS9_EEE10Policy1000ENSB_12zip_iteratorINS8_IJNSD_26transform_input_iterator_tIbNSC_6detail35transform_pair_of_input_iterators_tIbNSB_6detail15normal_iteratorINSB_10device_ptrIiEEEESQ_NS7_8equal_toIiEEEENS7_10__not_fn_tINS7_10__identityEEEEENSB_17counting_iteratorIlNSB_11use_defaultESZ_SZ_EEEEEEEPS9_ySF_S9_S9_SV_EEvT0_T1_T2_T3_T4_T6_
        .type           _ZN3cub18CUB_300001_SM_10006detail6reduce28DeviceReduceSingleTileKernelINS2_10policy_hubIN4cuda3std3__45tupleIJblEEEyN6thrust24THRUST_300001_SM_1000_NS8cuda_cub9__find_if7functorIS9_EEE10Policy1000ENSB_12zip_iteratorINS8_IJNSD_26transform_input_iterator_tIbNSC_6detail35transform_pair_of_input_iterators_tIbNSB_6detail15normal_iteratorINSB_10device_ptrIiEEEESQ_NS7_8equal_toIiEEEENS7_10__not_fn_tINS7_10__identityEEEEENSB_17counting_iteratorIlNSB_11use_defaultESZ_SZ_EEEEEEEPS9_ySF_S9_S9_SV_EEvT0_T1_T2_T3_T4_T6_,@function
        .size           _ZN3cub18CUB_300001_SM_10006detail6reduce28DeviceReduceSingleTileKernelINS2_10policy_hubIN4cuda3std3__45tupleIJblEEEyN6thrust24THRUST_300001_SM_1000_NS8cuda_cub9__find_if7functorIS9_EEE10Policy1000ENSB_12zip_iteratorINS8_IJNSD_26transform_input_iterator_tIbNSC_6detail35transform_pair_of_input_iterators_tIbNSB_6detail15normal_iteratorINSB_10device_ptrIiEEEESQ_NS7_8equal_toIiEEEENS7_10__not_fn_tINS7_10__identityEEEEENSB_17counting_iteratorIlNSB_11use_defaultESZ_SZ_EEEEEEEPS9_ySF_S9_S9_SV_EEvT0_T1_T2_T3_T4_T6_,(.L_x_667 - _ZN3cub18CUB_300001_SM_10006detail6reduce28DeviceReduceSingleTileKernelINS2_10policy_hubIN4cuda3std3__45tupleIJblEEEyN6thrust24THRUST_300001_SM_1000_NS8cuda_cub9__find_if7functorIS9_EEE10Policy1000ENSB_12zip_iteratorINS8_IJNSD_26transform_input_iterator_tIbNSC_6detail35transform_pair_of_input_iterators_tIbNSB_6detail15normal_iteratorINSB_10device_ptrIiEEEESQ_NS7_8equal_toIiEEEENS7_10__not_fn_tINS7_10__identityEEEEENSB_17counting_iteratorIlNSB_11use_defaultESZ_SZ_EEEEEEEPS9_ySF_S9_S9_SV_EEvT0_T1_T2_T3_T4_T6_)
        .other          _ZN3cub18CUB_300001_SM_10006detail6reduce28DeviceReduceSingleTileKernelINS2_10policy_hubIN4cuda3std3__45tupleIJblEEEyN6thrust24THRUST_300001_SM_1000_NS8cuda_cub9__find_if7functorIS9_EEE10Policy1000ENSB_12zip_iteratorINS8_IJNSD_26transform_input_iterator_tIbNSC_6detail35transform_pair_of_input_iterators_tIbNSB_6detail15normal_iteratorINSB_10device_ptrIiEEEESQ_NS7_8equal_toIiEEEENS7_10__not_fn_tINS7_10__identityEEEEENSB_17counting_iteratorIlNSB_11use_defaultESZ_SZ_EEEEEEEPS9_ySF_S9_S9_SV_EEvT0_T1_T2_T3_T4_T6_,@"STO_CUDA_ENTRY STV_DEFAULT"
_ZN3cub18CUB_300001_SM_10006detail6reduce28DeviceReduceSingleTileKernelINS2_10policy_hubIN4cuda3std3__45tupleIJblEEEyN6thrust24THRUST_300001_SM_1000_NS8cuda_cub9__find_if7functorIS9_EEE10Policy1000ENSB_12zip_iteratorINS8_IJNSD_26transform_input_iterator_tIbNSC_6detail35transform_pair_of_input_iterators_tIbNSB_6detail15normal_iteratorINSB_10device_ptrIiEEEESQ_NS7_8equal_toIiEEEENS7_10__not_fn_tINS7_10__identityEEEEENSB_17counting_iteratorIlNSB_11use_defaultESZ_SZ_EEEEEEEPS9_ySF_S9_S9_SV_EEvT0_T1_T2_T3_T4_T6_:
.text._ZN3cub18CUB_300001_SM_10006detail6reduce28DeviceReduceSingleTileKernelINS2_10policy_hubIN4cuda3std3__45tupleIJblEEEyN6thrust24THRUST_300001_SM_1000_NS8cuda_cub9__find_if7functorIS9_EEE10Policy1000ENSB_12zip_iteratorINS8_IJNSD_26transform_input_iterator_tIbNSC_6detail35transform_pair_of_input_iterators_tIbNSB_6detail15normal_iteratorINSB_10device_ptrIiEEEESQ_NS7_8equal_toIiEEEENS7_10__not_fn_tINS7_10__identityEEEEENSB_17counting_iteratorIlNSB_11use_defaultESZ_SZ_EEEEEEEPS9_ySF_S9_S9_SV_EEvT0_T1_T2_T3_T4_T6_:
        /* <DEDUP_REMOVED lines=15> */
.L_x_390:
[----:B------:R-:W-:Y:S01]  /*00f0*/  UISETP.GT.U32.AND UP0, UPT, UR4, 0x3ff, UPT ;  /* 0x000003ff0400788c */ /* 0x000fe2000bf04070 */
[----:B------:R-:W-:Y:S03]  /*0100*/  BSSY.RECONVERGENT B0, `(.L_x_391) ;  /* 0x000058d000007945 */ /* 0x000fe60003800200 */
[----:B------:R-:W-:-:S09]  /*0110*/  UISETP.GT.U32.AND.EX UP0, UPT, UR5, URZ, UPT, UP0 ;  /* 0x000000ff0500728c */ /* 0x000fd2000bf04100 */
[----:B------:R-:W-:Y:S05]  /*0120*/  BRA.U UP0, `(.L_x_392) ;  /* 0x0000003100247547 */ /* 0x000fea000b800000 */
[----:B------:R-:W0:Y:S01]  /*0130*/  S2R R13, SR_TID.X ;  /* 0x00000000000d7919 */ /* 0x000e220000002100 */
[----:B------:R-:W2:Y:S08]  /*0140*/  LDC.64 R2, c[0x0][0x380] ;  /* 0x0000e000ff027b82 */ /* 0x000eb00000000a00 */
[----:B------:R-:W3:Y:S01]  /*0150*/  LDC.64 R4, c[0x0][0x388] ;  /* 0x0000e200ff047b82 */ /* 0x000ee20000000a00 */
[----:B------:R-:W-:Y:S01]  /*0160*/  CS2R R10, SRZ ;  /* 0x00000000000a7805 */ /* 0x000fe2000001ff00 */
[----:B------:R-:W4:Y:S01]  /*0170*/  LDCU.64 UR6, c[0x0][0x3a0] ;  /* 0x00007400ff0677ac */ /* 0x000f220008000a00 */
[----:B0-----:R-:W-:-:S13]  /*0180*/  ISETP.GE.U32.AND P1, PT, R13, UR4, PT ;  /* 0x000000040d007c0c */ /* 0x001fda000bf26070 */
[C---:B--2---:R-:W-:Y:S01]  /*0190*/  @!P1 IMAD.WIDE.U32 R2, R13.reuse, 0x4, R2 ;  /* 0x000000040d029825 */ /* 0x044fe200078e0002 */
[----:B------:R-:W0:Y:S03]  /*01a0*/  @!P1 LDC.64 R6, c[0x0][0x3a0] ;  /* 0x0000e800ff069b82 */ /* 0x000e260000000a00 */
[C---:B---3--:R-:W-:Y:S02]  /*01b0*/  @!P1 IMAD.WIDE.U32 R4, R13.reuse, 0x4, R4 ;  /* 0x000000040d049825 */ /* 0x048fe400078e0004 */
[----:B------:R-:W2:Y:S04]  /*01c0*/  @!P1 LDG.E R2, desc[UR8][R2.64] ;  /* 0x0000000802029981 */ /* 0x000ea8000c1e1900 */
[----:B------:R-:W2:Y:S01]  /*01d0*/  @!P1 LDG.E R5, desc[UR8][R4.64] ;  /* 0x0000000804059981 */ /* 0x000ea2000c1e1900 */
[----:B------:R-:W-:Y:S01]  /*01e0*/  IMAD.MOV.U32 R15, RZ, RZ, R13 ;  /* 0x000000ffff0f7224 */ /* 0x000fe200078e000d */
[----:B------:R-:W-:Y:S01]  /*01f0*/  PRMT R12, RZ, 0x7610, R12 ;  /* 0x00007610ff0c7816 */ /* 0x000fe2000000000c */
[----:B------:R-:W-:Y:S01]  /*0200*/  @!P1 VIADD R15, R13, 0x100 ;  /* 0x000001000d0f9836 */ /* 0x000fe20000000000 */
[----:B------:R-:W-:Y:S04]  /*0210*/  BSSY.RECONVERGENT B1, `(.L_x_393) ;  /* 0x0000121000017945 */ /* 0x000fe80003800200 */
[----:B------:R-:W-:-:S02]  /*0220*/  ISETP.GE.U32.AND P2, PT, R15, UR4, PT ;  /* 0x000000040f007c0c */ /* 0x000fc4000bf46070 */
[----:B0-----:R-:W-:-:S05]  /*0230*/  @!P1 IADD3 R10, P3, PT, R13, R6, RZ ;  /* 0x000000060d0a9210 */ /* 0x001fca0007f7e0ff */
[----:B------:R-:W-:Y:S01]  /*0240*/  @!P1 IMAD.X R11, RZ, RZ, R7, P3 ;  /* 0x000000ffff0b9224 */ /* 0x000fe200018e0607 */
[----:B--2---:R-:W-:-:S04]  /*0250*/  @!P1 ISETP.NE.AND P0, PT, R2, R5, PT ;  /* 0x000000050200920c */ /* 0x004fc80003f05270 */
        /* <DEDUP_REMOVED lines=8> */
[----:B------:R-:W-:-:S04]  /*02e0*/  LOP3.LUT R35, R16, 0x7, RZ, 0xc0, !PT ;  /* 0x0000000710237812 */ /* 0x000fc800078ec0ff */
[----:B------:R-:W-:-:S03]  /*02f0*/  ISETP.NE.AND P1, PT, R35, RZ, PT ;  /* 0x000000ff2300720c */ /* 0x000fc60003f25270 */
[----:B------:R-:W-:Y:S10]  /*0300*/  @!P0 BRA `(.L_x_396) ;  /* 0x00000008000c8947 */ /* 0x000ff40003800000 */
[----:B------:R-:W0:Y:S01]  /*0310*/  LDC.64 R2, c[0x0][0x380] ;  /* 0x0000e000ff027b82 */ /* 0x000e220000000a00 */
[----:B------:R-:W-:-:S05]  /*0320*/  LOP3.LUT R18, R16, 0x1fffff8, RZ, 0xc0, !PT ;  /* 0x01fffff810127812 */ /* 0x000fca00078ec0ff */
[----:B------:R-:W-:Y:S02]  /*0330*/  IMAD.MOV R18, RZ, RZ, -R18 ;  /* 0x000000ffff127224 */ /* 0x000fe400078e0a12 */
[----:B------:R-:W2:Y:S05]  /*0340*/  LDC.64 R4, c[0x0][0x388] ;  /* 0x0000e200ff047b82 */ /* 0x000eaa0000000a00 */
.L_x_397:
[----:B0-----:R-:W-:-:S04]  /*0350*/  IMAD.WIDE.U32 R8, R15, 0x4, R2 ;  /* 0x000000040f087825 */ /* 0x001fc800078e0002 */
[C---:B--2---:R-:W-:Y:S01]  /*0360*/  IMAD.WIDE.U32 R6, R15.reuse, 0x4, R4 ;  /* 0x000000040f067825 */ /* 0x044fe200078e0004 */
[----:B------:R-:W2:Y:S04]  /*0370*/  LDG.E R33, desc[UR8][R8.64] ;  /* 0x0000000808217981 */ /* 0x000ea8000c1e1900 */
[----:B------:R-:W2:Y:S04]  /*0380*/  LDG.E R34, desc[UR8][R6.64] ;  /* 0x0000000806227981 */ /* 0x000ea8000c1e1900 */
[----:B------:R-:W3:Y:S04]  /*0390*/  LDG.E R32, desc[UR8][R8.64+0x400] ;  /* 0x0004000808207981 */ /* 0x000ee8000c1e1900 */
[----:B------:R-:W3:Y:S04]  /*03a0*/  LDG.E R31, desc[UR8][R6.64+0x400] ;  /* 0x00040008061f7981 */ /* 0x000ee8000c1e1900 */
[----:B------:R-:W4:Y:S04]  /*03b0*/  LDG.E R28, desc[UR8][R8.64+0x800] ;  /* 0x00080008081c7981 */ /* 0x000f28000c1e1900 */
[----:B------:R-:W4:Y:S04]  /*03c0*/  LDG.E R25, desc[UR8][R6.64+0x800] ;  /* 0x0008000806197981 */ /* 0x000f28000c1e1900 */
[----:B------:R-:W5:Y:S04]  /*03d0*/  LDG.E R26, desc[UR8][R8.64+0xc00] ;  /* 0x000c0008081a7981 */ /* 0x000f68000c1e1900 */
[----:B------:R-:W5:Y:S04]  /*03e0*/  LDG.E R19, desc[UR8][R6.64+0xc00] ;  /* 0x000c000806137981 */ /* 0x000f68000c1e1900 */
[----:B------:R-:W5:Y:S04]  /*03f0*/  LDG.E R20, desc[UR8][R8.64+0x1000] ;  /* 0x0010000808147981 */ /* 0x000f68000c1e1900 */
[----:B------:R-:W5:Y:S04]  /*0400*/  LDG.E R17, desc[UR8][R6.64+0x1000] ;  /* 0x0010000806117981 */ /* 0x000f68000c1e1900 */
[----:B------:R-:W5:Y:S04]  /*0410*/  LDG.E R23, desc[UR8][R8.64+0x1400] ;  /* 0x0014000808177981 */ /* 0x000f68000c1e1900 */
[----:B------:R-:W5:Y:S04]  /*0420*/  LDG.E R24, desc[UR8][R6.64+0x1400] ;  /* 0x0014000806187981 */ /* 0x000f68000c1e1900 */
[----:B------:R-:W5:Y:S04]  /*0430*/  LDG.E R21, desc[UR8][R8.64+0x1800] ;  /* 0x0018000808157981 */ /* 0x000f68000c1e1900 */
[----:B------:R-:W5:Y:S04]  /*0440*/  LDG.E R22, desc[UR8][R6.64+0x1800] ;  /* 0x0018000806167981 */ /* 0x000f68000c1e1900 */
[----:B------:R0:W5:Y:S04]  /*0450*/  LDG.E R27, desc[UR8][R8.64+0x1c00] ;  /* 0x001c0008081b7981 */ /* 0x000168000c1e1900 */
[----:B------:R1:W5:Y:S01]  /*0460*/  LDG.E R30, desc[UR8][R6.64+0x1c00] ;  /* 0x001c0008061e7981 */ /* 0x000362000c1e1900 */
[----:B------:R-:W-:Y:S01]  /*0470*/  PRMT R36, R12, 0x7610, R36 ;  /* 0x000076100c247816 */ /* 0x000fe20000000024 */
[----:B------:R-:W-:Y:S01]  /*0480*/  VIADD R18, R18, 0x8 ;  /* 0x0000000812127836 */ /* 0x000fe20000000000 */
[C---:B------:R-:W-:Y:S01]  /*0490*/  IADD3 R29, P3, PT, R15.reuse, UR6, RZ ;  /* 0x000000060f1d7c10 */ /* 0x040fe2000ff7e0ff */
[----:B------:R-:W-:Y:S01]  /*04a0*/  VIADD R15, R15, 0x800 ;  /* 0x000008000f0f7836 */ /* 0x000fe20000000000 */
[----:B------:R-:W-:-:S03]  /*04b0*/  LOP3.LUT P5, RZ, R36, 0xff, RZ, 0xc0, !PT ;  /* 0x000000ff24ff7812 */ /* 0x000fc600078ac0ff */
[----:B------:R-:W-:Y:S01]  /*04c0*/  IMAD.X R12, RZ, RZ, UR7, P3 ;  /* 0x00000007ff0c7e24 */ /* 0x000fe200098e06ff */
[CC--:B--2---:R-:W-:Y:S02]  /*04d0*/  ISETP.NE.AND P0, PT, R33.reuse, R34.reuse, PT ;  /* 0x000000222100720c */ /* 0x0c4fe40003f05270 */
[----:B------:R-:W-:-:S07]  /*04e0*/  ISETP.NE.AND P2, PT, R33, R34, P5 ;  /* 0x000000222100720c */ /* 0x000fce0002f45270 */
[----:B------:R-:W-:Y:S02]  /*04f0*/  @!P5 SEL R36, RZ, 0x1, !P0 ;  /* 0x00000001ff24d807 */ /* 0x000fe40004000000 */
[----:B------:R-:W-:Y:S02]  /*0500*/  ISETP.LT.U32.AND P0, PT, R29, R10, PT ;  /* 0x0000000a1d00720c */ /* 0x000fe40003f01070 */
[----:B------:R-:W-:Y:S02]  /*0510*/  SEL R33, R36, 0x1, !P2 ;  /* 0x0000000124217807 */ /* 0x000fe40005000000 */
[----:B---3--:R-:W-:Y:S02]  /*0520*/  ISETP.NE.AND P6, PT, R32, R31, PT ;  /* 0x0000001f2000720c */ /* 0x008fe40003fc5270 */
[----:B------:R-:W-:Y:S02]  /*0530*/  LOP3.LUT P3, RZ, R33, 0xff, RZ, 0xc0, !PT ;  /* 0x000000ff21ff7812 */ /* 0x000fe4000786c0ff */
[----:B------:R-:W-:-:S02]  /*0540*/  ISETP.LT.AND.EX P0, PT, R12, R11, PT, P0 ;  /* 0x0000000b0c00720c */ /* 0x000fc40003f01300 */
[----:B------:R-:W-:Y:S02]  /*0550*/  ISETP.NE.AND P4, PT, R32, R31, P3 ;  /* 0x0000001f2000720c */ /* 0x000fe40001f85270 */
[CC--:B0-----:R-:W-:Y:S02]  /*0560*/  SEL R9, R29.reuse, R10.reuse, P0 ;  /* 0x0000000a1d097207 */ /* 0x0c1fe40000000000 */
[CC--:B------:R-:W-:Y:S02]  /*0570*/  SEL R8, R12.reuse, R11.reuse, P0 ;  /* 0x0000000b0c087207 */ /* 0x0c0fe40000000000 */
[----:B------:R-:W-:Y:S02]  /*0580*/  @!P2 SEL R9, R29, R10, !P5 ;  /* 0x0000000a1d09a207 */ /* 0x000fe40006800000 */
[----:B------:R-:W-:Y:S02]  /*0590*/  @!P2 SEL R8, R12, R11, !P5 ;  /* 0x0000000b0c08a207 */ /* 0x000fe40006800000 */
[----:B------:R-:W-:-:S02]  /*05a0*/  @!P3 SEL R33, RZ, 0x1, !P6 ;  /* 0x00000001ff21b807 */ /* 0x000fc40007000000 */
[----:B-1----:R-:W-:Y:S02]  /*05b0*/  IADD3 R6, P0, PT, R29, 0x100, RZ ;  /* 0x000001001d067810 */ /* 0x002fe40007f1e0ff */
[----:B------:R-:W-:Y:S02]  /*05c0*/  SEL R33, R33, 0x1, !P4 ;  /* 0x0000000121217807 */ /* 0x000fe40006000000 */
[----:B----4-:R-:W-:Y:S01]  /*05d0*/  ISETP.NE.AND P6, PT, R28, R25, PT ;  /* 0x000000191c00720c */ /* 0x010fe20003fc5270 */
[----:B------:R-:W-:Y:S01]  /*05e0*/  IMAD.X R7, RZ, RZ, R12, P0 ;  /* 0x000000ffff077224 */ /* 0x000fe200000e060c */
[----:B------:R-:W-:Y:S02]  /*05f0*/  LOP3.LUT P2, RZ, R33, 0xff, RZ, 0xc0, !PT ;  /* 0x000000ff21ff7812 */ /* 0x000fe4000784c0ff */
[----:B------:R-:W-:Y:S02]  /*0600*/  ISETP.LT.U32.AND P0, PT, R6, R9, PT ;  /* 0x000000090600720c */ /* 0x000fe40003f01070 */
[----:B------:R-:W-:-:S02]  /*0610*/  ISETP.NE.AND P5, PT, R28, R25, P2 ;  /* 0x000000191c00720c */ /* 0x000fc400017a5270 */
[----:B------:R-:W-:-:S04]  /*0620*/  ISETP.LT.AND.EX P0, PT, R7, R8, PT, P0 ;  /* 0x000000080700720c */ /* 0x000fc80003f01300 */
[CC--:B------:R-:W-:Y:S02]  /*0630*/  SEL R11, R6.reuse, R9.reuse, P0 ;  /* 0x00000009060b7207 */ /* 0x0c0fe40000000000 */
[-C--:B------:R-:W-:Y:S02]  /*0640*/  SEL R10, R7, R8.reuse, P0 ;  /* 0x00000008070a7207 */ /* 0x080fe40000000000 */
[----:B------:R-:W-:Y:S02]  /*0650*/  @!P2 SEL R33, RZ, 0x1, !P6 ;  /* 0x00000001ff21a807 */ /* 0x000fe40007000000 */
[----:B------:R-:W-:Y:S02]  /*0660*/  @!P4 SEL R11, R6, R9, !P3 ;  /* 0x00000009060bc207 */ /* 0x000fe40005800000 */
[----:B------:R-:W-:Y:S02]  /*0670*/  SEL R33, R33, 0x1, !P5 ;  /* 0x0000000121217807 */ /* 0x000fe40006800000 */
[----:B------:R-:W-:-:S02]  /*0680*/  @!P4 SEL R10, R7, R8, !P3 ;  /* 0x00000008070ac207 */ /* 0x000fc40005800000 */
[----:B------:R-:W-:Y:S02]  /*0690*/  LOP3.LUT P3, RZ, R33, 0xff, RZ, 0xc0, !PT ;  /* 0x000000ff21ff7812 */ /* 0x000fe4000786c0ff */
[----:B------:R-:W-:Y:S02]  /*06a0*/  IADD3 R6, P0, PT, R29, 0x200, RZ ;  /* 0x000002001d067810 */ /* 0x000fe40007f1e0ff */
[CC--:B-----5:R-:W-:Y:S02]  /*06b0*/  ISETP.NE.AND P6, PT, R26.reuse, R19.reuse, PT ;  /* 0x000000131a00720c */ /* 0x0e0fe40003fc5270 */
[----:B------:R-:W-:Y:S01]  /*06c0*/  ISETP.NE.AND P4, PT, R26, R19, P3 ;  /* 0x000000131a00720c */ /* 0x000fe20001f85270 */
[----:B------:R-:W-:Y:S01]  /*06d0*/  IMAD.X R7, RZ, RZ, R12, P0 ;  /* 0x000000ffff077224 */ /* 0x000fe200000e060c */
[----:B------:R-:W-:-:S04]  /*06e0*/  ISETP.LT.U32.AND P0, PT, R6, R11, PT ;  /* 0x0000000b0600720c */ /* 0x000fc80003f01070 */
[-C--:B------:R-:W-:Y:S02]  /*06f0*/  ISETP.LT.AND.EX P0, PT, R7, R10.reuse, PT, P0 ;  /* 0x0000000a0700720c */ /* 0x080fe40003f01300 */
[----:B------:R-:W-:Y:S02]  /*0700*/  @!P3 SEL R33, RZ, 0x1, !P6 ;  /* 0x00000001ff21b807 */ /* 0x000fe40007000000 */
[CC--:B------:R-:W-:Y:S02]  /*0710*/  SEL R9, R6.reuse, R11.reuse, P0 ;  /* 0x0000000b06097207 */ /* 0x0c0fe40000000000 */
[----:B------:R-:W-:Y:S02]  /*0720*/  SEL R33, R33, 0x1, !P4 ;  /* 0x0000000121217807 */ /* 0x000fe40006000000 */
[----:B------:R-:W-:Y:S02]  /*0730*/  @!P5 SEL R9, R6, R11, !P2 ;  /* 0x0000000b0609d207 */ /* 0x000fe40005000000 */
[----:B------:R-:W-:-:S02]  /*0740*/  SEL R8, R7, R10, P0 ;  /* 0x0000000a07087207 */ /* 0x000fc40000000000 */
[----:B------:R-:W-:Y:S02]  /*0750*/  IADD3 R6, P0, PT, R29, 0x300, RZ ;  /* 0x000003001d067810 */ /* 0x000fe40007f1e0ff */
[----:B------:R-:W-:Y:S02]  /*0760*/  @!P5 SEL R8, R7, R10, !P2 ;  /* 0x0000000a0708d207 */ /* 0x000fe40005000000 */
[----:B------:R-:W-:Y:S01]  /*0770*/  LOP3.LUT P2, RZ, R33, 0xff, RZ, 0xc0, !PT ;  /* 0x000000ff21ff7812 */ /* 0x000fe2000784c0ff */
[----:B------:R-:W-:Y:S01]  /*0780*/  IMAD.X R7, RZ, RZ, R12, P0 ;  /* 0x000000ffff077224 */ /* 0x000fe200000e060c */
[----:B------:R-:W-:Y:S02]  /*0790*/  ISETP.LT.U32.AND P0, PT, R6, R9, PT ;  /* 0x000000090600720c */ /* 0x000fe40003f01070 */
[----:B------:R-:W-:Y:S02]  /*07a0*/  ISETP.NE.AND P6, PT, R20, R17, PT ;  /* 0x000000111400720c */ /* 0x000fe40003fc5270 */
[----:B------:R-:W-:-:S02]  /*07b0*/  ISETP.LT.AND.EX P0, PT, R7, R8, PT, P0 ;  /* 0x000000080700720c */ /* 0x000fc40003f01300 */
[----:B------:R-:W-:Y:S02]  /*07c0*/  ISETP.NE.AND P5, PT, R20, R17, P2 ;  /* 0x000000111400720c */ /* 0x000fe400017a5270 */
[CC--:B------:R-:W-:Y:S02]  /*07d0*/  SEL R11, R6.reuse, R9.reuse, P0 ;  /* 0x00000009060b7207 */ /* 0x0c0fe40000000000 */
[----:B------:R-:W-:Y:S02]  /*07e0*/  @!P4 SEL R11, R6, R9, !P3 ;  /* 0x00000009060bc207 */ /* 0x000fe40005800000 */
[----:B------:R-:W-:Y:S02]  /*07f0*/  @!P2 SEL R33, RZ, 0x1, !P6 ;  /* 0x00000001ff21a807 */ /* 0x000fe40007000000 */
[----:B------:R-:W-:Y:S02]  /*0800*/  SEL R10, R7, R8, P0 ;  /* 0x00000008070a7207 */ /* 0x000fe40000000000 */
[----:B------:R-:W-:-:S02]  /*0810*/  IADD3 R6, P0, PT, R29, 0x400, RZ ;  /* 0x000004001d067810 */ /* 0x000fc40007f1e0ff */
[----:B------:R-:W-:Y:S02]  /*0820*/  SEL R33, R33, 0x1, !P5 ;  /* 0x0000000121217807 */ /* 0x000fe40006800000 */
[----:B------:R-:W-:Y:S01]  /*0830*/  @!P4 SEL R10, R7, R8, !P3 ;  /* 0x00000008070ac207 */ /* 0x000fe20005800000 */
[----:B------:R-:W-:Y:S01]  /*0840*/  IMAD.X R7, RZ, RZ, R12, P0 ;  /* 0x000000ffff077224 */ /* 0x000fe200000e060c */
[----:B------:R-:W-:Y:S02]  /*0850*/  ISETP.LT.U32.AND P0, PT, R6, R11, PT ;  /* 0x0000000b0600720c */ /* 0x000fe40003f01070 */
[----:B------:R-:W-:Y:S02]  /*0860*/  LOP3.LUT P3, RZ, R33, 0xff, RZ, 0xc0, !PT ;  /* 0x000000ff21ff7812 */ /* 0x000fe4000786c0ff */
[----:B------:R-:W-:Y:S02]  /*0870*/  ISETP.LT.AND.EX P0, PT, R7, R10, PT, P0 ;  /* 0x0000000a0700720c */ /* 0x000fe40003f01300 */
[----:B------:R-:W-:-:S02]  /*0880*/  ISETP.NE.AND P4, PT, R23, R24, P3 ;  /* 0x000000181700720c */ /* 0x000fc40001f85270 */
[CC--:B------:R-:W-:Y:S02]  /*0890*/  SEL R9, R6.reuse, R11.reuse, P0 ;  /* 0x0000000b06097207 */ /* 0x0c0fe40000000000 */
[----:B------:R-:W-:Y:S02]  /*08a0*/  SEL R8, R7, R10, P0 ;  /* 0x0000000a07087207 */ /* 0x000fe40000000000 */
[----:B------:R-:W-:Y:S02]  /*08b0*/  ISETP.NE.AND P0, PT, R23, R24, PT ;  /* 0x000000181700720c */ /* 0x000fe40003f05270 */
[----:B------:R-:W-:Y:S02]  /*08c0*/  @!P5 SEL R9, R6, R11, !P2 ;  /* 0x0000000b0609d207 */ /* 0x000fe40005000000 */
[----:B------:R-:W-:Y:S02]  /*08d0*/  IADD3 R6, P6, PT, R29, 0x500, RZ ;  /* 0x000005001d067810 */ /* 0x000fe40007fde0ff */
[----:B------:R-:W-:-:S02]  /*08e0*/  @!P3 SEL R33, RZ, 0x1, !P0 ;  /* 0x00000001ff21b807 */ /* 0x000fc40004000000 */
[----:B------:R-:W-:Y:S01]  /*08f0*/  @!P5 SEL R8, R7, R10, !P2 ;  /* 0x0000000a0708d207 */ /* 0x000fe20005000000 */
[----:B------:R-:W-:Y:S01]  /*0900*/  IMAD.X R7, RZ, RZ, R12, P6 ;  /* 0x000000ffff077224 */ /* 0x000fe200030e060c */
[CC--:B------:R-:W-:Y:S02]  /*0910*/  ISETP.LT.U32.AND P0, PT, R6.reuse, R9.reuse, PT ;  /* 0x000000090600720c */ /* 0x0c0fe40003f01070 */
[----:B------:R-:W-:Y:S02]  /*0920*/  SEL R33, R33, 0x1, !P4 ;  /* 0x0000000121217807 */ /* 0x000fe40006000000 */
[----:B------:R-:W-:Y:S02]  /*0930*/  ISETP.LT.AND.EX P0, PT, R7, R8, PT, P0 ;  /* 0x000000080700720c */ /* 0x000fe40003f01300 */
[----:B------:R-:W-:Y:S02]  /*0940*/  LOP3.LUT P2, RZ, R33, 0xff, RZ, 0xc0, !PT ;  /* 0x000000ff21ff7812 */ /* 0x000fe4000784c0ff */
[----:B------:R-:W-:-:S02]  /*0950*/  SEL R11, R6, R9, P0 ;  /* 0x00000009060b7207 */ /* 0x000fc40000000000 */
[-C--:B------:R-:W-:Y:S02]  /*0960*/  SEL R10, R7, R8.reuse, P0 ;  /* 0x00000008070a7207 */ /* 0x080fe40000000000 */
[----:B------:R-:W-:Y:S02]  /*0970*/  @!P4 SEL R11, R6, R9, !P3 ;  /* 0x00000009060bc207 */ /* 0x000fe40005800000 */
[----:B------:R-:W-:Y:S02]  /*0980*/  IADD3 R6, P0, PT, R29, 0x600, RZ ;  /* 0x000006001d067810 */ /* 0x000fe40007f1e0ff */
[----:B------:R-:W-:Y:S02]  /*0990*/  @!P4 SEL R10, R7, R8, !P3 ;  /* 0x00000008070ac207 */ /* 0x000fe40005800000 */
[CC--:B------:R-:W-:Y:S01]  /*09a0*/  ISETP.NE.AND P4, PT, R21.reuse, R22.reuse, P2 ;  /* 0x000000161500720c */ /* 0x0c0fe20001785270 */
[----:B------:R-:W-:Y:S01]  /*09b0*/  IMAD.X R9, RZ, RZ, R12, P0 ;  /* 0x000000ffff097224 */ /* 0x000fe200000e060c */
[----:B------:R-:W-:-:S02]  /*09c0*/  ISETP.NE.AND P3, PT, R21, R22, PT ;  /* 0x000000161500720c */ /* 0x000fc40003f65270 */
[CC--:B------:R-:W-:Y:S02]  /*09d0*/  ISETP.LT.U32.AND P0, PT, R6.reuse, R11.reuse, PT ;  /* 0x0000000b0600720c */ /* 0x0c0fe40003f01070 */
[----:B------:R-:W-:Y:S02]  /*09e0*/  @!P2 SEL R33, RZ, 0x1, !P3 ;  /* 0x00000001ff21a807 */ /* 0x000fe40005800000 */
[----:B------:R-:W-:Y:S02]  /*09f0*/  ISETP.LT.AND.EX P0, PT, R9, R10, PT, P0 ;  /* 0x0000000a0900720c */ /* 0x000fe40003f01300 */
[----:B------:R-:W-:Y:S02]  /*0a00*/  SEL R33, R33, 0x1, !P4 ;  /* 0x0000000121217807 */ /* 0x000fe40006000000 */
[----:B------:R-:W-:Y:S02]  /*0a10*/  IADD3 R29, P5, PT, R29, 0x700, RZ ;  /* 0x000007001d1d7810 */ /* 0x000fe40007fbe0ff */
[----:B------:R-:W-:-:S02]  /*0a20*/  SEL R8, R6, R11, P0 ;  /* 0x0000000b06087207 */ /* 0x000fc40000000000 */
[----:B------:R-:W-:Y:S02]  /*0a30*/  LOP3.LUT P3, RZ, R33, 0xff, RZ, 0xc0, !PT ;  /* 0x000000ff21ff7812 */ /* 0x000fe4000786c0ff */
[----:B------:R-:W-:Y:S01]  /*0a40*/  @!P4 SEL R8, R6, R11, !P2 ;  /* 0x0000000b0608c207 */ /* 0x000fe20005000000 */
[----:B------:R-:W-:Y:S01]  /*0a50*/  IMAD.X R6, RZ, RZ, R12, P5 ;  /* 0x000000ffff067224 */ /* 0x000fe200028e060c */
[CC--:B------:R-:W-:Y:S02]  /*0a60*/  SEL R7, R9.reuse, R10.reuse, P0 ;  /* 0x0000000a09077207 */ /* 0x0c0fe40000000000 */
[----:B------:R-:W-:Y:S02]  /*0a70*/  ISETP.NE.AND P5, PT, R18, RZ, PT ;  /* 0x000000ff1200720c */ /* 0x000fe40003fa5270 */
[----:B------:R-:W-:Y:S02]  /*0a80*/  @!P4 SEL R7, R9, R10, !P2 ;  /* 0x0000000a0907c207 */ /* 0x000fe40005000000 */
[----:B------:R-:W-:-:S02]  /*0a90*/  ISETP.NE.AND P4, PT, R27, R30, P3 ;  /* 0x0000001e1b00720c */ /* 0x000fc40001f85270 */
[----:B------:R-:W-:Y:S02]  /*0aa0*/  ISETP.LT.U32.AND P0, PT, R29, R8, PT ;  /* 0x000000081d00720c */ /* 0x000fe40003f01070 */
[----:B------:R-:W-:Y:S02]  /*0ab0*/  ISETP.NE.AND P2, PT, R27, R30, PT ;  /* 0x0000001e1b00720c */ /* 0x000fe40003f45270 */
[CC--:B------:R-:W-:Y:S02]  /*0ac0*/  ISETP.LT.AND.EX P0, PT, R6.reuse, R7.reuse, PT, P0 ;  /* 0x000000070600720c */ /* 0x0c0fe40003f01300 */
[----:B------:R-:W-:Y:S02]  /*0ad0*/  @!P3 SEL R33, RZ, 0x1, !P2 ;  /* 0x00000001ff21b807 */ /* 0x000fe40005000000 */
[----:B------:R-:W-:Y:S02]  /*0ae0*/  SEL R10, R29, R8, P0 ;  /* 0x000000081d0a7207 */ /* 0x000fe40000000000 */
[----:B------:R-:W-:-:S02]  /*0af0*/  SEL R11, R6, R7, P0 ;  /* 0x00000007060b7207 */ /* 0x000fc40000000000 */
[----:B------:R-:W-:Y:S02]  /*0b00*/  SEL R12, R33, 0x1, !P4 ;  /* 0x00000001210c7807 */ /* 0x000fe40006000000 */
[----:B------:R-:W-:Y:S02]  /*0b10*/  @!P4 SEL R10, R29, R8, !P3 ;  /* 0x000000081d0ac207 */ /* 0x000fe40005800000 */
[----:B------:R-:W-:Y:S01]  /*0b20*/  @!P4 SEL R11, R6, R7, !P3 ;  /* 0x00000007060bc207 */ /* 0x000fe20005800000 */
[----:B------:R-:W-:Y:S06]  /*0b30*/  @P5 BRA `(.L_x_397) ;  /* 0xfffffff800045947 */ /* 0x000fec000383ffff */
.L_x_396:
[----:B------:R-:W-:Y:S05]  /*0b40*/  BSYNC.RECONVERGENT B2 ;  /* 0x0000000000027941 */ /* 0x000fea0003800200 */
.L_x_395:
[----:B------:R-:W-:Y:S05]  /*0b50*/  @!P1 BRA `(.L_x_394) ;  /* 0x0000000800309947 */ /* 0x000fea0003800000 */
[----:B------:R-:W-:Y:S01]  /*0b60*/  ISETP.GE.U32.AND P0, PT, R35, 0x4, PT ;  /* 0x000000042300780c */ /* 0x000fe20003f06070 */
[----:B------:R-:W-:Y:S01]  /*0b70*/  BSSY.RECONVERGENT B2, `(.L_x_398) ;  /* 0x0000048000027945 */ /* 0x000fe20003800200 */
[----:B------:R-:W-:-:S11]  /*0b80*/  LOP3.LUT P1, R16, R16, 0x3, RZ, 0xc0, !PT ;  /* 0x0000000310107812 */ /* 0x000fd6000782c0ff */
        /* <DEDUP_REMOVED lines=8> */
[----:B------:R-:W4:Y:S04]  /*0c10*/  LDG.E R8, desc[UR8][R6.64] ;  /* 0x0000000806087981 */ /* 0x000f28000c1e1900 */
[----:B------:R-:W3:Y:S04]  /*0c20*/  LDG.E R18, desc[UR8][R6.64+0x400] ;  /* 0x0004000806127981 */ /* 0x000ee8000c1e1900 */
[----:B------:R-:W5:Y:S04]  /*0c30*/  LDG.E R17, desc[UR8][R4.64+0x800] ;  /* 0x0008000804117981 */ /* 0x000f68000c1e1900 */
[----:B------:R-:W5:Y:S04]  /*0c40*/  LDG.E R20, desc[UR8][R6.64+0x800] ;  /* 0x0008000806147981 */ /* 0x000f68000c1e1900 */
[----:B------:R-:W5:Y:S04]  /*0c50*/  LDG.E R2, desc[UR8][R4.64+0xc00] ;  /* 0x000c000804027981 */ /* 0x000f68000c1e1900 */
[----:B------:R0:W5:Y:S01]  /*0c60*/  LDG.E R19, desc[UR8][R6.64+0xc00] ;  /* 0x000c000806137981 */ /* 0x000162000c1e1900 */
[----:B------:R-:W-:-:S02]  /*0c70*/  LOP3.LUT P3, RZ, R12, 0xff, RZ, 0xc0, !PT ;  /* 0x000000ff0cff7812 */ /* 0x000fc4000786c0ff */
[----:B--2---:R-:W-:Y:S02]  /*0c80*/  IADD3 R21, P2, PT, R15, UR10, RZ ;  /* 0x0000000a0f157c10 */ /* 0x004fe4000ff5e0ff */
[CC--:B----4-:R-:W-:Y:S02]  /*0c90*/  ISETP.NE.AND P0, PT, R3.reuse, R8.reuse, PT ;  /* 0x000000080300720c */ /* 0x0d0fe40003f05270 */
[----:B------:R-:W-:-:S07]  /*0ca0*/  ISETP.NE.AND P4, PT, R3, R8, P3 ;  /* 0x000000080300720c */ /* 0x000fce0001f85270 */
[----:B------:R-:W-:Y:S01]  /*0cb0*/  @!P3 SEL R12, RZ, 0x1, !P0 ;  /* 0x00000001ff0cb807 */ /* 0x000fe20004000000 */
[----:B------:R-:W-:-:S03]  /*0cc0*/  IMAD.X R8, RZ, RZ, UR11, P2 ;  /* 0x0000000bff087e24 */ /* 0x000fc600090e06ff */
[----:B------:R-:W-:Y:S02]  /*0cd0*/  SEL R12, R12, 0x1, !P4 ;  /* 0x000000010c0c7807 */ /* 0x000fe40006000000 */
[----:B------:R-:W-:Y:S02]  /*0ce0*/  ISETP.LT.U32.AND P0, PT, R21, R10, PT ;  /* 0x0000000a1500720c */ /* 0x000fe40003f01070 */
[----:B------:R-:W-:Y:S02]  /*0cf0*/  LOP3.LUT P2, RZ, R12, 0xff, RZ, 0xc0, !PT ;  /* 0x000000ff0cff7812 */ /* 0x000fe4000784c0ff */
[----:B------:R-:W-:Y:S01]  /*0d00*/  ISETP.LT.AND.EX P0, PT, R8, R11, PT, P0 ;  /* 0x0000000b0800720c */ /* 0x000fe20003f01300 */
[----:B------:R-:W-:-:S03]  /*0d10*/  VIADD R3, R15, 0x100 ;  /* 0x000001000f037836 */ /* 0x000fc60000000000 */
[----:B0-----:R-:W-:Y:S02]  /*0d20*/  SEL R7, R21, R10, P0 ;  /* 0x0000000a15077207 */ /* 0x001fe40000000000 */
[CC--:B------:R-:W-:Y:S02]  /*0d30*/  SEL R6, R8.reuse, R11.reuse, P0 ;  /* 0x0000000b08067207 */ /* 0x0c0fe40000000000 */
[----:B---3--:R-:W-:Y:S02]  /*0d40*/  ISETP.NE.AND P0, PT, R9, R18, PT ;  /* 0x000000120900720c */ /* 0x008fe40003f05270 */
[----:B------:R-:W-:Y:S02]  /*0d50*/  @!P4 SEL R7, R21, R10, !P3 ;  /* 0x0000000a1507c207 */ /* 0x000fe40005800000 */
[----:B------:R-:W-:Y:S02]  /*0d60*/  @!P4 SEL R6, R8, R11, !P3 ;  /* 0x0000000b0806c207 */ /* 0x000fe40005800000 */
[----:B------:R-:W-:-:S02]  /*0d70*/  ISETP.NE.AND P4, PT, R9, R18, P2 ;  /* 0x000000120900720c */ /* 0x000fc40001785270 */
[----:B------:R-:W-:Y:S02]  /*0d80*/  @!P2 SEL R12, RZ, 0x1, !P0 ;  /* 0x00000001ff0ca807 */ /* 0x000fe40004000000 */
[----:B------:R-:W-:Y:S02]  /*0d90*/  IADD3 R4, P5, PT, R3, UR10, RZ ;  /* 0x0000000a03047c10 */ /* 0x000fe4000ffbe0ff */
[----:B------:R-:W-:Y:S02]  /*0da0*/  SEL R12, R12, 0x1, !P4 ;  /* 0x000000010c0c7807 */ /* 0x000fe40006000000 */
[----:B------:R-:W-:Y:S01]  /*0db0*/  ISETP.LT.U32.AND P0, PT, R4, R7, PT ;  /* 0x000000070400720c */ /* 0x000fe20003f01070 */
[----:B------:R-:W-:Y:S01]  /*0dc0*/  IMAD.X R5, RZ, RZ, UR11, P5 ;  /* 0x0000000bff057e24 */ /* 0x000fe2000a8e06ff */
[----:B------:R-:W-:Y:S01]  /*0dd0*/  LOP3.LUT P3, RZ, R12, 0xff, RZ, 0xc0, !PT ;  /* 0x000000ff0cff7812 */ /* 0x000fe2000786c0ff */
[----:B------:R-:W-:-:S03]  /*0de0*/  VIADD R3, R15, 0x200 ;  /* 0x000002000f037836 */ /* 0x000fc60000000000 */
[----:B------:R-:W-:-:S04]  /*0df0*/  ISETP.LT.AND.EX P0, PT, R5, R6, PT, P0 ;  /* 0x000000060500720c */ /* 0x000fc80003f01300 */
[CC--:B------:R-:W-:Y:S02]  /*0e00*/  SEL R9, R4.reuse, R7.reuse, P0 ;  /* 0x0000000704097207 */ /* 0x0c0fe40000000000 */
[CC--:B------:R-:W-:Y:S02]  /*0e10*/  SEL R8, R5.reuse, R6.reuse, P0 ;  /* 0x0000000605087207 */ /* 0x0c0fe40000000000 */
[----:B------:R-:W-:Y:S02]  /*0e20*/  @!P4 SEL R9, R4, R7, !P2 ;  /* 0x000000070409c207 */ /* 0x000fe40005000000 */
[----:B------:R-:W-:Y:S02]  /*0e30*/  @!P4 SEL R8, R5, R6, !P2 ;  /* 0x000000060508c207 */ /* 0x000fe40005000000 */
[----:B------:R-:W-:Y:S02]  /*0e40*/  IADD3 R4, P0, PT, R3, UR10, RZ ;  /* 0x0000000a03047c10 */ /* 0x000fe4000ff1e0ff */
[----:B-----5:R-:W-:-:S02]  /*0e50*/  ISETP.NE.AND P2, PT, R17, R20, PT ;  /* 0x000000141100720c */ /* 0x020fc40003f45270 */
[----:B------:R-:W-:Y:S01]  /*0e60*/  ISETP.NE.AND P4, PT, R17, R20, P3 ;  /* 0x000000141100720c */ /* 0x000fe20001f85270 */
[----:B------:R-:W-:Y:S01]  /*0e70*/  IMAD.X R7, RZ, RZ, UR11, P0 ;  /* 0x0000000bff077e24 */ /* 0x000fe200080e06ff */
[----:B------:R-:W-:Y:S02]  /*0e80*/  @!P3 SEL R12, RZ, 0x1, !P2 ;  /* 0x00000001ff0cb807 */ /* 0x000fe40005000000 */
[----:B------:R-:W-:Y:S01]  /*0e90*/  ISETP.LT.U32.AND P0, PT, R4, R9, PT ;  /* 0x000000090400720c */ /* 0x000fe20003f01070 */
[----:B------:R-:W-:Y:S01]  /*0ea0*/  VIADD R3, R15, 0x300 ;  /* 0x000003000f037836 */ /* 0x000fe20000000000 */
[----:B------:R-:W-:Y:S02]  /*0eb0*/  SEL R12, R12, 0x1, !P4 ;  /* 0x000000010c0c7807 */ /* 0x000fe40006000000 */
[----:B------:R-:W-:Y:S02]  /*0ec0*/  ISETP.LT.AND.EX P0, PT, R7, R8, PT, P0 ;  /* 0x000000080700720c */ /* 0x000fe40003f01300 */
[----:B------:R-:W-:-:S02]  /*0ed0*/  LOP3.LUT P2, RZ, R12, 0xff, RZ, 0xc0, !PT ;  /* 0x000000ff0cff7812 */ /* 0x000fc4000784c0ff */
[----:B------:R-:W-:Y:S02]  /*0ee0*/  IADD3 R3, P5, PT, R3, UR10, RZ ;  /* 0x0000000a03037c10 */ /* 0x000fe4000ffbe0ff */
[CC--:B------:R-:W-:Y:S02]  /*0ef0*/  SEL R6, R4.reuse, R9.reuse, P0 ;  /* 0x0000000904067207 */ /* 0x0c0fe40000000000 */
[CC--:B------:R-:W-:Y:S02]  /*0f00*/  SEL R5, R7.reuse, R8.reuse, P0 ;  /* 0x0000000807057207 */ /* 0x0c0fe40000000000 */
[----:B------:R-:W-:Y:S02]  /*0f10*/  @!P4 SEL R6, R4, R9, !P3 ;  /* 0x000000090406c207 */ /* 0x000fe40005800000 */
[----:B------:R-:W-:Y:S02]  /*0f20*/  @!P4 SEL R5, R7, R8, !P3 ;  /* 0x000000080705c207 */ /* 0x000fe40005800000 */
[----:B------:R-:W-:Y:S01]  /*0f30*/  ISETP.NE.AND P4, PT, R2, R19, P2 ;  /* 0x000000130200720c */ /* 0x000fe20001785270 */
[----:B------:R-:W-:Y:S01]  /*0f40*/  IMAD.X R4, RZ, RZ, UR11, P5 ;  /* 0x0000000bff047e24 */ /* 0x000fe2000a8e06ff */
        /* <DEDUP_REMOVED lines=9> */
[----:B------:R-:W-:-:S07]  /*0fe0*/  @!P4 SEL R11, R4, R5, !P2 ;  /* 0x00000005040bc207 */ /* 0x000fce0005000000 */
.L_x_399:
[----:B------:R-:W-:Y:S05]  /*0ff0*/  BSYNC.RECONVERGENT B2 ;  /* 0x0000000000027941 */ /* 0x000fea0003800200 */
.L_x_398:
        /* <DEDUP_REMOVED lines=13> */
[----:B------:R0:W3:Y:S01]  /*10d0*/  LDG.E R17, desc[UR8][R4.64+0x400] ;  /* 0x0004000804117981 */ /* 0x0000e2000c1e1900 */
[----:B------:R-:W-:Y:S02]  /*10e0*/  LOP3.LUT P2, RZ, R12, 0xff, RZ, 0xc0, !PT ;  /* 0x000000ff0cff7812 */ /* 0x000fe4000784c0ff */
[C---:B--2---:R-:W-:Y:S01]  /*10f0*/  IADD3 R7, P4, PT, R15.reuse, UR10, RZ ;  /* 0x0000000a0f077c10 */ /* 0x044fe2000ff9e0ff */
[----:B------:R-:W-:-:S03]  /*1100*/  VIADD R8, R15, 0x100 ;  /* 0x000001000f087836 */ /* 0x000fc60000000000 */
[----:B------:R-:W-:Y:S01]  /*1110*/  ISETP.LT.U32.AND P0, PT, R7, R10, PT ;  /* 0x0000000a0700720c */ /* 0x000fe20003f01070 */
[----:B------:R-:W-:Y:S01]  /*1120*/  VIADD R15, R15, 0x200 ;  /* 0x000002000f0f7836 */ /* 0x000fe20000000000 */
[CC--:B----4-:R-:W-:Y:S02]  /*1130*/  ISETP.NE.AND P5, PT, R6.reuse, R9.reuse, PT ;  /* 0x000000090600720c */ /* 0x0d0fe40003fa5270 */
[----:B------:R-:W-:Y:S01]  /*1140*/  ISETP.NE.AND P3, PT, R6, R9, P2 ;  /* 0x000000090600720c */ /* 0x000fe20001765270 */
[----:B------:R-:W-:Y:S02]  /*1150*/  IMAD.X R6, RZ, RZ, UR11, P4 ;  /* 0x0000000bff067e24 */ /* 0x000fe4000a0e06ff */
[----:B------:R-:W-:-:S04]  /*1160*/  @!P2 SEL R12, RZ, 0x1, !P5 ;  /* 0x00000001ff0ca807 */ /* 0x000fc80006800000 */
[----:B------:R-:W-:Y:S02]  /*1170*/  SEL R12, R12, 0x1, !P3 ;  /* 0x000000010c0c7807 */ /* 0x000fe40005800000 */
[-C--:B------:R-:W-:Y:S02]  /*1180*/  ISETP.LT.AND.EX P0, PT, R6, R11.reuse, PT, P0 ;  /* 0x0000000b0600720c */ /* 0x080fe40003f01300 */
[----:B------:R-:W-:Y:S02]  /*1190*/  LOP3.LUT P4, RZ, R12, 0xff, RZ, 0xc0, !PT ;  /* 0x000000ff0cff7812 */ /* 0x000fe4000788c0ff */
[----:B0-----:R-:W-:Y:S02]  /*11a0*/  IADD3 R5, P5, PT, R8, UR10, RZ ;  /* 0x0000000a08057c10 */ /* 0x001fe4000ffbe0ff */
[----:B------:R-:W-:Y:S02]  /*11b0*/  SEL R2, R7, R10, P0 ;  /* 0x0000000a07027207 */ /* 0x000fe40000000000 */
[----:B------:R-:W-:-:S02]  /*11c0*/  SEL R3, R6, R11, P0 ;  /* 0x0000000b06037207 */ /* 0x000fc40000000000 */
[----:B------:R-:W-:Y:S02]  /*11d0*/  @!P3 SEL R2, R7, R10, !P2 ;  /* 0x0000000a0702b207 */ /* 0x000fe40005000000 */
[----:B------:R-:W-:Y:S02]  /*11e0*/  @!P3 SEL R3, R6, R11, !P2 ;  /* 0x0000000b0603b207 */ /* 0x000fe40005000000 */
[CC--:B---3--:R-:W-:Y:S01]  /*11f0*/  ISETP.NE.AND P3, PT, R14.reuse, R17.reuse, P4 ;  /* 0x000000110e00720c */ /* 0x0c8fe20002765270 */
[----:B------:R-:W-:Y:S01]  /*1200*/  IMAD.X R4, RZ, RZ, UR11, P5 ;  /* 0x0000000bff047e24 */ /* 0x000fe2000a8e06ff */
        /* <DEDUP_REMOVED lines=9> */
.L_x_401:
[----:B------:R-:W-:Y:S05]  /*12a0*/  BSYNC.RECONVERGENT B2 ;  /* 0x0000000000027941 */ /* 0x000fea0003800200 */
.L_x_400:
[----:B------:R-:W-:Y:S05]  /*12b0*/  @P1 BRA `(.L_x_394) ;  /* 0x0000000000581947 */ /* 0x000fea0003800000 */
[----:B------:R-:W0:Y:S01]  /*12c0*/  LDC.64 R2, c[0x0][0x380] ;  /* 0x0000e000ff027b82 */ /* 0x000e220000000a00 */
[----:B------:R-:W2:Y:S07]  /*12d0*/  LDCU.64 UR10, c[0x0][0x3a0] ;  /* 0x00007400ff0a77ac */ /* 0x000eae0008000a00 */
[----:B------:R-:W3:Y:S01]  /*12e0*/  LDC.64 R4, c[0x0][0x388] ;  /* 0x0000e200ff047b82 */ /* 0x000ee20000000a00 */
[----:B0-----:R-:W-:-:S06]  /*12f0*/  IMAD.WIDE.U32 R2, R15, 0x4, R2 ;  /* 0x000000040f027825 */ /* 0x001fcc00078e0002 */
[----:B------:R-:W4:Y:S01]  /*1300*/  LDG.E R2, desc[UR8][R2.64] ;  /* 0x0000000802027981 */ /* 0x000f22000c1e1900 */
[----:B---3--:R-:W-:-:S06]  /*1310*/  IMAD.WIDE.U32 R4, R15, 0x4, R4 ;  /* 0x000000040f047825 */ /* 0x008fcc00078e0004 */
[----:B------:R-:W4:Y:S01]  /*1320*/  LDG.E R5, desc[UR8][R4.64] ;  /* 0x0000000804057981 */ /* 0x000f22000c1e1900 */
[----:B------:R-:W-:Y:S02]  /*1330*/  LOP3.LUT P3, RZ, R12, 0xff, RZ, 0xc0, !PT ;  /* 0x000000ff0cff7812 */ /* 0x000fe4000786c0ff */
[----:B--2---:R-:W-:-:S05]  /*1340*/  IADD3 R7, P0, PT, R15, UR10, RZ ;  /* 0x0000000a0f077c10 */ /* 0x004fca000ff1e0ff */
[----:B------:R-:W-:Y:S01]  /*1350*/  IMAD.X R8, RZ, RZ, UR11, P0 ;  /* 0x0000000bff087e24 */ /* 0x000fe200080e06ff */
[----:B------:R-:W-:-:S04]  /*1360*/  ISETP.LT.U32.AND P0, PT, R7, R10, PT ;  /* 0x0000000a0700720c */ /* 0x000fc80003f01070 */
[----:B------:R-:W-:-:S04]  /*1370*/  ISETP.LT.AND.EX P0, PT, R8, R11, PT, P0 ;  /* 0x0000000b0800720c */ /* 0x000fc80003f01300 */
[----:B------:R-:W-:Y:S02]  /*1380*/  SEL R6, R7, R10, P0 ;  /* 0x0000000a07067207 */ /* 0x000fe40000000000 */
[CC--:B----4-:R-:W-:Y:S02]  /*1390*/  ISETP.NE.AND P2, PT, R2.reuse, R5.reuse, P3 ;  /* 0x000000050200720c */ /* 0x0d0fe40001f45270 */
[----:B------:R-:W-:Y:S02]  /*13a0*/  ISETP.NE.AND P1, PT, R2, R5, PT ;  /* 0x000000050200720c */ /* 0x000fe40003f25270 */
[----:B------:R-:W-:Y:S02]  /*13b0*/  SEL R2, R8, R11, P0 ;  /* 0x0000000b08027207 */ /* 0x000fe40000000000 */
[----:B------:R-:W-:-:S07]  /*13c0*/  @!P3 SEL R12, RZ, 0x1, !P1 ;  /* 0x00000001ff0cb807 */ /* 0x000fce0004800000 */
[----:B------:R-:W-:Y:S02]  /*13d0*/  @!P2 SEL R6, R7, R10, !P3 ;  /* 0x0000000a0706a207 */ /* 0x000fe40005800000 */
[----:B------:R-:W-:Y:S02]  /*13e0*/  @!P2 SEL R2, R8, R11, !P3 ;  /* 0x0000000b0802a207 */ /* 0x000fe40005800000 */
[----:B------:R-:W-:Y:S01]  /*13f0*/  SEL R12, R12, 0x1, !P2 ;  /* 0x000000010c0c7807 */ /* 0x000fe20005000000 */
[----:B------:R-:W-:Y:S02]  /*1400*/  IMAD.MOV.U32 R10, RZ, RZ, R6 ;  /* 0x000000ffff0a7224 */ /* 0x000fe400078e0006 */
[----:B------:R-:W-:-:S07]  /*1410*/  IMAD.MOV.U32 R11, RZ, RZ, R2 ;  /* 0x000000ffff0b7224 */ /* 0x000fce00078e0002 */
.L_x_394:
[----:B------:R-:W-:Y:S05]  /*1420*/  BSYNC.RECONVERGENT B1 ;  /* 0x0000000000017941 */ /* 0x000fea0003800200 */
.L_x_393:
        /* <DEDUP_REMOVED lines=27> */
.L_x_404:
[----:B------:R-:W-:Y:S05]  /*15e0*/  BSYNC.RECONVERGENT B1 ;  /* 0x0000000000017941 */ /* 0x000fea0003800200 */
.L_x_403:
        /* <DEDUP_REMOVED lines=23> */
.L_x_406:
[----:B------:R-:W-:Y:S05]  /*1760*/  BSYNC.RECONVERGENT B1 ;  /* 0x0000000000017941 */ /* 0x000fea0003800200 */
.L_x_405:
        /* <DEDUP_REMOVED lines=20> */
.L_x_408:
[----:B------:R-:W-:Y:S05]  /*18b0*/  BSYNC.RECONVERGENT B1 ;  /* 0x0000000000017941 */ /* 0x000fea0003800200 */
.L_x_407:
        /* <DEDUP_REMOVED lines=20> */
.L_x_410:
[----:B------:R-:W-:Y:S05]  /*1a00*/  BSYNC.RECONVERGENT B1 ;  /* 0x0000000000017941 */ /* 0x000fea0003800200 */
.L_x_409:
        /* <DEDUP_REMOVED lines=20> */
.L_x_412:
[----:B------:R-:W-:Y:S05]  /*1b50*/  BSYNC.RECONVERGENT B1 ;  /* 0x0000000000017941 */ /* 0x000fea0003800200 */
.L_x_411:
        /* <DEDUP_REMOVED lines=10> */
.L_x_414:
[----:B------:R-:W-:Y:S05]  /*1c00*/  BSYNC.RECONVERGENT B1 ;  /* 0x0000000000017941 */ /* 0x000fea0003800200 */
.L_x_413:
        /* <DEDUP_REMOVED lines=8> */
[----:B--2-4-:R-:W2:Y:S04]  /*1c90*/  LDS.64 R4, [UR6+0x20] ;  /* 0x00002006ff047984 */ /* 0x014ea80008000a00 */
[----:B------:R-:W4:Y:S04]  /*1ca0*/  LDS.U8 R16, [UR6+0x28] ;  /* 0x00002806ff107984 */ /* 0x000f280008000000 */
[----:B------:R-:W1:Y:S04]  /*1cb0*/  LDS.64 R8, [UR6+0x30] ;  /* 0x00003006ff087984 */ /* 0x000e680008000a00 */
[----:B------:R-:W1:Y:S04]  /*1cc0*/  LDS.U8 R17, [UR6+0x38] ;  /* 0x00003806ff117984 */ /* 0x000e680008000000 */
[----:B------:R-:W1:Y:S04]  /*1cd0*/  LDS.64 R6, [UR6+0x40] ;  /* 0x00004006ff067984 */ /* 0x000e680008000a00 */
[----:B------:R-:W1:Y:S04]  /*1ce0*/  LDS.U8 R18, [UR6+0x48] ;  /* 0x00004806ff127984 */ /* 0x000e680008000000 */
[----:B0-----:R-:W0:Y:S01]  /*1cf0*/  LDS.64 R2, [UR6+0x50] ;  /* 0x00005006ff027984 */ /* 0x001e220008000a00 */
[----:B-----5:R-:W-:-:S02]  /*1d00*/  ISETP.NE.AND P2, PT, R14, RZ, PT ;  /* 0x000000ff0e00720c */ /* 0x020fc40003f45270 */
[----:B--2---:R-:W-:Y:S02]  /*1d10*/  ISETP.LT.U32.AND P0, PT, R4, R10, PT ;  /* 0x0000000a0400720c */ /* 0x004fe40003f01070 */
[----:B------:R-:W-:Y:S02]  /*1d20*/  @P4 SEL R14, R12, 0x1, !P2 ;  /* 0x000000010c0e4807 */ /* 0x000fe40005000000 */
[----:B------:R-:W-:Y:S01]  /*1d30*/  ISETP.LT.AND.EX P0, PT, R5, R11, PT, P0 ;  /* 0x0000000b0500720c */ /* 0x000fe20003f01300 */
[----:B------:R-:W-:Y:S01]  /*1d40*/  LDS.U8 R12, [UR6+0x78] ;  /* 0x00007806ff0c7984 */ /* 0x000fe20008000000 */
[----:B------:R-:W-:Y:S02]  /*1d50*/  LOP3.LUT P3, RZ, R14, 0xff, RZ, 0xc0, !PT ;  /* 0x000000ff0eff7812 */ /* 0x000fe4000786c0ff */
[----:B----4-:R-:W-:-:S03]  /*1d60*/  ISETP.NE.AND P5, PT, R16, RZ, PT ;  /* 0x000000ff1000720c */ /* 0x010fc60003fa5270 */
[C---:B-1-3--:R-:W-:Y:S02]  /*1d70*/  @P2 SEL R10, R4.reuse, R10, P0 ;  /* 0x0000000a040a2207 */ /* 0x04afe40000000000 */
[C---:B------:R-:W-:Y:S02]  /*1d80*/  @P2 SEL R11, R5.reuse, R11, P0 ;  /* 0x0000000b050b2207 */ /* 0x040fe40000000000 */
[----:B------:R-:W-:Y:S02]  /*1d90*/  SEL R13, R4, R10, !P4 ;  /* 0x0000000a040d7207 */ /* 0x000fe40006000000 */
[----:B------:R-:W-:Y:S01]  /*1da0*/  SEL R15, R5, R11, !P4 ;  /* 0x0000000b050f7207 */ /* 0x000fe20006000000 */
[----:B------:R-:W1:Y:S01]  /*1db0*/  LDS.U8 R10, [UR6+0x58] ;  /* 0x00005806ff0a7984 */ /* 0x000e620008000000 */
[----:B------:R-:W-:Y:S02]  /*1dc0*/  ISETP.LT.U32.AND P0, PT, R8, R13, PT ;  /* 0x0000000d0800720c */ /* 0x000fe40003f01070 */
[----:B------:R-:W-:Y:S01]  /*1dd0*/  @P3 SEL R16, R14, 0x1, !P5 ;  /* 0x000000010e103807 */ /* 0x000fe20006800000 */
[----:B------:R-:W2:Y:S01]  /*1de0*/  LDS.64 R4, [UR6+0x60] ;  /* 0x00006006ff047984 */ /* 0x000ea20008000a00 */
[----:B------:R-:W-:-:S02]  /*1df0*/  ISETP.LT.AND.EX P0, PT, R9, R15, PT, P0 ;  /* 0x0000000f0900720c */ /* 0x000fc40003f01300 */
[----:B------:R-:W-:Y:S01]  /*1e00*/  LOP3.LUT P2, RZ, R16, 0xff, RZ, 0xc0, !PT ;  /* 0x000000ff10ff7812 */ /* 0x000fe2000784c0ff */
[----:B------:R-:W3:Y:S01]  /*1e10*/  LDS.U8 R14, [UR6+0x68] ;  /* 0x00006806ff0e7984 */ /* 0x000ee20008000000 */
[C---:B------:R-:W-:Y:S02]  /*1e20*/  @P5 SEL R13, R8.reuse, R13, P0 ;  /* 0x0000000d080d5207 */ /* 0x040fe40000000000 */
[----:B------:R-:W-:Y:S02]  /*1e30*/  ISETP.NE.AND P4, PT, R17, RZ, PT ;  /* 0x000000ff1100720c */ /* 0x000fe40003f85270 */
[C---:B------:R-:W-:Y:S02]  /*1e40*/  @P5 SEL R15, R9.reuse, R15, P0 ;  /* 0x0000000f090f5207 */ /* 0x040fe40000000000 */
[----:B------:R-:W-:Y:S02]  /*1e50*/  SEL R11, R8, R13, !P3 ;  /* 0x0000000d080b7207 */ /* 0x000fe40005800000 */
[----:B------:R-:W-:-:S02]  /*1e60*/  SEL R13, R9, R15, !P3 ;  /* 0x0000000f090d7207 */ /* 0x000fc40005800000 */
[----:B------:R-:W-:Y:S01]  /*1e70*/  ISETP.LT.U32.AND P0, PT, R6, R11, PT ;  /* 0x0000000b0600720c */ /* 0x000fe20003f01070 */
[----:B------:R-:W4:Y:S01]  /*1e80*/  LDS.64 R8, [UR6+0x70] ;  /* 0x00007006ff087984 */ /* 0x000f220008000a00 */
[----:B------:R-:W-:Y:S02]  /*1e90*/  @P2 SEL R17, R16, 0x1, !P4 ;  /* 0x0000000110112807 */ /* 0x000fe40006000000 */
[----:B------:R-:W-:Y:S02]  /*1ea0*/  ISETP.LT.AND.EX P0, PT, R7, R13, PT, P0 ;  /* 0x0000000d0700720c */ /* 0x000fe40003f01300 */
[----:B------:R-:W-:Y:S02]  /*1eb0*/  ISETP.NE.AND P3, PT, R18, RZ, PT ;  /* 0x000000ff1200720c */ /* 0x000fe40003f65270 */
[----:B------:R-:W-:Y:S02]  /*1ec0*/  @P4 SEL R11, R6, R11, P0 ;  /* 0x0000000b060b4207 */ /* 0x000fe40000000000 */
[----:B------:R-:W-:-:S02]  /*1ed0*/  LOP3.LUT P5, RZ, R17, 0xff, RZ, 0xc0, !PT ;  /* 0x000000ff11ff7812 */ /* 0x000fc400078ac0ff */
[C---:B------:R-:W-:Y:S02]  /*1ee0*/  @P4 SEL R13, R7.reuse, R13, P0 ;  /* 0x0000000d070d4207 */ /* 0x040fe40000000000 */
[----:B------:R-:W-:Y:S02]  /*1ef0*/  SEL R11, R6, R11, !P2 ;  /* 0x0000000b060b7207 */ /* 0x000fe40005000000 */
[----:B------:R-:W-:Y:S02]  /*1f00*/  SEL R13, R7, R13, !P2 ;  /* 0x0000000d070d7207 */ /* 0x000fe40005000000 */
[----:B0-----:R-:W-:Y:S01]  /*1f10*/  ISETP.LT.U32.AND P0, PT, R2, R11, PT ;  /* 0x0000000b0200720c */ /* 0x001fe20003f01070 */
[----:B------:R-:W0:Y:S01]  /*1f20*/  LDS.64 R6, [UR6+0x80] ;  /* 0x00008006ff067984 */ /* 0x000e220008000a00 */
[----:B-1----:R-:W-:Y:S02]  /*1f30*/  ISETP.NE.AND P2, PT, R10, RZ, PT ;  /* 0x000000ff0a00720c */ /* 0x002fe40003f45270 */
[----:B------:R-:W-:-:S02]  /*1f40*/  ISETP.LT.AND.EX P0, PT, R3, R13, PT, P0 ;  /* 0x0000000d0300720c */ /* 0x000fc40003f01300 */
[----:B------:R-:W-:Y:S02]  /*1f50*/  @P5 SEL R18, R17, 0x1, !P3 ;  /* 0x0000000111125807 */ /* 0x000fe40005800000 */
[C---:B------:R-:W-:Y:S02]  /*1f60*/  @P3 SEL R11, R2.reuse, R11, P0 ;  /* 0x0000000b020b3207 */ /* 0x040fe40000000000 */
[C---:B------:R-:W-:Y:S02]  /*1f70*/  @P3 SEL R13, R3.reuse, R13, P0 ;  /* 0x0000000d030d3207 */ /* 0x040fe40000000000 */
[----:B------:R-:W-:Y:S02]  /*1f80*/  SEL R11, R2, R11, !P5 ;  /* 0x0000000b020b7207 */ /* 0x000fe40006800000 */
[----:B------:R-:W-:Y:S02]  /*1f90*/  LOP3.LUT P4, RZ, R18, 0xff, RZ, 0xc0, !PT ;  /* 0x000000ff12ff7812 */ /* 0x000fe4000788c0ff */
[----:B------:R-:W-:-:S02]  /*1fa0*/  SEL R13, R3, R13, !P5 ;  /* 0x0000000d030d7207 */ /* 0x000fc40006800000 */
[----:B--2---:R-:W-:Y:S02]  /*1fb0*/  ISETP.LT.U32.AND P0, PT, R4, R11, PT ;  /* 0x0000000b0400720c */ /* 0x004fe40003f01070 */
[----:B---3--:R-:W-:Y:S02]  /*1fc0*/  ISETP.NE.AND P3, PT, R14, RZ, PT ;  /* 0x000000ff0e00720c */ /* 0x008fe40003f65270 */
[----:B------:R-:W-:-:S04]  /*1fd0*/  ISETP.LT.AND.EX P0, PT, R5, R13, PT, P0 ;  /* 0x0000000d0500720c */ /* 0x000fc80003f01300 */
[----:B------:R-:W-:Y:S02]  /*1fe0*/  @P2 SEL R11, R4, R11, P0 ;  /* 0x0000000b040b2207 */ /* 0x000fe40000000000 */
[----:B------:R-:W-:Y:S02]  /*1ff0*/  @P4 SEL R10, R18, 0x1, !P2 ;  /* 0x00000001120a4807 */ /* 0x000fe40005000000 */
[C---:B------:R-:W-:Y:S02]  /*2000*/  @P2 SEL R13, R5.reuse, R13, P0 ;  /* 0x0000000d050d2207 */ /* 0x040fe40000000000 */
[----:B------:R-:W-:Y:S02]  /*2010*/  SEL R3, R4, R11, !P4 ;  /* 0x0000000b04037207 */ /* 0x000fe40006000000 */
[----:B------:R-:W-:Y:S02]  /*2020*/  LOP3.LUT P5, RZ, R10, 0xff, RZ, 0xc0, !PT ;  /* 0x000000ff0aff7812 */ /* 0x000fe400078ac0ff */
[----:B------:R-:W-:-:S02]  /*2030*/  SEL R5, R5, R13, !P4 ;  /* 0x0000000d05057207 */ /* 0x000fc40006000000 */
[----:B----4-:R-:W-:Y:S02]  /*2040*/  ISETP.LT.U32.AND P0, PT, R8, R3, PT ;  /* 0x000000030800720c */ /* 0x010fe40003f01070 */
[----:B------:R-:W-:Y:S02]  /*2050*/  ISETP.NE.AND P4, PT, R12, RZ, PT ;  /* 0x000000ff0c00720c */ /* 0x000fe40003f85270 */
[----:B------:R-:W-:-:S04]  /*2060*/  ISETP.LT.AND.EX P0, PT, R9, R5, PT, P0 ;  /* 0x000000050900720c */ /* 0x000fc80003f01300 */
[----:B------:R-:W-:Y:S02]  /*2070*/  @P3 SEL R3, R8, R3, P0 ;  /* 0x0000000308033207 */ /* 0x000fe40000000000 */
[----:B------:R-:W-:Y:S02]  /*2080*/  @P5 SEL R14, R10, 0x1, !P3 ;  /* 0x000000010a0e5807 */ /* 0x000fe40005800000 */
[C---:B------:R-:W-:Y:S02]  /*2090*/  @P3 SEL R5, R9.reuse, R5, P0 ;  /* 0x0000000509053207 */ /* 0x040fe40000000000 */
[----:B------:R-:W-:Y:S02]  /*20a0*/  SEL R3, R8, R3, !P5 ;  /* 0x0000000308037207 */ /* 0x000fe40006800000 */
[----:B------:R-:W-:Y:S02]  /*20b0*/  LOP3.LUT P2, RZ, R14, 0xff, RZ, 0xc0, !PT ;  /* 0x000000ff0eff7812 */ /* 0x000fe4000784c0ff */
[----:B------:R-:W-:-:S02]  /*20c0*/  SEL R9, R9, R5, !P5 ;  /* 0x0000000509097207 */ /* 0x000fc40006800000 */
[----:B0-----:R-:W-:-:S04]  /*20d0*/  ISETP.LT.U32.AND P0, PT, R6, R3, PT ;  /* 0x000000030600720c */ /* 0x001fc80003f01070 */
[----:B------:R-:W-:-:S04]  /*20e0*/  ISETP.LT.AND.EX P0, PT, R7, R9, PT, P0 ;  /* 0x000000090700720c */ /* 0x000fc80003f01300 */
[----:B------:R-:W-:Y:S02]  /*20f0*/  @P4 SEL R3, R6, R3, P0 ;  /* 0x0000000306034207 */ /* 0x000fe40000000000 */
[C---:B------:R-:W-:Y:S02]  /*2100*/  @P4 SEL R9, R7.reuse, R9, P0 ;  /* 0x0000000907094207 */ /* 0x040fe40000000000 */
[----:B------:R-:W-:Y:S02]  /*2110*/  @P2 SEL R12, R14, 0x1, !P4 ;  /* 0x000000010e0c2807 */ /* 0x000fe40006000000 */
[----:B------:R-:W-:Y:S02]  /*2120*/  SEL R10, R6, R3, !P2 ;  /* 0x00000003060a7207 */ /* 0x000fe40005000000 */
[----:B------:R-:W-:Y:S01]  /*2130*/  SEL R11, R7, R9, !P2 ;  /* 0x00000009070b7207 */ /* 0x000fe20005000000 */
[----:B------:R-:W-:Y:S06]  /*2140*/  BRA `(.L_x_415) ;  /* 0x0000003800207947 */ /* 0x000fec0003800000 */
.L_x_402:
        /* <DEDUP_REMOVED lines=31> */
[----:B--2---:R-:W-:-:S02]  /*2340*/  @!P0 SEL R10, R7, R10, P4 ;  /* 0x0000000a070a8207 */ /* 0x004fc40002000000 */
[C---:B------:R-:W-:Y:S02]  /*2350*/  @!P0 SEL R11, R4.reuse, R11, P4 ;  /* 0x0000000b040b8207 */ /* 0x040fe40002000000 */
[----:B------:R-:W-:Y:S02]  /*2360*/  @P0 PRMT R12, R3, 0x7610, R12 ;  /* 0x00007610030c0816 */ /* 0x000fe4000000000c */
[----:B------:R-:W-:Y:S02]  /*2370*/  @P0 SEL R10, R7, R10, !P6 ;  /* 0x0000000a070a0207 */ /* 0x000fe40007000000 */
[----:B------:R-:W-:-:S07]  /*2380*/  @P0 SEL R11, R4, R11, !P6 ;  /* 0x0000000b040b0207 */ /* 0x000fce0007000000 */
.L_x_417:
[----:B------:R-:W-:Y:S05]  /*2390*/  BSYNC.RECONVERGENT B1 ;  /* 0x0000000000017941 */ /* 0x000fea0003800200 */
.L_x_416:
        /* <DEDUP_REMOVED lines=11> */
[----:B------:R-:W-:Y:S02]  /*2450*/  @!P0 ISETP.LT.U32.AND P5, PT, R5, R10, PT ;  /* 0x0000000a0500820c */ /* 0x000fe40003fa1070 */
[----:B------:R-:W-:Y:S02]  /*2460*/  @P0 ISETP.NE.AND P6, PT, R6, RZ, PT ;  /* 0x000000ff0600020c */ /* 0x000fe40003fc5270 */
[----:B------:R-:W-:Y:S02]  /*2470*/  @!P0 PRMT R12, R7, 0x7610, R12 ;  /* 0x00007610070c8816 */ /* 0x000fe4000000000c */
[----:B----4-:R-:W-:Y:S02]  /*2480*/  @!P0 ISETP.LT.AND.EX P5, PT, R4, R11, PT, P5 ;  /* 0x0000000b0400820c */ /* 0x010fe40003fa1350 */
[----:B------:R-:W-:Y:S02]  /*2490*/  @P0 SEL R3, R3, R12, !P6 ;  /* 0x0000000c03030207 */ /* 0x000fe40007000000 */
[----:B--23--:R-:W-:-:S02]  /*24a0*/  @!P0 SEL R10, R5, R10, P5 ;  /* 0x0000000a050a8207 */ /* 0x00cfc40002800000 */
[C---:B------:R-:W-:Y:S02]  /*24b0*/  @!P0 SEL R11, R4.reuse, R11, P5 ;  /* 0x0000000b040b8207 */ /* 0x040fe40002800000 */
[----:B------:R-:W-:Y:S02]  /*24c0*/  @P0 PRMT R12, R3, 0x7610, R12 ;  /* 0x00007610030c0816 */ /* 0x000fe4000000000c */
[----:B------:R-:W-:Y:S02]  /*24d0*/  @P0 SEL R10, R5, R10, !P6 ;  /* 0x0000000a050a0207 */ /* 0x000fe40007000000 */
[----:B------:R-:W-:-:S07]  /*24e0*/  @P0 SEL R11, R4, R11, !P6 ;  /* 0x0000000b040b0207 */ /* 0x000fce0007000000 */
.L_x_419:
[----:B------:R-:W-:Y:S05]  /*24f0*/  BSYNC.RECONVERGENT B1 ;  /* 0x0000000000017941 */ /* 0x000fea0003800200 */
.L_x_418:
[----:B0-----:R-:W-:Y:S01]  /*2500*/  LOP3.LUT R3, R12, 0xff, RZ, 0xc0, !PT ;  /* 0x000000ff0c037812 */ /* 0x001fe200078ec0ff */
[----:B------:R0:W0:Y:S01]  /*2510*/  SHFL.DOWN PT, R5, R10, 0x4, R2 ;  /* 0x088000000a057989 */ /* 0x00002200000e0002 */
[----:B------:R-:W-:Y:S03]  /*2520*/  BSSY.RECONVERGENT B1, `(.L_x_420) ;  /* 0x0000012000017945 */ /* 0x000fe60003800200 */
[----:B----4-:R4:W0:Y:S04]  /*2530*/  SHFL.DOWN PT, R4, R11, 0x4, R2 ;  /* 0x088000000b047989 */ /* 0x01082800000e0002 */
        /* <DEDUP_REMOVED lines=11> */
[----:B--23--:R-:W-:-:S02]  /*25f0*/  @!P0 SEL R10, R5, R10, P3 ;  /* 0x0000000a050a8207 */ /* 0x00cfc40001800000 */
[C---:B----4-:R-:W-:Y:S02]  /*2600*/  @!P0 SEL R11, R4.reuse, R11, P3 ;  /* 0x0000000b040b8207 */ /* 0x050fe40001800000 */
[----:B------:R-:W-:Y:S02]  /*2610*/  @P0 PRMT R12, R3, 0x7610, R12 ;  /* 0x00007610030c0816 */ /* 0x000fe4000000000c */
[----:B------:R-:W-:Y:S02]  /*2620*/  @P0 SEL R10, R5, R10, !P5 ;  /* 0x0000000a050a0207 */ /* 0x000fe40006800000 */
[----:B------:R-:W-:-:S07]  /*2630*/  @P0 SEL R11, R4, R11, !P5 ;  /* 0x0000000b040b0207 */ /* 0x000fce0006800000 */
.L_x_421:
[----:B------:R-:W-:Y:S05]  /*2640*/  BSYNC.RECONVERGENT B1 ;  /* 0x0000000000017941 */ /* 0x000fea0003800200 */
.L_x_420:
        /* <DEDUP_REMOVED lines=20> */
.L_x_423:
[----:B------:R-:W-:Y:S05]  /*2790*/  BSYNC.RECONVERGENT B1 ;  /* 0x0000000000017941 */ /* 0x000fea0003800200 */
.L_x_422:
        /* <DEDUP_REMOVED lines=8> */
[----:B--234-:R-:W-:-:S04]  /*2820*/  LOP3.LUT P2, R2, R12, 0xff, RZ, 0xc0, !PT ;  /* 0x000000ff0c027812 */ /* 0x01cfc8000784c0ff */
        /* <DEDUP_REMOVED lines=11> */
.L_x_425:
[----:B------:R-:W-:Y:S05]  /*28e0*/  BSYNC.RECONVERGENT B1 ;  /* 0x0000000000017941 */ /* 0x000fea0003800200 */
.L_x_424:
[----:B------:R-:W-:Y:S04]  /*28f0*/  BSSY.RECONVERGENT B1, `(.L_x_426) ;  /* 0x000000a000017945 */ /* 0x000fe80003800200 */
[----:B------:R-:W-:Y:S05]  /*2900*/  @P1 BRA `(.L_x_427) ;  /* 0x0000000000201947 */ /* 0x000fea0003800000 */
[----:B0-----:R-:W0:Y:S01]  /*2910*/  S2R R4, SR_CgaCtaId ;  /* 0x0000000000047919 */ /* 0x001e220000008800 */
[----:B------:R-:W-:Y:S02]  /*2920*/  MOV R3, 0x400 ;  /* 0x0000040000037802 */ /* 0x000fe40000000f00 */
[----:B--234-:R-:W-:-:S04]  /*2930*/  SHF.R.U32.HI R2, RZ, 0x1, R13 ;  /* 0x00000001ff027819 */ /* 0x01cfc8000001160d */
[----:B------:R-:W-:Y:S02]  /*2940*/  LOP3.LUT R2, R2, 0x1f0, RZ, 0xc0, !PT ;  /* 0x000001f002027812 */ /* 0x000fe400078ec0ff */
[----:B0-----:R-:W-:-:S05]  /*2950*/  LEA R3, R4, R3, 0x18 ;  /* 0x0000000304037211 */ /* 0x001fca00078ec0ff */
[----:B------:R-:W-:-:S05]  /*2960*/  IMAD.IADD R3, R2, 0x1, R3 ;  /* 0x0000000102037824 */ /* 0x000fca00078e0203 */
[----:B------:R0:W-:Y:S04]  /*2970*/  STS.64 [R3+0x10], R10 ;  /* 0x0000100a03007388 */ /* 0x0001e80000000a00 */
[----:B------:R0:W-:Y:S02]  /*2980*/  STS.U8 [R3+0x8], R12 ;  /* 0x0000080c03007388 */ /* 0x0001e40000000000 */
.L_x_427:
[----:B------:R-:W-:Y:S05]  /*2990*/  BSYNC.RECONVERGENT B1 ;  /* 0x0000000000017941 */ /* 0x000fea0003800200 */
.L_x_426:
        /* <DEDUP_REMOVED lines=22> */
[----:B0-----:R-:W0:Y:S04]  /*2b00*/  LDS.U8 R4, [UR6+0x18] ;  /* 0x00001806ff047984 */ /* 0x001e280008000000 */
[----:B--234-:R-:W2:Y:S01]  /*2b10*/  LDS.64 R2, [UR6+0x20] ;  /* 0x00002006ff027984 */ /* 0x01cea20008000a00 */
[----:B0-----:R-:W-:Y:S02]  /*2b20*/  ISETP.NE.AND P2, PT, R4, RZ, PT ;  /* 0x000000ff0400720c */ /* 0x001fe40003f45270 */
[----:B--2---:R-:W-:Y:S02]  /*2b30*/  ISETP.LT.U32.AND P0, PT, R2, R10, PT ;  /* 0x0000000a0200720c */ /* 0x004fe40003f01070 */
[----:B------:R-:W-:Y:S02]  /*2b40*/  @P3 SEL R4, R12, 0x1, !P2 ;  /* 0x000000010c043807 */ /* 0x000fe40005000000 */
[----:B------:R-:W-:-:S02]  /*2b50*/  ISETP.LT.AND.EX P0, PT, R3, R11, PT, P0 ;  /* 0x0000000b0300720c */ /* 0x000fc40003f01300 */
[----:B------:R-:W-:-:S05]  /*2b60*/  PRMT R12, R4, 0x7610, R12 ;  /* 0x00007610040c7816 */ /* 0x000fca000000000c */
[C---:B------:R-:W-:Y:S02]  /*2b70*/  @P2 SEL R10, R2.reuse, R10, P0 ;  /* 0x0000000a020a2207 */ /* 0x040fe40000000000 */
[C---:B------:R-:W-:Y:S02]  /*2b80*/  @P2 SEL R11, R3.reuse, R11, P0 ;  /* 0x0000000b030b2207 */ /* 0x040fe40000000000 */
[----:B------:R-:W-:Y:S02]  /*2b90*/  SEL R10, R2, R10, !P3 ;  /* 0x0000000a020a7207 */ /* 0x000fe40005800000 */
[----:B------:R-:W-:-:S07]  /*2ba0*/  SEL R11, R3, R11, !P3 ;  /* 0x0000000b030b7207 */ /* 0x000fce0005800000 */
.L_x_428:
[----:B------:R-:W-:Y:S05]  /*2bb0*/  BRA.U !UP2, `(.L_x_429) ;  /* 0x000000010a3c7547 */ /* 0x000fea000b800000 */
        /* <DEDUP_REMOVED lines=15> */
.L_x_429:
        /* <DEDUP_REMOVED lines=16> */
.L_x_430:
        /* <DEDUP_REMOVED lines=16> */
.L_x_431:
        /* <DEDUP_REMOVED lines=16> */
.L_x_432:
        /* <DEDUP_REMOVED lines=16> */
.L_x_433:
        /* <DEDUP_REMOVED lines=17> */
.L_x_392:
[----:B------:R-:W0:Y:S01]  /*31c0*/  S2R R6, SR_TID.X ;  /* 0x0000000000067919 */ /* 0x000e220000002100 */
[----:B------:R-:W0:Y:S01]  /*31d0*/  LDC.64 R2, c[0x0][0x380] ;  /* 0x0000e000ff027b82 */ /* 0x000e220000000a00 */
[----:B------:R-:W2:Y:S07]  /*31e0*/  LDCU.64 UR6, c[0x0][0x3a0] ;  /* 0x00007400ff0677ac */ /* 0x000eae0008000a00 */
[----:B------:R-:W3:Y:S01]  /*31f0*/  LDC.64 R4, c[0x0][0x388] ;  /* 0x0000e200ff047b82 */ /* 0x000ee20000000a00 */
[----:B0-----:R-:W-:-:S04]  /*3200*/  IMAD.WIDE.U32 R2, R6, 0x4, R2 ;  /* 0x0000000406027825 */ /* 0x001fc800078e0002 */
[C---:B---3--:R-:W-:Y:S01]  /*3210*/  IMAD.WIDE.U32 R4, R6.reuse, 0x4, R4 ;  /* 0x0000000406047825 */ /* 0x048fe200078e0004 */
[----:B------:R-:W3:Y:S04]  /*3220*/  LDG.E R7, desc[UR8][R2.64] ;  /* 0x0000000802077981 */ /* 0x000ee8000c1e1900 */
[----:B------:R-:W3:Y:S04]  /*3230*/  LDG.E R8, desc[UR8][R4.64] ;  /* 0x0000000804087981 */ /* 0x000ee8000c1e1900 */
[----:B------:R-:W4:Y:S04]  /*3240*/  LDG.E R11, desc[UR8][R2.64+0x800] ;  /* 0x00080008020b7981 */ /* 0x000f28000c1e1900 */
[----:B------:R-:W4:Y:S04]  /*3250*/  LDG.E R12, desc[UR8][R4.64+0x800] ;  /* 0x00080008040c7981 */ /* 0x000f28000c1e1900 */
[----:B------:R-:W5:Y:S04]  /*3260*/  LDG.E R9, desc[UR8][R2.64+0x400] ;  /* 0x0004000802097981 */ /* 0x000f68000c1e1900 */
[----:B------:R-:W5:Y:S04]  /*3270*/  LDG.E R10, desc[UR8][R4.64+0x400] ;  /* 0x00040008040a7981 */ /* 0x000f68000c1e1900 */
[----:B------:R-:W5:Y:S04]  /*3280*/  LDG.E R13, desc[UR8][R2.64+0xc00] ;  /* 0x000c0008020d7981 */ /* 0x000f68000c1e1900 */
[----:B------:R-:W5:Y:S01]  /*3290*/  LDG.E R14, desc[UR8][R4.64+0xc00] ;  /* 0x000c0008040e7981 */ /* 0x000f62000c1e1900 */
[----:B------:R-:W-:Y:S01]  /*32a0*/  VIADD R15, R6, 0x100 ;  /* 0x00000100060f7836 */ /* 0x000fe20000000000 */
[----:B------:R-:W-:-:S04]  /*32b0*/  UIADD3 UR10, UP0, UPT, UR4, -0x400, URZ ;  /* 0xfffffc00040a7890 */ /* 0x000fc8000ff1e0ff */
[----:B------:R-:W-:Y:S02]  /*32c0*/  UIADD3.X UR11, UPT, UPT, UR5, -0x1, URZ, UP0, !UPT ;  /* 0xffffffff050b7890 */ /* 0x000fe400087fe4ff */
[----:B------:R-:W-:-:S04]  /*32d0*/  UISETP.GE.U32.AND UP0, UPT, UR10, 0x400, UPT ;  /* 0x000004000a00788c */ /* 0x000fc8000bf06070 */
[----:B------:R-:W-:Y:S01]  /*32e0*/  UISETP.GE.U32.AND.EX UP0, UPT, UR11, URZ, UPT, UP0 ;  /* 0x000000ff0b00728c */ /* 0x000fe2000bf06100 */
[----:B---3--:R-:W-:Y:S01]  /*32f0*/  ISETP.NE.AND P0, PT, R7, R8, PT ;  /* 0x000000080700720c */ /* 0x008fe20003f05270 */
[----:B------:R-:W-:-:S03]  /*3300*/  VIADD R7, R6, 0x200 ;  /* 0x0000020006077836 */ /* 0x000fc60000000000 */
[----:B------:R-:W-:Y:S02]  /*3310*/  SEL R8, R6, R15, P0 ;  /* 0x0000000f06087207 */ /* 0x000fe40000000000 */
[----:B--2---:R-:W-:Y:S02]  /*3320*/  IADD3 R16, P1, PT, R7, UR6, RZ ;  /* 0x0000000607107c10 */ /* 0x004fe4000ff3e0ff */
[----:B------:R-:W-:Y:S02]  /*3330*/  IADD3 R7, P3, PT, R8, UR6, RZ ;  /* 0x0000000608077c10 */ /* 0x000fe4000ff7e0ff */
[----:B----4-:R-:W-:Y:S01]  /*3340*/  ISETP.NE.AND P2, PT, R11, R12, PT ;  /* 0x0000000c0b00720c */ /* 0x010fe20003f45270 */
[----:B------:R-:W-:Y:S01]  /*3350*/  IMAD.X R15, RZ, RZ, UR7, P1 ;  /* 0x00000007ff0f7e24 */ /* 0x000fe200088e06ff */
[----:B------:R-:W-:Y:S01]  /*3360*/  ISETP.LT.U32.AND P1, PT, R16, R7, PT ;  /* 0x000000071000720c */ /* 0x000fe20003f21070 */
[----:B------:R-:W-:Y:S01]  /*3370*/  IMAD.X R8, RZ, RZ, UR7, P3 ;  /* 0x00000007ff087e24 */ /* 0x000fe200098e06ff */
[----:B-----5:R-:W-:-:S04]  /*3380*/  ISETP.NE.OR P0, PT, R9, R10, P0 ;  /* 0x0000000a0900720c */ /* 0x020fc80000705670 */
[----:B------:R-:W-:Y:S02]  /*3390*/  ISETP.LT.AND.EX P1, PT, R15, R8, PT, P1 ;  /* 0x000000080f00720c */ /* 0x000fe40003f21310 */
[----:B------:R-:W-:-:S03]  /*33a0*/  IADD3 R9, P3, PT, R16, 0x100, RZ ;  /* 0x0000010010097810 */ /* 0x000fc60007f7e0ff */
[----:B------:R-:W-:Y:S02]  /*33b0*/  @P2 SEL R7, R16, R7, P1 ;  /* 0x0000000710072207 */ /* 0x000fe40000800000 */
        /* <DEDUP_REMOVED lines=13> */
[----:B------:R-:W-:Y:S01]  /*3490*/  SEL R10, R10, R9, P0 ;  /* 0x000000090a0a7207 */ /* 0x000fe20000000000 */
[----:B------:R-:W-:Y:S01]  /*34a0*/  IMAD.MOV.U32 R8, RZ, RZ, RZ ;  /* 0x000000ffff087224 */ /* 0x000fe200078e00ff */
[----:B------:R-:W-:Y:S01]  /*34b0*/  SEL R12, RZ, 0x1, !P3 ;  /* 0x00000001ff0c7807 */ /* 0x000fe20005800000 */
[----:B------:R-:W-:Y:S06]  /*34c0*/  BRA.U !UP0, `(.L_x_434) ;  /* 0x00000005083c7547 */ /* 0x000fec000b800000 */
[----:B------:R-:W-:Y:S01]  /*34d0*/  IMAD.MOV.U32 R7, RZ, RZ, 0x400 ;  /* 0x00000400ff077424 */ /* 0x000fe200078e00ff */
[----:B------:R-:W0:Y:S01]  /*34e0*/  LDCU.64 UR6, c[0x0][0x3a0] ;  /* 0x00007400ff0677ac */ /* 0x000e220008000a00 */
[----:B------:R-:W-:Y:S01]  /*34f0*/  IMAD.MOV.U32 R8, RZ, RZ, RZ ;  /* 0x000000ffff087224 */ /* 0x000fe200078e00ff */
[----:B------:R-:W2:Y:S01]  /*3500*/  LDCU.64 UR4, c[0x0][0x3b0] ;  /* 0x00007600ff0477ac */ /* 0x000ea20008000a00 */
[----:B------:R-:W-:-:S05]  /*3510*/  NOP ;  /* 0x0000000000007918 */ /* 0x000fca0000000000 */
.L_x_436:
[C---:B------:R-:W-:Y:S01]  /*3520*/  IMAD.SHL.U32 R17, R7.reuse, 0x4, RZ ;  /* 0x0000000407117824 */ /* 0x040fe200078e00ff */
[----:B------:R-:W-:-:S04]  /*3530*/  SHF.L.U64.HI R9, R7, 0x2, R8 ;  /* 0x0000000207097819 */ /* 0x000fc80000010208 */
[-C--:B------:R-:W-:Y:S02]  /*3540*/  IADD3 R14, P0, PT, R2, R17.reuse, RZ ;  /* 0x00000011020e7210 */ /* 0x080fe40007f1e0ff */
[----:B------:R-:W-:-:S03]  /*3550*/  IADD3 R16, P1, PT, R4, R17, RZ ;  /* 0x0000001104107210 */ /* 0x000fc60007f3e0ff */
[--C-:B------:R-:W-:Y:S02]  /*3560*/  IMAD.X R15, R3, 0x1, R9.reuse, P0 ;  /* 0x00000001030f7824 */ /* 0x100fe400000e0609 */
[----:B------:R-:W-:-:S03]  /*3570*/  IMAD.X R17, R5, 0x1, R9, P1 ;  /* 0x0000000105117824 */ /* 0x000fc600008e0609 */
[----:B------:R-:W3:Y:S04]  /*3580*/  LDG.E R13, desc[UR8][R14.64] ;  /* 0x000000080e0d7981 */ /* 0x000ee8000c1e1900 */
[----:B------:R-:W3:Y:S04]  /*3590*/  LDG.E R18, desc[UR8][R16.64] ;  /* 0x0000000810127981 */ /* 0x000ee8000c1e1900 */
[----:B------:R-:W4:Y:S04]  /*35a0*/  LDG.E R19, desc[UR8][R14.64+0x400] ;  /* 0x000400080e137981 */ /* 0x000f28000c1e1900 */
[----:B------:R-:W4:Y:S04]  /*35b0*/  LDG.E R20, desc[UR8][R16.64+0x400] ;  /* 0x0004000810147981 */ /* 0x000f28000c1e1900 */
[----:B------:R-:W5:Y:S04]  /*35c0*/  LDG.E R21, desc[UR8][R14.64+0x800] ;  /* 0x000800080e157981 */ /* 0x000f68000c1e1900 */
[----:B------:R-:W5:Y:S04]  /*35d0*/  LDG.E R22, desc[UR8][R16.64+0x800] ;  /* 0x0008000810167981 */ /* 0x000f68000c1e1900 */
[----:B------:R1:W2:Y:S04]  /*35e0*/  LDG.E R9, desc[UR8][R14.64+0xc00] ;  /* 0x000c00080e097981 */ /* 0x0002a8000c1e1900 */
[----:B------:R4:W2:Y:S01]  /*35f0*/  LDG.E R24, desc[UR8][R16.64+0xc00] ;  /* 0x000c000810187981 */ /* 0x0008a2000c1e1900 */
[----:B------:R-:W-:Y:S01]  /*3600*/  LOP3.LUT P3, RZ, R12, 0xff, RZ, 0xc0, !PT ;  /* 0x000000ff0cff7812 */ /* 0x000fe2000786c0ff */
[----:B------:R-:W-:Y:S01]  /*3610*/  IMAD.MOV.U32 R26, RZ, RZ, R11 ;  /* 0x000000ffff1a7224 */ /* 0x000fe200078e000b */
[----:B---3--:R-:W-:Y:S01]  /*3620*/  ISETP.NE.AND P2, PT, R13, R18, PT ;  /* 0x000000120d00720c */ /* 0x008fe20003f45270 */
[----:B------:R-:W-:Y:S01]  /*3630*/  IMAD.MOV.U32 R13, RZ, RZ, R10 ;  /* 0x000000ffff0d7224 */ /* 0x000fe200078e000a */
[----:B0-----:R-:W-:-:S02]  /*3640*/  IADD3 R18, P1, P4, R7, UR6, R6 ;  /* 0x0000000607127c10 */ /* 0x001fc4000fc3e006 */
[----:B------:R-:W-:Y:S02]  /*3650*/  SEL R10, RZ, 0x1, !P2 ;  /* 0x00000001ff0a7807 */ /* 0x000fe40005000000 */
[----:B------:R-:W-:Y:S02]  /*3660*/  ISETP.LT.U32.AND P0, PT, R18, R13, PT ;  /* 0x0000000d1200720c */ /* 0x000fe40003f01070 */
[----:B------:R-:W-:-:S03]  /*3670*/  IADD3.X R23, PT, PT, R8, UR7, RZ, P1, P4 ;  /* 0x0000000708177c10 */ /* 0x000fc60008fe84ff */
[----:B------:R-:W-:Y:S02]  /*3680*/  @P3 SEL R10, R12, 0x1, !P2 ;  /* 0x000000010c0a3807 */ /* 0x000fe40005000000 */
[----:B------:R-:W-:Y:S02]  /*3690*/  ISETP.LT.AND.EX P0, PT, R23, R26, PT, P0 ;  /* 0x0000001a1700720c */ /* 0x000fe40003f01300 */
[C---:B-1----:R-:W-:Y:S02]  /*36a0*/  IADD3 R14, P5, PT, R18.reuse, 0x100, RZ ;  /* 0x00000100120e7810 */ /* 0x042fe40007fbe0ff */
[----:B------:R-:W-:Y:S02]  /*36b0*/  @P2 SEL R13, R18, R13, P0 ;  /* 0x0000000d120d2207 */ /* 0x000fe40000000000 */
[----:B----4-:R-:W-:Y:S01]  /*36c0*/  ISETP.NE.AND P4, PT, R19, R20, PT ;  /* 0x000000141300720c */ /* 0x010fe20003f85270 */
[----:B------:R-:W-:Y:S01]  /*36d0*/  IMAD.X R15, RZ, RZ, R23, P5 ;  /* 0x000000ffff0f7224 */ /* 0x000fe200028e0617 */
[----:B------:R-:W-:-:S02]  /*36e0*/  @P2 SEL R26, R23, R26, P0 ;  /* 0x0000001a171a2207 */ /* 0x000fc40000000000 */
[----:B------:R-:W-:Y:S02]  /*36f0*/  SEL R11, R18, R13, !P3 ;  /* 0x0000000d120b7207 */ /* 0x000fe40005800000 */
[----:B------:R-:W-:Y:S02]  /*3700*/  LOP3.LUT P1, RZ, R10, 0xff, RZ, 0xc0, !PT ;  /* 0x000000ff0aff7812 */ /* 0x000fe4000782c0ff */
[----:B------:R-:W-:Y:S02]  /*3710*/  SEL R12, R23, R26, !P3 ;  /* 0x0000001a170c7207 */ /* 0x000fe40005800000 */
[----:B------:R-:W-:Y:S02]  /*3720*/  ISETP.LT.U32.AND P0, PT, R14, R11, PT ;  /* 0x0000000b0e00720c */ /* 0x000fe40003f01070 */
[----:B------:R-:W-:Y:S02]  /*3730*/  SEL R16, RZ, 0x1, !P4 ;  /* 0x00000001ff107807 */ /* 0x000fe40006000000 */
[----:B------:R-:W-:-:S02]  /*3740*/  ISETP.LT.AND.EX P0, PT, R15, R12, PT, P0 ;  /* 0x0000000c0f00720c */ /* 0x000fc40003f01300 */
[----:B-----5:R-:W-:Y:S02]  /*3750*/  ISETP.NE.AND P2, PT, R21, R22, PT ;  /* 0x000000161500720c */ /* 0x020fe40003f45270 */
[----:B------:R-:W-:Y:S02]  /*3760*/  @P4 SEL R11, R14, R11, P0 ;  /* 0x0000000b0e0b4207 */ /* 0x000fe40000000000 */
[----:B------:R-:W-:Y:S02]  /*3770*/  @P4 SEL R12, R15, R12, P0 ;  /* 0x0000000c0f0c4207 */ /* 0x000fe40000000000 */
[----:B------:R-:W-:Y:S02]  /*3780*/  IADD3 R13, P0, PT, R18, 0x200, RZ ;  /* 0x00000200120d7810 */ /* 0x000fe40007f1e0ff */
[----:B------:R-:W-:Y:S02]  /*3790*/  @P1 SEL R16, R10, 0x1, !P4 ;  /* 0x000000010a101807 */ /* 0x000fe40006000000 */
[----:B------:R-:W-:-:S02]  /*37a0*/  SEL R10, R14, R11, !P1 ;  /* 0x0000000b0e0a7207 */ /* 0x000fc40004800000 */
[----:B------:R-:W-:Y:S01]  /*37b0*/  SEL R11, R15, R12, !P1 ;  /* 0x0000000c0f0b7207 */ /* 0x000fe20004800000 */
[----:B------:R-:W-:Y:S01]  /*37c0*/  IMAD.X R12, RZ, RZ, R23, P0 ;  /* 0x000000ffff0c7224 */ /* 0x000fe200000e0617 */
[----:B------:R-:W-:Y:S02]  /*37d0*/  ISETP.LT.U32.AND P0, PT, R13, R10, PT ;  /* 0x0000000a0d00720c */ /* 0x000fe40003f01070 */
[----:B------:R-:W-:Y:S02]  /*37e0*/  LOP3.LUT P1, RZ, R16, 0xff, RZ, 0xc0, !PT ;  /* 0x000000ff10ff7812 */ /* 0x000fe4000782c0ff */
[CC--:B------:R-:W-:Y:S02]  /*37f0*/  ISETP.LT.AND.EX P0, PT, R12.reuse, R11.reuse, PT, P0 ;  /* 0x0000000b0c00720c */ /* 0x0c0fe40003f01300 */
[----:B--2---:R-:W-:Y:S02]  /*3800*/  ISETP.NE.AND P3, PT, R9, R24, PT ;  /* 0x000000180900720c */ /* 0x004fe40003f65270 */
[----:B------:R-:W-:-:S02]  /*3810*/  @P2 SEL R11, R12, R11, P0 ;  /* 0x0000000b0c0b2207 */ /* 0x000fc40000000000 */
[----:B------:R-:W-:Y:S02]  /*3820*/  @P2 SEL R10, R13, R10, P0 ;  /* 0x0000000a0d0a2207 */ /* 0x000fe40000000000 */
[----:B------:R-:W-:Y:S02]  /*3830*/  IADD3 R9, P0, PT, R18, 0x300, RZ ;  /* 0x0000030012097810 */ /* 0x000fe40007f1e0ff */
[----:B------:R-:W-:Y:S02]  /*3840*/  SEL R11, R12, R11, !P1 ;  /* 0x0000000b0c0b7207 */ /* 0x000fe40004800000 */
[----:B------:R-:W-:Y:S01]  /*3850*/  IADD3 R12, P4, PT, -R7, UR4, RZ ;  /* 0x00000004070c7c10 */ /* 0x000fe2000ff9e1ff */
[----:B------:R-:W-:Y:S01]  /*3860*/  IMAD.X R14, RZ, RZ, R23, P0 ;  /* 0x000000ffff0e7224 */ /* 0x000fe200000e0617 */
[----:B------:R-:W-:Y:S02]  /*3870*/  SEL R10, R13, R10, !P1 ;  /* 0x0000000a0d0a7207 */ /* 0x000fe40004800000 */
[----:B------:R-:W-:-:S02]  /*3880*/  ISETP.GE.U32.AND P0, PT, R12, 0x400, PT ;  /* 0x000004000c00780c */ /* 0x000fc40003f06070 */
[----:B------:R-:W-:Y:S02]  /*3890*/  IADD3.X R13, PT, PT, ~R8, UR5, RZ, P4, !PT ;  /* 0x00000005080d7c10 */ /* 0x000fe4000a7fe5ff */
[----:B------:R-:W-:Y:S02]  /*38a0*/  SEL R15, RZ, 0x1, !P2 ;  /* 0x00000001ff0f7807 */ /* 0x000fe40005000000 */
[----:B------:R-:W-:Y:S02]  /*38b0*/  @P1 SEL R15, R16, 0x1, !P2 ;  /* 0x00000001100f1807 */ /* 0x000fe40005000000 */
[----:B------:R-:W-:Y:S02]  /*38c0*/  ISETP.GE.U32.AND.EX P0, PT, R13, RZ, PT, P0 ;  /* 0x000000ff0d00720c */ /* 0x000fe40003f06100 */
        /* <DEDUP_REMOVED lines=15> */
.L_x_434:
        /* <DEDUP_REMOVED lines=13> */
[----:B------:R-:W-:-:S04]  /*3a90*/  LOP3.LUT R34, R13, 0x7, RZ, 0xc0, !PT ;  /* 0x000000070d227812 */ /* 0x000fc800078ec0ff */
[----:B------:R-:W-:-:S03]  /*3aa0*/  ISETP.NE.AND P1, PT, R34, RZ, PT ;  /* 0x000000ff2200720c */ /* 0x000fc60003f25270 */
[----:B------:R-:W-:Y:S10]  /*3ab0*/  @!P0 BRA `(.L_x_439) ;  /* 0x0000000800208947 */ /* 0x000ff40003800000 */
[----:B------:R-:W-:Y:S01]  /*3ac0*/  LOP3.LUT R16, R13, 0x1fffff8, RZ, 0xc0, !PT ;  /* 0x01fffff80d107812 */ /* 0x000fe200078ec0ff */
[----:B------:R-:W-:-:S04]  /*3ad0*/  IMAD.MOV.U32 R14, RZ, RZ, R6 ;  /* 0x000000ffff0e7224 */ /* 0x000fc800078e0006 */
[----:B------:R-:W-:-:S07]  /*3ae0*/  IMAD.MOV R16, RZ, RZ, -R16 ;  /* 0x000000ffff107224 */ /* 0x000fce00078e0a10 */
.L_x_440:
        /* <DEDUP_REMOVED lines=26> */
[----:B------:R-:W-:Y:S01]  /*3c90*/  IADD3 R25, P3, PT, R36, UR6, RZ ;  /* 0x0000000624197c10 */ /* 0x000fe2000ff7e0ff */
[----:B------:R-:W-:Y:S01]  /*3ca0*/  VIADD R14, R14, 0x800 ;  /* 0x000008000e0e7836 */ /* 0x000fe20000000000 */
[----:B------:R-:W-:-:S02]  /*3cb0*/  LOP3.LUT P5, RZ, R35, 0xff, RZ, 0xc0, !PT ;  /* 0x000000ff23ff7812 */ /* 0x000fc400078ac0ff */
[----:B------:R-:W-:Y:S02]  /*3cc0*/  IADD3.X R12, PT, PT, R31, UR7, RZ, P3, !PT ;  /* 0x000000071f0c7c10 */ /* 0x000fe40009ffe4ff */
        /* <DEDUP_REMOVED lines=16> */
[-C--:B----4-:R-:W-:Y:S01]  /*3dd0*/  ISETP.NE.AND P6, PT, R27, R28.reuse, PT ;  /* 0x0000001c1b00720c */ /* 0x090fe20003fc5270 */
        /* <DEDUP_REMOVED lines=86> */
.L_x_439:
[----:B------:R-:W-:Y:S05]  /*4340*/  BSYNC.RECONVERGENT B2 ;  /* 0x0000000000027941 */ /* 0x000fea0003800200 */
.L_x_438:
[----:B------:R-:W-:Y:S05]  /*4350*/  @!P1 BRA `(.L_x_437) ;  /* 0x0000000800609947 */ /* 0x000fea0003800000 */
[----:B------:R-:W-:Y:S01]  /*4360*/  ISETP.GE.U32.AND P0, PT, R34, 0x4, PT ;  /* 0x000000042200780c */ /* 0x000fe20003f06070 */
[----:B------:R-:W-:Y:S01]  /*4370*/  BSSY.RECONVERGENT B2, `(.L_x_441) ;  /* 0x000004c000027945 */ /* 0x000fe20003800200 */
[----:B------:R-:W-:-:S11]  /*4380*/  LOP3.LUT P1, R13, R13, 0x3, RZ, 0xc0, !PT ;  /* 0x000000030d0d7812 */ /* 0x000fd6000782c0ff */
        /* <DEDUP_REMOVED lines=22> */
[----:B------:R-:W-:Y:S01]  /*44f0*/  VIADD R2, R14, 0x200 ;  /* 0x000002000e027836 */ /* 0x000fe20000000000 */
[CC--:B--2---:R-:W-:Y:S02]  /*4500*/  ISETP.NE.AND P0, PT, R15.reuse, R18.reuse, PT ;  /* 0x000000120f00720c */ /* 0x0c4fe40003f05270 */
[----:B------:R-:W-:Y:S02]  /*4510*/  ISETP.NE.AND P3, PT, R15, R18, P4 ;  /* 0x000000120f00720c */ /* 0x000fe40002765270 */
[----:B------:R-:W-:Y:S02]  /*4520*/  @!P4 SEL R12, RZ, 0x1, !P0 ;  /* 0x00000001ff0cc807 */ /* 0x000fe40004000000 */
[----:B------:R-:W-:Y:S02]  /*4530*/  IADD3.X R18, PT, PT, R24, UR7, RZ, P2, !PT ;  /* 0x0000000718127c10 */ /* 0x000fe400097fe4ff */
[----:B------:R-:W-:-:S02]  /*4540*/  SEL R12, R12, 0x1, !P3 ;  /* 0x000000010c0c7807 */ /* 0x000fc40005800000 */
[----:B------:R-:W-:Y:S02]  /*4550*/  ISETP.LT.U32.AND P0, PT, R23, R10, PT ;  /* 0x0000000a1700720c */ /* 0x000fe40003f01070 */
[----:B------:R-:W-:Y:S02]  /*4560*/  LOP3.LUT P2, RZ, R12, 0xff, RZ, 0xc0, !PT ;  /* 0x000000ff0cff7812 */ /* 0x000fe4000784c0ff */
[----:B------:R-:W-:-:S04]  /*4570*/  ISETP.LT.AND.EX P0, PT, R18, R11, PT, P0 ;  /* 0x0000000b1200720c */ /* 0x000fc80003f01300 */
[----:B------:R-:W-:Y:S02]  /*4580*/  SEL R16, R23, R10, P0 ;  /* 0x0000000a17107207 */ /* 0x000fe40000000000 */
[CC--:B------:R-:W-:Y:S02]  /*4590*/  SEL R15, R18.reuse, R11.reuse, P0 ;  /* 0x0000000b120f7207 */ /* 0x0c0fe40000000000 */
[----:B---3--:R-:W-:Y:S02]  /*45a0*/  ISETP.NE.AND P0, PT, R19, R20, PT ;  /* 0x000000141300720c */ /* 0x008fe40003f05270 */
[----:B------:R-:W-:Y:S02]  /*45b0*/  @!P3 SEL R16, R23, R10, !P4 ;  /* 0x0000000a1710b207 */ /* 0x000fe40006000000 */
[----:B------:R-:W-:Y:S02]  /*45c0*/  @!P3 SEL R15, R18, R11, !P4 ;  /* 0x0000000b120fb207 */ /* 0x000fe40006000000 */
[----:B------:R-:W-:-:S02]  /*45d0*/  ISETP.NE.AND P3, PT, R19, R20, P2 ;  /* 0x000000141300720c */ /* 0x000fc40001765270 */
[----:B------:R-:W-:Y:S02]  /*45e0*/  @!P2 SEL R12, RZ, 0x1, !P0 ;  /* 0x00000001ff0ca807 */ /* 0x000fe40004000000 */
[----:B------:R-:W-:Y:S02]  /*45f0*/  IADD3.X R10, PT, PT, R8, UR7, RZ, P5, P6 ;  /* 0x00000007080a7c10 */ /* 0x000fe4000afec4ff */
[----:B------:R-:W-:Y:S02]  /*4600*/  SEL R12, R12, 0x1, !P3 ;  /* 0x000000010c0c7807 */ /* 0x000fe40005800000 */
[----:B------:R-:W-:Y:S02]  /*4610*/  ISETP.LT.U32.AND P0, PT, R3, R16, PT ;  /* 0x000000100300720c */ /* 0x000fe40003f01070 */
[----:B------:R-:W-:Y:S02]  /*4620*/  LOP3.LUT P4, RZ, R12, 0xff, RZ, 0xc0, !PT ;  /* 0x000000ff0cff7812 */ /* 0x000fe4000788c0ff */
[----:B------:R-:W-:-:S04]  /*4630*/  ISETP.LT.AND.EX P0, PT, R10, R15, PT, P0 ;  /* 0x0000000f0a00720c */ /* 0x000fc80003f01300 */
[CC--:B------:R-:W-:Y:S02]  /*4640*/  SEL R18, R3.reuse, R16.reuse, P0 ;  /* 0x0000001003127207 */ /* 0x0c0fe40000000000 */
[CC--:B------:R-:W-:Y:S02]  /*4650*/  SEL R11, R10.reuse, R15.reuse, P0 ;  /* 0x0000000f0a0b7207 */ /* 0x0c0fe40000000000 */
[----:B------:R-:W-:Y:S02]  /*4660*/  @!P3 SEL R18, R3, R16, !P2 ;  /* 0x000000100312b207 */ /* 0x000fe40005000000 */
[----:B------:R-:W-:Y:S02]  /*4670*/  @!P3 SEL R11, R10, R15, !P2 ;  /* 0x0000000f0a0bb207 */ /* 0x000fe40005000000 */
[-C--:B----4-:R-:W-:Y:S02]  /*4680*/  ISETP.NE.AND P3, PT, R21, R22.reuse, PT ;  /* 0x000000161500720c */ /* 0x090fe40003f65270 */
[----:B------:R-:W-:Y:S01]  /*4690*/  IADD3 R3, P5, P0, R7, UR6, R2 ;  /* 0x0000000607037c10 */ /* 0x000fe2000f8be002 */
[C---:B------:R-:W-:Y:S01]  /*46a0*/  VIADD R2, R14.reuse, 0x300 ;  /* 0x000003000e027836 */ /* 0x040fe20000000000 */
[----:B------:R-:W-:Y:S01]  /*46b0*/  ISETP.NE.AND P2, PT, R21, R22, P4 ;  /* 0x000000161500720c */ /* 0x000fe20002745270 */
[----:B------:R-:W-:Y:S01]  /*46c0*/  VIADD R14, R14, 0x400 ;  /* 0x000004000e0e7836 */ /* 0x000fe20000000000 */
[----:B------:R-:W-:-:S02]  /*46d0*/  @!P4 SEL R12, RZ, 0x1, !P3 ;  /* 0x00000001ff0cc807 */ /* 0x000fc40005800000 */
[----:B------:R-:W-:Y:S02]  /*46e0*/  IADD3.X R10, PT, PT, R8, UR7, RZ, P5, P0 ;  /* 0x00000007080a7c10 */ /* 0x000fe4000afe04ff */
[CC--:B------:R-:W-:Y:S02]  /*46f0*/  ISETP.LT.U32.AND P0, PT, R3.reuse, R18.reuse, PT ;  /* 0x000000120300720c */ /* 0x0c0fe40003f01070 */
[----:B------:R-:W-:Y:S02]  /*4700*/  SEL R12, R12, 0x1, !P2 ;  /* 0x000000010c0c7807 */ /* 0x000fe40005000000 */
[----:B------:R-:W-:Y:S02]  /*4710*/  ISETP.LT.AND.EX P0, PT, R10, R11, PT, P0 ;  /* 0x0000000b0a00720c */ /* 0x000fe40003f01300 */
[----:B------:R-:W-:Y:S02]  /*4720*/  LOP3.LUT P3, RZ, R12, 0xff, RZ, 0xc0, !PT ;  /* 0x000000ff0cff7812 */ /* 0x000fe4000786c0ff */
[----:B------:R-:W-:-:S02]  /*4730*/  SEL R15, R3, R18, P0 ;  /* 0x00000012030f7207 */ /* 0x000fc40000000000 */
[CC--:B------:R-:W-:Y:S02]  /*4740*/  SEL R16, R10.reuse, R11.reuse, P0 ;  /* 0x0000000b0a107207 */ /* 0x0c0fe40000000000 */
[----:B------:R-:W-:Y:S02]  /*4750*/  @!P2 SEL R15, R3, R18, !P4 ;  /* 0x00000012030fa207 */ /* 0x000fe40006000000 */
[----:B------:R-:W-:Y:S02]  /*4760*/  @!P2 SEL R16, R10, R11, !P4 ;  /* 0x0000000b0a10a207 */ /* 0x000fe40006000000 */
[----:B------:R-:W-:Y:S02]  /*4770*/  IADD3 R2, P5, P6, R7, UR6, R2 ;  /* 0x0000000607027c10 */ /* 0x000fe4000febe002 */
[----:B-----5:R-:W-:Y:S02]  /*4780*/  ISETP.NE.AND P4, PT, R4, R5, P3 ;  /* 0x000000050400720c */ /* 0x020fe40001f85270 */
[----:B------:R-:W-:-:S02]  /*4790*/  IADD3.X R3, PT, PT, R8, UR7, RZ, P5, P6 ;  /* 0x0000000708037c10 */ /* 0x000fc4000afec4ff */
        /* <DEDUP_REMOVED lines=8> */
[----:B------:R-:W-:-:S07]  /*4820*/  @!P4 SEL R11, R3, R16, !P3 ;  /* 0x00000010030bc207 */ /* 0x000fce0005800000 */
.L_x_442:
[----:B------:R-:W-:Y:S05]  /*4830*/  BSYNC.RECONVERGENT B2 ;  /* 0x0000000000027941 */ /* 0x000fea0003800200 */
.L_x_441:
        /* <DEDUP_REMOVED lines=19> */
[----:B------:R-:W-:-:S04]  /*4970*/  IADD3 R9, P0, PT, R9, UR6, RZ ;  /* 0x0000000609097c10 */ /* 0x000fc8000ff1e0ff */
        /* <DEDUP_REMOVED lines=11> */
[----:B----4-:R-:W-:Y:S02]  /*4a30*/  IADD3 R5, P5, P6, R7, UR6, R18 ;  /* 0x0000000607057c10 */ /* 0x010fe4000febe012 */
[----:B------:R-:W-:Y:S02]  /*4a40*/  LOP3.LUT P4, RZ, R12, 0xff, RZ, 0xc0, !PT ;  /* 0x000000ff0cff7812 */ /* 0x000fe4000788c0ff */
[----:B------:R-:W-:Y:S02]  /*4a50*/  IADD3.X R4, PT, PT, R8, UR7, RZ, P5, P6 ;  /* 0x0000000708047c10 */ /* 0x000fe4000afec4ff */
        /* <DEDUP_REMOVED lines=12> */
.L_x_444:
[----:B------:R-:W-:Y:S05]  /*4b20*/  BSYNC.RECONVERGENT B2 ;  /* 0x0000000000027941 */ /* 0x000fea0003800200 */
.L_x_443:
        /* <DEDUP_REMOVED lines=13> */
[----:B------:R-:W-:-:S04]  /*4c00*/  IADD3 R9, P0, PT, R7, UR6, RZ ;  /* 0x0000000607097c10 */ /* 0x000fc8000ff1e0ff */
[----:B------:R-:W-:Y:S02]  /*4c10*/  IADD3.X R14, PT, PT, R8, UR7, RZ, P0, !PT ;  /* 0x00000007080e7c10 */ /* 0x000fe400087fe4ff */
        /* <DEDUP_REMOVED lines=12> */
.L_x_437:
[----:B------:R-:W-:Y:S05]  /*4ce0*/  BSYNC.RECONVERGENT B1 ;  /* 0x0000000000017941 */ /* 0x000fea0003800200 */
.L_x_435:
        /* <DEDUP_REMOVED lines=24> */
.L_x_446:
[----:B------:R-:W-:Y:S05]  /*4e70*/  BSYNC.RECONVERGENT B1 ;  /* 0x0000000000017941 */ /* 0x000fea0003800200 */
.L_x_445:
        /* <DEDUP_REMOVED lines=23> */
.L_x_448:
[----:B------:R-:W-:Y:S05]  /*4ff0*/  BSYNC.RECONVERGENT B1 ;  /* 0x0000000000017941 */ /* 0x000fea0003800200 */
.L_x_447:
        /* <DEDUP_REMOVED lines=20> */
.L_x_450:
[----:B------:R-:W-:Y:S05]  /*5140*/  BSYNC.RECONVERGENT B1 ;  /* 0x0000000000017941 */ /* 0x000fea0003800200 */
.L_x_449:
        /* <DEDUP_REMOVED lines=20> */
.L_x_452:
[----:B------:R-:W-:Y:S05]  /*5290*/  BSYNC.RECONVERGENT B1 ;  /* 0x0000000000017941 */ /* 0x000fea0003800200 */
.L_x_451:
        /* <DEDUP_REMOVED lines=20> */
.L_x_454:
[----:B------:R-:W-:Y:S05]  /*53e0*/  BSYNC.RECONVERGENT B1 ;  /* 0x0000000000017941 */ /* 0x000fea0003800200 */
.L_x_453:
        /* <DEDUP_REMOVED lines=10> */
.L_x_456:
[----:B------:R-:W-:Y:S05]  /*5490*/  BSYNC.RECONVERGENT B1 ;  /* 0x0000000000017941 */ /* 0x000fea0003800200 */
.L_x_455:
        /* <DEDUP_REMOVED lines=82> */
[----:B------:R-:W-:-:S07]  /*59c0*/  SEL R11, R7, R9, !P2 ;  /* 0x00000009070b7207 */ /* 0x000fce0005000000 */
.L_x_415:
[----:B------:R-:W-:Y:S05]  /*59d0*/  BSYNC.RECONVERGENT B0 ;  /* 0x0000000000007941 */ /* 0x000fea0003800200 */
.L_x_391:
[----:B------:R-:W-:Y:S05]  /*59e0*/  @P1 EXIT ;  /* 0x000000000000194d */ /* 0x000fea0003800000 */
[----:B------:R-:W5:Y:S01]  /*59f0*/  LDC.64 R6, c[0x0][0x3c8] ;  /* 0x0000f200ff067b82 */ /* 0x000f620000000a00 */
[----:B0---4-:R-:W-:Y:S02]  /*5a00*/  PRMT R5, R12, 0x7610, R5 ;  /* 0x000076100c057816 */ /* 0x011fe40000000005 */
[----:B-1----:R-:W-:Y:S02]  /*5a10*/  ISETP.NE.AND P1, PT, R0, RZ, PT ;  /* 0x000000ff0000720c */ /* 0x002fe40003f25270 */
[----:B------:R-:W-:-:S03]  /*5a20*/  LOP3.LUT P2, RZ, R5, 0xff, RZ, 0xc0, !PT ;  /* 0x000000ff05ff7812 */ /* 0x000fc6000784c0ff */
[----:B--23--:R-:W0:Y:S08]  /*5a30*/  LDC.64 R2, c[0x0][0x3a8] ;  /* 0x0000ea00ff027b82 */ /* 0x00ce300000000a00 */
        /* <DEDUP_REMOVED lines=10> */
.L_x_457:
        /* <DEDUP_REMOVED lines=10> */
.L_x_667:


//--------------------- .text._ZN3cub18CUB_300001_SM_10006detail6reduce28DeviceReduceSingleTileKernelINS2_10policy_hubIN4cuda3std3__45tupleIJblEEEjN6thrust24THRUST_300001_SM_1000_NS8cuda_cub9__find_if7functorIS9_EEE10Policy1000EPS9_SI_iSF_S9_S9_NS7_10__identityEEEvT0_T1_T2_T3_T4_T6_ --------------------------
	.section	.text._ZN3cub18CUB_300001_SM_10006detail6reduce28DeviceReduceSingleTileKernelINS2_10policy_hubIN4cuda3std3__45tupleIJblEEEjN6thrust24THRUST_300001_SM_1000_NS8cuda_cub9__find_if7functorIS9_EEE10Policy1000EPS9_SI_iSF_S9_S9_NS7_10__identityEEEvT0_T1_T2_T3_T4_T6_,"ax",@progbits
	.align	128
        .global         _ZN3cub18CUB_300001_SM_10006detail6reduce28DeviceReduceSingleTileKernelINS2_10policy_hubIN4cuda3std3__45tupleIJblEEEjN6thrust24THRUST_300001_SM_1000_NS8cuda_cub9__find_if7functorIS9_EEE10Policy1000EPS9_SI_iSF_S9_S9_NS7_10__identityEEEvT0_T1_T2_T3_T4_T6_
        .type           _ZN3cub18CUB_300001_SM_10006detail6reduce28DeviceReduceSingleTileKernelINS2_10policy_hubIN4cuda3std3__45tupleIJblEEEjN6thrust24THRUST_300001_SM_1000_NS8cuda_cub9__find_if7functorIS9_EEE10Policy1000EPS9_SI_iSF_S9_S9_NS7_10__identityEEEvT0_T1_T2_T3_T4_T6_,@function
        .size           _ZN3cub18CUB_300001_SM_10006detail6reduce28DeviceReduceSingleTileKernelINS2_10policy_hubIN4cuda3std3__45tupleIJblEEEjN6thrust24THRUST_300001_SM_1000_NS8cuda_cub9__find_if7functorIS9_EEE10Policy1000EPS9_SI_iSF_S9_S9_NS7_10__identityEEEvT0_T1_T2_T3_T4_T6_,(.L_x_668 - _ZN3cub18CUB_300001_SM_10006detail6reduce28DeviceReduceSingleTileKernelINS2_10policy_hubIN4cuda3std3__45tupleIJblEEEjN6thrust24THRUST_300001_SM_1000_NS8cuda_cub9__find_if7functorIS9_EEE10Policy1000EPS9_SI_iSF_S9_S9_NS7_10__identityEEEvT0_T1_T2_T3_T4_T6_)
        .other          _ZN3cub18CUB_300001_SM_10006detail6reduce28DeviceReduceSingleTileKernelINS2_10policy_hubIN4cuda3std3__45tupleIJblEEEjN6thrust24THRUST_300001_SM_1000_NS8cuda_cub9__find_if7functorIS9_EEE10Policy1000EPS9_SI_iSF_S9_S9_NS7_10__identityEEEvT0_T1_T2_T3_T4_T6_,@"STO_CUDA_ENTRY STV_DEFAULT"
_ZN3cub18CUB_300001_SM_10006detail6reduce28DeviceReduceSingleTileKernelINS2_10policy_hubIN4cuda3std3__45tupleIJblEEEjN6thrust24THRUST_300001_SM_1000_NS8cuda_cub9__find_if7functorIS9_EEE10Policy1000EPS9_SI_iSF_S9_S9_NS7_10__identityEEEvT0_T1_T2_T3_T4_T6_:
.text._ZN3cub18CUB_300001_SM_10006detail6reduce28DeviceReduceSingleTileKernelINS2_10policy_hubIN4cuda3std3__45tupleIJblEEEjN6thrust24THRUST_300001_SM_1000_NS8cuda_cub9__find_if7functorIS9_EEE10Policy1000EPS9_SI_iSF_S9_S9_NS7_10__identityEEEvT0_T1_T2_T3_T4_T6_:
        /* <DEDUP_REMOVED lines=14> */
.L_x_458:
        /* <DEDUP_REMOVED lines=15> */
.L_x_462:
[----:B------:R-:W-:Y:S05]  /*01d0*/  BSYNC.RECONVERGENT B1 ;  /* 0x0000000000017941 */ /* 0x000fea0003800200 */
.L_x_461:
        /* <DEDUP_REMOVED lines=18> */
.L_x_467:
        /* <DEDUP_REMOVED lines=19> */
.L_x_466:
[----:B------:R-:W-:Y:S05]  /*0430*/  BSYNC.RECONVERGENT B2 ;  /* 0x0000000000027941 */ /* 0x000fea0003800200 */
.L_x_465:
[----:B------:R-:W-:Y:S05]  /*0440*/  @!P1 BRA `(.L_x_464) ;  /* 0x0000000000c89947 */ /* 0x000fea0003800000 */
.L_x_468:
        /* <DEDUP_REMOVED lines=50> */
.L_x_464:
[----:B------:R-:W-:Y:S05]  /*0770*/  BSYNC.RECONVERGENT B1 ;  /* 0x0000000000017941 */ /* 0x000fea0003800200 */
.L_x_463:
        /* <DEDUP_REMOVED lines=26> */
.L_x_471:
[----:B------:R-:W-:Y:S05]  /*0920*/  BSYNC.RECONVERGENT B1 ;  /* 0x0000000000017941 */ /* 0x000fea0003800200 */
.L_x_470:
        /* <DEDUP_REMOVED lines=23> */
.L_x_473:
[----:B------:R-:W-:Y:S05]  /*0aa0*/  BSYNC.RECONVERGENT B1 ;  /* 0x0000000000017941 */ /* 0x000fea0003800200 */
.L_x_472:
        /* <DEDUP_REMOVED lines=20> */
.L_x_475:
[----:B------:R-:W-:Y:S05]  /*0bf0*/  BSYNC.RECONVERGENT B1 ;  /* 0x0000000000017941 */ /* 0x000fea0003800200 */
.L_x_474:
        /* <DEDUP_REMOVED lines=20> */
.L_x_477:
[----:B------:R-:W-:Y:S05]  /*0d40*/  BSYNC.RECONVERGENT B1 ;  /* 0x0000000000017941 */ /* 0x000fea0003800200 */
.L_x_476:
        /* <DEDUP_REMOVED lines=20> */
.L_x_479:
[----:B------:R-:W-:Y:S05]  /*0e90*/  BSYNC.RECONVERGENT B1 ;  /* 0x0000000000017941 */ /* 0x000fea0003800200 */
.L_x_478:
        /* <DEDUP_REMOVED lines=10> */
.L_x_481:
[----:B------:R-:W-:Y:S05]  /*0f40*/  BSYNC.RECONVERGENT B1 ;  /* 0x0000000000017941 */ /* 0x000fea0003800200 */
.L_x_480:
        /* <DEDUP_REMOVED lines=85> */
.L_x_469:
        /* <DEDUP_REMOVED lines=36> */
.L_x_484:
[----:B------:R-:W-:Y:S05]  /*16e0*/  BSYNC.RECONVERGENT B1 ;  /* 0x0000000000017941 */ /* 0x000fea0003800200 */
.L_x_483:
        /* <DEDUP_REMOVED lines=21> */
.L_x_486:
[----:B------:R-:W-:Y:S05]  /*1840*/  BSYNC.RECONVERGENT B1 ;  /* 0x0000000000017941 */ /* 0x000fea0003800200 */
.L_x_485:
        /* <DEDUP_REMOVED lines=20> */
.L_x_488:
[----:B------:R-:W-:Y:S05]  /*1990*/  BSYNC.RECONVERGENT B1 ;  /* 0x0000000000017941 */ /* 0x000fea0003800200 */
.L_x_487:
        /* <DEDUP_REMOVED lines=20> */
.L_x_490:
[----:B------:R-:W-:Y:S05]  /*1ae0*/  BSYNC.RECONVERGENT B1 ;  /* 0x0000000000017941 */ /* 0x000fea0003800200 */
.L_x_489:
        /* <DEDUP_REMOVED lines=20> */
.L_x_492:
[----:B------:R-:W-:Y:S05]  /*1c30*/  BSYNC.RECONVERGENT B1 ;  /* 0x0000000000017941 */ /* 0x000fea0003800200 */
.L_x_491:
        /* <DEDUP_REMOVED lines=10> */
.L_x_494:
[----:B------:R-:W-:Y:S05]  /*1ce0*/  BSYNC.RECONVERGENT B1 ;  /* 0x0000000000017941 */ /* 0x000fea0003800200 */
.L_x_493:
        /* <DEDUP_REMOVED lines=26> */
.L_x_495:
        /* <DEDUP_REMOVED lines=16> */
.L_x_496:
        /* <DEDUP_REMOVED lines=16> */
.L_x_497:
        /* <DEDUP_REMOVED lines=16> */
.L_x_498:
        /* <DEDUP_REMOVED lines=16> */
.L_x_499:
        /* <DEDUP_REMOVED lines=16> */
.L_x_500:
        /* <DEDUP_REMOVED lines=17> */
.L_x_460:
        /* <DEDUP_REMOVED lines=47> */
.L_x_503:
        /* <DEDUP_REMOVED lines=54> */
.L_x_501:
        /* <DEDUP_REMOVED lines=20> */
.L_x_507:
        /* <DEDUP_REMOVED lines=18> */
.L_x_506:
[----:B------:R-:W-:Y:S05]  /*2d50*/  BSYNC.RECONVERGENT B2 ;  /* 0x0000000000027941 */ /* 0x000fea0003800200 */
.L_x_505:
        /* <DEDUP_REMOVED lines=10> */
.L_x_508:
        /* <DEDUP_REMOVED lines=55> */
.L_x_504:
[----:B------:R-:W-:Y:S05]  /*3170*/  BSYNC.RECONVERGENT B1 ;  /* 0x0000000000017941 */ /* 0x000fea0003800200 */
.L_x_502:
        /* <DEDUP_REMOVED lines=24> */
.L_x_510:
[----:B------:R-:W-:Y:S05]  /*3300*/  BSYNC.RECONVERGENT B1 ;  /* 0x0000000000017941 */ /* 0x000fea0003800200 */
.L_x_509:
        /* <DEDUP_REMOVED lines=23> */
.L_x_512:
[----:B------:R-:W-:Y:S05]  /*3480*/  BSYNC.RECONVERGENT B1 ;  /* 0x0000000000017941 */ /* 0x000fea0003800200 */
.L_x_511:
        /* <DEDUP_REMOVED lines=20> */
.L_x_514:
[----:B------:R-:W-:Y:S05]  /*35d0*/  BSYNC.RECONVERGENT B1 ;  /* 0x0000000000017941 */ /* 0x000fea0003800200 */
.L_x_513:
        /* <DEDUP_REMOVED lines=20> */
.L_x_516:
[----:B------:R-:W-:Y:S05]  /*3720*/  BSYNC.RECONVERGENT B1 ;  /* 0x0000000000017941 */ /* 0x000fea0003800200 */
.L_x_515:
        /* <DEDUP_REMOVED lines=20> */
.L_x_518:
[----:B------:R-:W-:Y:S05]  /*3870*/  BSYNC.RECONVERGENT B1 ;  /* 0x0000000000017941 */ /* 0x000fea0003800200 */
.L_x_517:
        /* <DEDUP_REMOVED lines=10> */
.L_x_520:
[----:B------:R-:W-:Y:S05]  /*3920*/  BSYNC.RECONVERGENT B1 ;  /* 0x0000000000017941 */ /* 0x000fea0003800200 */
.L_x_519:
        /* <DEDUP_REMOVED lines=84> */
.L_x_482:
[----:B------:R-:W-:Y:S05]  /*3e70*/  BSYNC.RECONVERGENT B0 ;  /* 0x0000000000007941 */ /* 0x000fea0003800200 */
.L_x_459:
        /* <DEDUP_REMOVED lines=16> */
.L_x_521:
        /* <DEDUP_REMOVED lines=16> */
.L_x_668:


//--------------------- .text._ZN3cub18CUB_300001_SM_10006detail6reduce18DeviceReduceKernelINS2_10policy_hubIN4cuda3std3__45tupleIJblEEEjN6thrust24THRUST_300001_SM_1000_NS8cuda_cub9__find_if7functorIS9_EEE10Policy1000ENSB_12zip_iteratorINS8_IJNSD_26transform_input_iterator_tIbNSC_6detail35transform_pair_of_input_iterators_tIbNSB_6detail15normal_iteratorINSB_10device_ptrIiEEEESQ_NS7_8equal_toIiEEEENS7_10__not_fn_tINS7_10__identityEEEEENSB_17counting_iteratorIlNSB_11use_defaultESZ_SZ_EEEEEEEjSF_S9_SV_EEvT0_PT3_T1_NS0_13GridEvenShareIS16_EET2_T4_ --------------------------
	.section	.text._ZN3cub18CUB_300001_SM_10006detail6reduce18DeviceReduceKernelINS2_10policy_hubIN4cuda3std3__45tupleIJblEEEjN6thrust24THRUST_300001_SM_1000_NS8cuda_cub9__find_if7functorIS9_EEE10Policy1000ENSB_12zip_iteratorINS8_IJNSD_26transform_input_iterator_tIbNSC_6detail35transform_pair_of_input_iterators_tIbNSB_6detail15normal_iteratorINSB_10device_ptrIiEEEESQ_NS7_8equal_toIiEEEENS7_10__not_fn_tINS7_10__identityEEEEENSB_17counting_iteratorIlNSB_11use_defaultESZ_SZ_EEEEEEEjSF_S9_SV_EEvT0_PT3_T1_NS0_13GridEvenShareIS16_EET2_T4_,"ax",@progbits
	.align	128
        .global         _ZN3cub18CUB_300001_SM_10006detail6reduce18DeviceReduceKernelINS2_10policy_hubIN4cuda3std3__45tupleIJblEEEjN6thrust24THRUST_300001_SM_1000_NS8cuda_cub9__find_if7functorIS9_EEE10Policy1000ENSB_12zip_iteratorINS8_IJNSD_26transform_input_iterator_tIbNSC_6detail35transform_pair_of_input_iterators_tIbNSB_6detail15normal_iteratorINSB_10device_ptrIiEEEESQ_NS7_8equal_toIiEEEENS7_10__not_fn_tINS7_10__identityEEEEENSB_17counting_iteratorIlNSB_11use_defaultESZ_SZ_EEEEEEEjSF_S9_SV_EEvT0_PT3_T1_NS0_13GridEvenShareIS16_EET2_T4_
        .type           _ZN3cub18CUB_300001_SM_10006detail6reduce18DeviceReduceKernelINS2_10policy_hubIN4cuda3std3__45tupleIJblEEEjN6thrust24THRUST_300001_SM_1000_NS8cuda_cub9__find_if7functorIS9_EEE10Policy1000ENSB_12zip_iteratorINS8_IJNSD_26transform_input_iterator_tIbNSC_6detail35transform_pair_of_input_iterators_tIbNSB_6detail15normal_iteratorINSB_10device_ptrIiEEEESQ_NS7_8equal_toIiEEEENS7_10__not_fn_tINS7_10__identityEEEEENSB_17counting_iteratorIlNSB_11use_defaultESZ_SZ_EEEEEEEjSF_S9_SV_EEvT0_PT3_T1_NS0_13GridEvenShareIS16_EET2_T4_,@function
        .size           _ZN3cub18CUB_300001_SM_10006detail6reduce18DeviceReduceKernelINS2_10policy_hubIN4cuda3std3__45tupleIJblEEEjN6thrust24THRUST_300001_SM_1000_NS8cuda_cub9__find_if7functorIS9_EEE10Policy1000ENSB_12zip_iteratorINS8_IJNSD_26transform_input_iterator_tIbNSC_6detail35transform_pair_of_input_iterators_tIbNSB_6detail15normal_iteratorINSB_10device_ptrIiEEEESQ_NS7_8equal_toIiEEEENS7_10__not_fn_tINS7_10__identityEEEEENSB_17counting_iteratorIlNSB_11use_defaultESZ_SZ_EEEEEEEjSF_S9_SV_EEvT0_PT3_T1_NS0_13GridEvenShareIS16_EET2_T4_,(.L_x_669 - _ZN3cub18CUB_300001_SM_10006detail6reduce18DeviceReduceKernelINS2_10policy_hubIN4cuda3std3__45tupleIJblEEEjN6thrust24THRUST_300001_SM_1000_NS8cuda_cub9__find_if7functorIS9_EEE10Policy1000ENSB_12zip_iteratorINS8_IJNSD_26transform_input_iterator_tIbNSC_6detail35transform_pair_of_input_iterators_tIbNSB_6detail15normal_iteratorINSB_10device_ptrIiEEEESQ_NS7_8equal_toIiEEEENS7_10__not_fn_tINS7_10__identityEEEEENSB_17counting_iteratorIlNSB_11use_defaultESZ_SZ_EEEEEEEjSF_S9_SV_EEvT0_PT3_T1_NS0_13GridEvenShareIS16_EET2_T4_)
        .other          _ZN3cub18CUB_300001_SM_10006detail6reduce18DeviceReduceKernelINS2_10policy_hubIN4cuda3std3__45tupleIJblEEEjN6thrust24THRUST_300001_SM_1000_NS8cuda_cub9__find_if7functorIS9_EEE10Policy1000ENSB_12zip_iteratorINS8_IJNSD_26transform_input_iterator_tIbNSC_6detail35transform_pair_of_input_iterators_tIbNSB_6detail15normal_iteratorINSB_10device_ptrIiEEEESQ_NS7_8equal_toIiEEEENS7_10__not_fn_tINS7_10__identityEEEEENSB_17counting_iteratorIlNSB_11use_defaultESZ_SZ_EEEEEEEjSF_S9_SV_EEvT0_PT3_T1_NS0_13GridEvenShareIS16_EET2_T4_,@"STO_CUDA_ENTRY STV_DEFAULT"
_ZN3cub18CUB_300001_SM_10006detail6reduce18DeviceReduceKernelINS2_10policy_hubIN4cuda3std3__45tupleIJblEEEjN6thrust24THRUST_300001_SM_1000_NS8cuda_cub9__find_if7functorIS9_EEE10Policy1000ENSB_12zip_iteratorINS8_IJNSD_26transform_input_iterator_tIbNSC_6detail35transform_pair_of_input_iterators_tIbNSB_6detail15normal_iteratorINSB_10device_ptrIiEEEESQ_NS7_8equal_toIiEEEENS7_10__not_fn_tINS7_10__identityEEEEENSB_17counting_iteratorIlNSB_11use_defaultESZ_SZ_EEEEEEEjSF_S9_SV_EEvT0_PT3_T1_NS0_13GridEvenShareIS16_EET2_T4_:
.text._ZN3cub18CUB_300001_SM_10006detail6reduce18DeviceReduceKernelINS2_10policy_hubIN4cuda3std3__45tupleIJblEEEjN6thrust24THRUST_300001_SM_1000_NS8cuda_cub9__find_if7functorIS9_EEE10Policy1000ENSB_12zip_iteratorINS8_IJNSD_26transform_input_iterator_tIbNSC_6detail35transform_pair_of_input_iterators_tIbNSB_6detail15normal_iteratorINSB_10device_ptrIiEEEESQ_NS7_8equal_toIiEEEENS7_10__not_fn_tINS7_10__identityEEEEENSB_17counting_iteratorIlNSB_11use_defaultESZ_SZ_EEEEEEEjSF_S9_SV_EEvT0_PT3_T1_NS0_13GridEvenShareIS16_EET2_T4_:
        /* <DEDUP_REMOVED lines=25> */
[----:B------:R-:W-:-:S02]  /*0190*/  ISETP.GE.U32.AND P2, PT, R22, R2, PT ;  /* 0x000000021600720c */ /* 0x000fc40003f46070 */
[----:B0-----:R-:W-:Y:S01]  /*01a0*/  @!P1 IADD3 R24, P3, PT, R3, R12, RZ ;  /* 0x0000000c03189210 */ /* 0x001fe20007f7e0ff */
[----:B------:R-:W-:-:S04]  /*01b0*/  IMAD.MOV.U32 R3, RZ, RZ, RZ ;  /* 0x000000ffff037224 */ /* 0x000fc800078e00ff */
[----:B------:R-:W-:Y:S01]  /*01c0*/  @!P1 IMAD.X R3, RZ, RZ, R13, P3 ;  /* 0x000000ffff039224 */ /* 0x000fe200018e060d */
[----:B--2---:R-:W-:-:S04]  /*01d0*/  @!P1 ISETP.NE.AND P0, PT, R6, R11, PT ;  /* 0x0000000b0600920c */ /* 0x004fc80003f05270 */
[----:B------:R-:W-:-:S04]  /*01e0*/  @!P1 SEL R5, RZ, 0x1, !P0 ;  /* 0x00000001ff059807 */ /* 0x000fc80004000000 */
[----:B------:R-:W-:Y:S01]  /*01f0*/  @!P1 PRMT R26, R5, 0x7610, R26 ;  /* 0x00007610051a9816 */ /* 0x000fe2000000001a */
[----:B---3--:R-:W-:Y:S06]  /*0200*/  @P2 BRA `(.L_x_525) ;  /* 0x0000001400042947 */ /* 0x008fec0003800000 */
[----:B------:R-:W-:Y:S01]  /*0210*/  LOP3.LUT R8, RZ, R22, RZ, 0x33, !PT ;  /* 0x00000016ff087212 */ /* 0x000fe200078e33ff */
[----:B------:R-:W-:Y:S04]  /*0220*/  BSSY.RECONVERGENT B2, `(.L_x_526) ;  /* 0x00000a6000027945 */ /* 0x000fe80003800200 */
[----:B------:R-:W-:-:S04]  /*0230*/  VIADD R8, R8, UR5 ;  /* 0x0000000508087c36 */ /* 0x000fc80008000000 */
[----:B------:R-:W-:-:S05]  /*0240*/  IMAD.IADD R20, R8, 0x1, -R9 ;  /* 0x0000000108147824 */ /* 0x000fca00078e0a09 */
[C---:B------:R-:W-:Y:S02]  /*0250*/  ISETP.GE.U32.AND P0, PT, R20.reuse, 0x700, PT ;  /* 0x000007001400780c */ /* 0x040fe40003f06070 */
[----:B------:R-:W-:-:S04]  /*0260*/  LEA.HI R20, R20, 0x1, RZ, 0x18 ;  /* 0x0000000114147811 */ /* 0x000fc800078fc0ff */
[----:B------:R-:W-:-:S07]  /*0270*/  LOP3.LUT R23, R20, 0x7, RZ, 0xc0, !PT ;  /* 0x0000000714177812 */ /* 0x000fce00078ec0ff */
        /* <DEDUP_REMOVED lines=8> */
.L_x_529:
[----:B0-----:R-:W-:-:S04]  /*0300*/  IMAD.WIDE.U32 R12, R21, 0x4, R6 ;  /* 0x00000004150c7825 */ /* 0x001fc800078e0006 */
[C---:B-1----:R-:W-:Y:S02]  /*0310*/  IMAD.WIDE.U32 R14, R21.reuse, 0x4, R10 ;  /* 0x00000004150e7825 */ /* 0x042fe400078e000a */
[----:B------:R0:W2:Y:S04]  /*0320*/  LDG.E R12, desc[UR12][R12.64] ;  /* 0x0000000c0c0c7981 */ /* 0x0000a8000c1e1900 */
[----:B------:R-:W2:Y:S01]  /*0330*/  LDG.E R15, desc[UR12][R14.64] ;  /* 0x0000000c0e0f7981 */ /* 0x000ea2000c1e1900 */
[----:B------:R-:W-:-:S04]  /*0340*/  VIADD R25, R21, 0x100 ;  /* 0x0000010015197836 */ /* 0x000fc80000000000 */
[----:B------:R-:W-:-:S04]  /*0350*/  IMAD.WIDE.U32 R16, R25, 0x4, R6 ;  /* 0x0000000419107825 */ /* 0x000fc800078e0006 */
[----:B------:R-:W-:Y:S02]  /*0360*/  IMAD.WIDE.U32 R18, R25, 0x4, R10 ;  /* 0x0000000419127825 */ /* 0x000fe400078e000a */
[----:B------:R-:W3:Y:S04]  /*0370*/  LDG.E R16, desc[UR12][R16.64] ;  /* 0x0000000c10107981 */ /* 0x000ee8000c1e1900 */
[----:B------:R1:W3:Y:S01]  /*0380*/  LDG.E R19, desc[UR12][R18.64] ;  /* 0x0000000c12137981 */ /* 0x0002e2000c1e1900 */
[----:B------:R-:W-:Y:S01]  /*0390*/  PRMT R29, R26, 0x7610, R29 ;  /* 0x000076101a1d7816 */ /* 0x000fe2000000001d */
[C---:B------:R-:W-:Y:S01]  /*03a0*/  VIADD R27, R21.reuse, 0x200 ;  /* 0x00000200151b7836 */ /* 0x040fe20000000000 */
[----:B0-----:R-:W-:Y:S02]  /*03b0*/  IADD3 R13, P1, PT, R21, UR6, RZ ;  /* 0x00000006150d7c10 */ /* 0x001fe4000ff3e0ff */
[----:B------:R-:W-:-:S02]  /*03c0*/  LOP3.LUT P3, RZ, R29, 0xff, RZ, 0xc0, !PT ;  /* 0x000000ff1dff7812 */ /* 0x000fc4000786c0ff */
[----:B------:R-:W-:Y:S01]  /*03d0*/  ISETP.LT.U32.AND P0, PT, R13, R24, PT ;  /* 0x000000180d00720c */ /* 0x000fe20003f01070 */
[----:B------:R-:W-:-:S05]  /*03e0*/  IMAD.X R28, RZ, RZ, UR7, P1 ;  /* 0x00000007ff1c7e24 */ /* 0x000fca00088e06ff */
[----:B------:R-:W-:-:S04]  /*03f0*/  ISETP.LT.AND.EX P0, PT, R28, R3, PT, P0 ;  /* 0x000000031c00720c */ /* 0x000fc80003f01300 */
[----:B------:R-:W-:Y:S02]  /*0400*/  SEL R26, R13, R24, P0 ;  /* 0x000000180d1a7207 */ /* 0x000fe40000000000 */
[CC--:B--2---:R-:W-:Y:S02]  /*0410*/  ISETP.NE.AND P2, PT, R12.reuse, R15.reuse, P3 ;  /* 0x0000000f0c00720c */ /* 0x0c4fe40001f45270 */
[----:B------:R-:W-:Y:S01]  /*0420*/  ISETP.NE.AND P1, PT, R12, R15, PT ;  /* 0x0000000f0c00720c */ /* 0x000fe20003f25270 */
[----:B------:R-:W-:-:S03]  /*0430*/  IMAD.WIDE.U32 R14, R27, 0x4, R10 ;  /* 0x000000041b0e7825 */ /* 0x000fc600078e000a */
[----:B------:R-:W-:-:S07]  /*0440*/  @!P3 SEL R29, RZ, 0x1, !P1 ;  /* 0x00000001ff1db807 */ /* 0x000fce0004800000 */
[----:B------:R-:W-:Y:S01]  /*0450*/  @!P2 SEL R26, R13, R24, !P3 ;  /* 0x000000180d1aa207 */ /* 0x000fe20005800000 */
[----:B------:R-:W-:Y:S01]  /*0460*/  IMAD.WIDE.U32 R12, R27, 0x4, R6 ;  /* 0x000000041b0c7825 */ /* 0x000fe200078e0006 */
[----:B------:R-:W2:Y:S04]  /*0470*/  LDG.E R24, desc[UR12][R14.64] ;  /* 0x0000000c0e187981 */ /* 0x000ea8000c1e1900 */
[----:B------:R0:W2:Y:S01]  /*0480*/  LDG.E R17, desc[UR12][R12.64] ;  /* 0x0000000c0c117981 */ /* 0x0000a2000c1e1900 */
[----:B-1----:R-:W-:Y:S02]  /*0490*/  SEL R18, R29, 0x1, !P2 ;  /* 0x000000011d127807 */ /* 0x002fe40005000000 */
[----:B------:R-:W-:Y:S02]  /*04a0*/  SEL R29, R28, R3, P0 ;  /* 0x000000031c1d7207 */ /* 0x000fe40000000000 */
[----:B------:R-:W-:-:S02]  /*04b0*/  LOP3.LUT P1, RZ, R18, 0xff, RZ, 0xc0, !PT ;  /* 0x000000ff12ff7812 */ /* 0x000fc4000782c0ff */
[----:B------:R-:W-:Y:S02]  /*04c0*/  @!P2 SEL R29, R28, R3, !P3 ;  /* 0x000000031c1da207 */ /* 0x000fe40005800000 */
[----:B0-----:R-:W-:Y:S02]  /*04d0*/  IADD3 R13, P0, PT, R25, UR6, RZ ;  /* 0x00000006190d7c10 */ /* 0x001fe4000ff1e0ff */
[----:B---3--:R-:W-:-:S03]  /*04e0*/  ISETP.NE.AND P3, PT, R16, R19, P1 ;  /* 0x000000131000720c */ /* 0x008fc60000f65270 */
[----:B------:R-:W-:Y:S01]  /*04f0*/  IMAD.X R28, RZ, RZ, UR7, P0 ;  /* 0x00000007ff1c7e24 */ /* 0x000fe200080e06ff */
[----:B------:R-:W-:Y:S01]  /*0500*/  ISETP.LT.U32.AND P0, PT, R13, R26, PT ;  /* 0x0000001a0d00720c */ /* 0x000fe20003f01070 */
[----:B------:R-:W-:-:S03]  /*0510*/  VIADD R3, R21, 0x300 ;  /* 0x0000030015037836 */ /* 0x000fc60000000000 */
[----:B------:R-:W-:Y:S01]  /*0520*/  ISETP.LT.AND.EX P0, PT, R28, R29, PT, P0 ;  /* 0x0000001d1c00720c */ /* 0x000fe20003f01300 */
[----:B------:R-:W-:-:S03]  /*0530*/  IMAD.WIDE.U32 R14, R3, 0x4, R10 ;  /* 0x00000004030e7825 */ /* 0x000fc600078e000a */
[CC--:B------:R-:W-:Y:S02]  /*0540*/  SEL R25, R13.reuse, R26.reuse, P0 ;  /* 0x0000001a0d197207 */ /* 0x0c0fe40000000000 */
[----:B------:R-:W-:Y:S01]  /*0550*/  @!P3 SEL R25, R13, R26, !P1 ;  /* 0x0000001a0d19b207 */ /* 0x000fe20004800000 */
[----:B------:R-:W-:Y:S01]  /*0560*/  IMAD.WIDE.U32 R12, R3, 0x4, R6 ;  /* 0x00000004030c7825 */ /* 0x000fe200078e0006 */
[----:B------:R-:W-:Y:S02]  /*0570*/  ISETP.NE.AND P2, PT, R16, R19, PT ;  /* 0x000000131000720c */ /* 0x000fe40003f45270 */
[----:B------:R-:W3:Y:S04]  /*0580*/  LDG.E R19, desc[UR12][R14.64] ;  /* 0x0000000c0e137981 */ /* 0x000ee8000c1e1900 */
[----:B------:R0:W3:Y:S01]  /*0590*/  LDG.E R16, desc[UR12][R12.64] ;  /* 0x0000000c0c107981 */ /* 0x0000e2000c1e1900 */
[----:B------:R-:W-:-:S04]  /*05a0*/  @!P1 SEL R18, RZ, 0x1, !P2 ;  /* 0x00000001ff129807 */ /* 0x000fc80005000000 */
[----:B------:R-:W-:-:S04]  /*05b0*/  SEL R18, R18, 0x1, !P3 ;  /* 0x0000000112127807 */ /* 0x000fc80005800000 */
[----:B------:R-:W-:Y:S02]  /*05c0*/  LOP3.LUT P2, RZ, R18, 0xff, RZ, 0xc0, !PT ;  /* 0x000000ff12ff7812 */ /* 0x000fe4000784c0ff */
[CC--:B0-----:R-:W-:Y:S02]  /*05d0*/  SEL R12, R28.reuse, R29.reuse, P0 ;  /* 0x0000001d1c0c7207 */ /* 0x0c1fe40000000000 */
[----:B------:R-:W-:Y:S02]  /*05e0*/  IADD3 R27, P0, PT, R27, UR6, RZ ;  /* 0x000000061b1b7c10 */ /* 0x000fe4000ff1e0ff */
[----:B------:R-:W-:-:S03]  /*05f0*/  @!P3 SEL R12, R28, R29, !P1 ;  /* 0x0000001d1c0cb207 */ /* 0x000fc60004800000 */
[----:B------:R-:W-:Y:S01]  /*0600*/  IMAD.X R29, RZ, RZ, UR7, P0 ;  /* 0x00000007ff1d7e24 */ /* 0x000fe200080e06ff */
[----:B------:R-:W-:-:S04]  /*0610*/  ISETP.LT.U32.AND P0, PT, R27, R25, PT ;  /* 0x000000191b00720c */ /* 0x000fc80003f01070 */
[----:B------:R-:W-:-:S04]  /*0620*/  ISETP.LT.AND.EX P0, PT, R29, R12, PT, P0 ;  /* 0x0000000c1d00720c */ /* 0x000fc80003f01300 */
[----:B------:R-:W-:Y:S02]  /*0630*/  SEL R26, R27, R25, P0 ;  /* 0x000000191b1a7207 */ /* 0x000fe40000000000 */
[CC--:B--2---:R-:W-:Y:S02]  /*0640*/  ISETP.NE.AND P3, PT, R17.reuse, R24.reuse, P2 ;  /* 0x000000181100720c */ /* 0x0c4fe40001765270 */
[----:B------:R-:W-:Y:S02]  /*0650*/  ISETP.NE.AND P1, PT, R17, R24, PT ;  /* 0x000000181100720c */ /* 0x000fe40003f25270 */
[----:B------:R-:W-:Y:S02]  /*0660*/  SEL R24, R29, R12, P0 ;  /* 0x0000000c1d187207 */ /* 0x000fe40000000000 */
[----:B------:R-:W-:-:S07]  /*0670*/  @!P2 SEL R18, RZ, 0x1, !P1 ;  /* 0x00000001ff12a807 */ /* 0x000fce0004800000 */
[----:B------:R-:W-:Y:S01]  /*0680*/  @!P3 SEL R26, R27, R25, !P2 ;  /* 0x000000191b1ab207 */ /* 0x000fe20005000000 */
[----:B------:R-:W-:Y:S01]  /*0690*/  VIADD R25, R21, 0x400 ;  /* 0x0000040015197836 */ /* 0x000fe20000000000 */
[----:B------:R-:W-:-:S03]  /*06a0*/  @!P3 SEL R24, R29, R12, !P2 ;  /* 0x0000000c1d18b207 */ /* 0x000fc60005000000 */
[----:B------:R-:W-:-:S04]  /*06b0*/  IMAD.WIDE.U32 R14, R25, 0x4, R10 ;  /* 0x00000004190e7825 */ /* 0x000fc800078e000a */
[----:B------:R-:W-:Y:S01]  /*06c0*/  IMAD.WIDE.U32 R12, R25, 0x4, R6 ;  /* 0x00000004190c7825 */ /* 0x000fe200078e0006 */
[----:B------:R-:W-:Y:S01]  /*06d0*/  IADD3 R17, P0, PT, R3, UR6, RZ ;  /* 0x0000000603117c10 */ /* 0x000fe2000ff1e0ff */
[----:B------:R-:W2:Y:S01]  /*06e0*/  LDG.E R14, desc[UR12][R14.64] ;  /* 0x0000000c0e0e7981 */ /* 0x000ea2000c1e1900 */
[----:B------:R-:W-:-:S03]  /*06f0*/  SEL R18, R18, 0x1, !P3 ;  /* 0x0000000112127807 */ /* 0x000fc60005800000 */
[----:B------:R0:W2:Y:S01]  /*0700*/  LDG.E R3, desc[UR12][R12.64] ;  /* 0x0000000c0c037981 */ /* 0x0000a2000c1e1900 */
[----:B------:R-:W-:Y:S01]  /*0710*/  LOP3.LUT P1, RZ, R18, 0xff, RZ, 0xc0, !PT ;  /* 0x000000ff12ff7812 */ /* 0x000fe2000782c0ff */
[----:B------:R-:W-:-:S03]  /*0720*/  IMAD.X R27, RZ, RZ, UR7, P0 ;  /* 0x00000007ff1b7e24 */ /* 0x000fc600080e06ff */
[CC--:B---3--:R-:W-:Y:S02]  /*0730*/  ISETP.NE.AND P3, PT, R16.reuse, R19.reuse, P1 ;  /* 0x000000131000720c */ /* 0x0c8fe40000f65270 */
[----:B------:R-:W-:Y:S02]  /*0740*/  ISETP.LT.U32.AND P0, PT, R17, R26, PT ;  /* 0x0000001a1100720c */ /* 0x000fe40003f01070 */
[----:B------:R-:W-:Y:S02]  /*0750*/  ISETP.NE.AND P2, PT, R16, R19, PT ;  /* 0x000000131000720c */ /* 0x000fe40003f45270 */
[----:B------:R-:W-:Y:S01]  /*0760*/  ISETP.LT.AND.EX P0, PT, R27, R24, PT, P0 ;  /* 0x000000181b00720c */ /* 0x000fe20003f01300 */
[----:B------:R-:W-:-:S03]  /*0770*/  VIADD R19, R21, 0x500 ;  /* 0x0000050015137836 */ /* 0x000fc60000000000 */
[-C--:B------:R-:W-:Y:S01]  /*0780*/  SEL R28, R17, R26.reuse, P0 ;  /* 0x0000001a111c7207 */ /* 0x080fe20000000000 */
[----:B0-----:R-:W-:Y:S02]  /*0790*/  IMAD.WIDE.U32 R12, R19, 0x4, R10 ;  /* 0x00000004130c7825 */ /* 0x001fe400078e000a */
[----:B------:R-:W-:Y:S02]  /*07a0*/  @!P3 SEL R28, R17, R26, !P1 ;  /* 0x0000001a111cb207 */ /* 0x000fe40004800000 */
[----:B------:R-:W-:Y:S01]  /*07b0*/  IMAD.WIDE.U32 R16, R19, 0x4, R6 ;  /* 0x0000000413107825 */ /* 0x000fe200078e0006 */
[----:B------:R-:W3:Y:S05]  /*07c0*/  LDG.E R29, desc[UR12][R12.64] ;  /* 0x0000000c0c1d7981 */ /* 0x000eea000c1e1900 */
[----:B------:R0:W3:Y:S01]  /*07d0*/  LDG.E R16, desc[UR12][R16.64] ;  /* 0x0000000c10107981 */ /* 0x0000e2000c1e1900 */
[----:B------:R-:W-:-:S04]  /*07e0*/  @!P1 SEL R18, RZ, 0x1, !P2 ;  /* 0x00000001ff129807 */ /* 0x000fc80005000000 */
[----:B------:R-:W-:Y:S02]  /*07f0*/  SEL R26, R18, 0x1, !P3 ;  /* 0x00000001121a7807 */ /* 0x000fe40005800000 */
[-C--:B------:R-:W-:Y:S02]  /*0800*/  SEL R15, R27, R24.reuse, P0 ;  /* 0x000000181b0f7207 */ /* 0x080fe40000000000 */
[----:B------:R-:W-:Y:S02]  /*0810*/  LOP3.LUT P2, RZ, R26, 0xff, RZ, 0xc0, !PT ;  /* 0x000000ff1aff7812 */ /* 0x000fe4000784c0ff */
[----:B------:R-:W-:Y:S02]  /*0820*/  IADD3 R25, P0, PT, R25, UR6, RZ ;  /* 0x0000000619197c10 */ /* 0x000fe4000ff1e0ff */
[----:B------:R-:W-:-:S03]  /*0830*/  @!P3 SEL R15, R27, R24, !P1 ;  /* 0x000000181b0fb207 */ /* 0x000fc60004800000 */
[----:B------:R-:W-:Y:S01]  /*0840*/  IMAD.X R27, RZ, RZ, UR7, P0 ;  /* 0x00000007ff1b7e24 */ /* 0x000fe200080e06ff */
[----:B------:R-:W-:-:S04]  /*0850*/  ISETP.LT.U32.AND P0, PT, R25, R28, PT ;  /* 0x0000001c1900720c */ /* 0x000fc80003f01070 */
[----:B------:R-:W-:-:S04]  /*0860*/  ISETP.LT.AND.EX P0, PT, R27, R15, PT, P0 ;  /* 0x0000000f1b00720c */ /* 0x000fc80003f01300 */
[----:B------:R-:W-:Y:S02]  /*0870*/  SEL R18, R27, R15, P0 ;  /* 0x0000000f1b127207 */ /* 0x000fe40000000000 */
[----:B0-----:R-:W-:Y:S02]  /*0880*/  SEL R17, R25, R28, P0 ;  /* 0x0000001c19117207 */ /* 0x001fe40000000000 */
[CC--:B--2---:R-:W-:Y:S02]  /*0890*/  ISETP.NE.AND P3, PT, R3.reuse, R14.reuse, P2 ;  /* 0x0000000e0300720c */ /* 0x0c4fe40001765270 */
[----:B------:R-:W-:Y:S01]  /*08a0*/  ISETP.NE.AND P1, PT, R3, R14, PT ;  /* 0x0000000e0300720c */ /* 0x000fe20003f25270 */
[----:B------:R-:W-:-:S03]  /*08b0*/  VIADD R3, R21, 0x600 ;  /* 0x0000060015037836 */ /* 0x000fc60000000000 */
[----:B------:R-:W-:Y:S01]  /*08c0*/  @!P2 SEL R26, RZ, 0x1, !P1 ;  /* 0x00000001ff1aa807 */ /* 0x000fe20004800000 */
[----:B------:R-:W-:-:S06]  /*08d0*/  IMAD.WIDE.U32 R12, R3, 0x4, R6 ;  /* 0x00000004030c7825 */ /* 0x000fcc00078e0006 */
[----:B------:R-:W-:Y:S01]  /*08e0*/  @!P3 SEL R18, R27, R15, !P2 ;  /* 0x0000000f1b12b207 */ /* 0x000fe20005000000 */
[----:B------:R-:W-:Y:S01]  /*08f0*/  IMAD.WIDE.U32 R14, R3, 0x4, R10 ;  /* 0x00000004030e7825 */ /* 0x000fe200078e000a */
[----:B------:R-:W-:Y:S02]  /*0900*/  SEL R24, R26, 0x1, !P3 ;  /* 0x000000011a187807 */ /* 0x000fe40005800000 */
[----:B------:R-:W-:Y:S02]  /*0910*/  IADD3 R26, P1, PT, R19, UR6, RZ ;  /* 0x00000006131a7c10 */ /* 0x000fe4000ff3e0ff */
[----:B------:R0:W2:Y:S01]  /*0920*/  LDG.E R19, desc[UR12][R12.64] ;  /* 0x0000000c0c137981 */ /* 0x0000a2000c1e1900 */
[----:B------:R-:W-:-:S03]  /*0930*/  @!P3 SEL R17, R25, R28, !P2 ;  /* 0x0000001c1911b207 */ /* 0x000fc60005000000 */
[----:B------:R1:W2:Y:S01]  /*0940*/  LDG.E R14, desc[UR12][R14.64] ;  /* 0x0000000c0e0e7981 */ /* 0x0002a2000c1e1900 */
[----:B------:R-:W-:Y:S01]  /*0950*/  LOP3.LUT P2, RZ, R24, 0xff, RZ, 0xc0, !PT ;  /* 0x000000ff18ff7812 */ /* 0x000fe2000784c0ff */
[----:B------:R-:W-:-:S03]  /*0960*/  IMAD.X R25, RZ, RZ, UR7, P1 ;  /* 0x00000007ff197e24 */ /* 0x000fc600088e06ff */
[----:B---3--:R-:W-:Y:S02]  /*0970*/  ISETP.NE.AND P3, PT, R16, R29, P2 ;  /* 0x0000001d1000720c */ /* 0x008fe40001765270 */
[----:B------:R-:W-:Y:S02]  /*0980*/  ISETP.LT.U32.AND P0, PT, R26, R17, PT ;  /* 0x000000111a00720c */ /* 0x000fe40003f01070 */
[----:B------:R-:W-:Y:S02]  /*0990*/  ISETP.NE.AND P1, PT, R16, R29, PT ;  /* 0x0000001d1000720c */ /* 0x000fe40003f25270 */
[----:B------:R-:W-:Y:S01]  /*09a0*/  ISETP.LT.AND.EX P0, PT, R25, R18, PT, P0 ;  /* 0x000000121900720c */ /* 0x000fe20003f01300 */
[----:B------:R-:W-:-:S03]  /*09b0*/  VIADD R29, R21, 0x700 ;  /* 0x00000700151d7836 */ /* 0x000fc60000000000 */
[CC--:B------:R-:W-:Y:S01]  /*09c0*/  SEL R27, R26.reuse, R17.reuse, P0 ;  /* 0x000000111a1b7207 */ /* 0x0c0fe20000000000 */
[C---:B0-----:R-:W-:Y:S02]  /*09d0*/  IMAD.WIDE.U32 R12, R29.reuse, 0x4, R10 ;  /* 0x000000041d0c7825 */ /* 0x041fe400078e000a */
[----:B------:R-:W-:Y:S02]  /*09e0*/  @!P3 SEL R27, R26, R17, !P2 ;  /* 0x000000111a1bb207 */ /* 0x000fe40005000000 */
[----:B------:R-:W-:Y:S02]  /*09f0*/  IMAD.WIDE.U32 R16, R29, 0x4, R6 ;  /* 0x000000041d107825 */ /* 0x000fe400078e0006 */
[----:B------:R-:W3:Y:S04]  /*0a00*/  LDG.E R13, desc[UR12][R12.64] ;  /* 0x0000000c0c0d7981 */ /* 0x000ee8000c1e1900 */
[----:B------:R0:W3:Y:S01]  /*0a10*/  LDG.E R16, desc[UR12][R16.64] ;  /* 0x0000000c10107981 */ /* 0x0000e2000c1e1900 */
[----:B------:R-:W-:-:S04]  /*0a20*/  @!P2 SEL R24, RZ, 0x1, !P1 ;  /* 0x00000001ff18a807 */ /* 0x000fc80004800000 */
[----:B------:R-:W-:Y:S02]  /*0a30*/  SEL R24, R24, 0x1, !P3 ;  /* 0x0000000118187807 */ /* 0x000fe40005800000 */
[-C--:B-1----:R-:W-:Y:S02]  /*0a40*/  SEL R15, R25, R18.reuse, P0 ;  /* 0x00000012190f7207 */ /* 0x082fe40000000000 */
[----:B------:R-:W-:Y:S02]  /*0a50*/  LOP3.LUT P1, RZ, R24, 0xff, RZ, 0xc0, !PT ;  /* 0x000000ff18ff7812 */ /* 0x000fe4000782c0ff */
[----:B------:R-:W-:Y:S02]  /*0a60*/  IADD3 R26, P0, PT, R3, UR6, RZ ;  /* 0x00000006031a7c10 */ /* 0x000fe4000ff1e0ff */
[----:B------:R-:W-:Y:S01]  /*0a70*/  @!P3 SEL R15, R25, R18, !P2 ;  /* 0x00000012190fb207 */ /* 0x000fe20005000000 */
[----:B------:R-:W-:Y:S02]  /*0a80*/  VIADD R22, R22, 0x8 ;  /* 0x0000000816167836 */ /* 0x000fe40000000000 */
[----:B------:R-:W-:-:S02]  /*0a90*/  VIADD R5, R5, 0x800 ;  /* 0x0000080005057836 */ /* 0x000fc40000000000 */
[----:B------:R-:W-:Y:S01]  /*0aa0*/  VIADD R21, R21, 0x800 ;  /* 0x0000080015157836 */ /* 0x000fe20000000000 */
[CC--:B--2---:R-:W-:Y:S02]  /*0ab0*/  ISETP.NE.AND P2, PT, R19.reuse, R14.reuse, PT ;  /* 0x0000000e1300720c */ /* 0x0c4fe40003f45270 */
[----:B------:R-:W-:Y:S01]  /*0ac0*/  ISETP.NE.AND P3, PT, R19, R14, P1 ;  /* 0x0000000e1300720c */ /* 0x000fe20000f65270 */
[----:B------:R-:W-:Y:S01]  /*0ad0*/  IMAD.X R14, RZ, RZ, UR7, P0 ;  /* 0x00000007ff0e7e24 */ /* 0x000fe200080e06ff */
[----:B------:R-:W-:-:S04]  /*0ae0*/  ISETP.LT.U32.AND P0, PT, R26, R27, PT ;  /* 0x0000001b1a00720c */ /* 0x000fc80003f01070 */
[----:B------:R-:W-:Y:S02]  /*0af0*/  ISETP.LT.AND.EX P0, PT, R14, R15, PT, P0 ;  /* 0x0000000f0e00720c */ /* 0x000fe40003f01300 */
[----:B------:R-:W-:Y:S02]  /*0b00*/  @!P1 SEL R24, RZ, 0x1, !P2 ;  /* 0x00000001ff189807 */ /* 0x000fe40005000000 */
[----:B------:R-:W-:Y:S02]  /*0b10*/  SEL R18, R26, R27, P0 ;  /* 0x0000001b1a127207 */ /* 0x000fe40000000000 */
[----:B0-----:R-:W-:Y:S02]  /*0b20*/  SEL R17, R14, R15, P0 ;  /* 0x0000000f0e117207 */ /* 0x001fe40000000000 */
[----:B------:R-:W-:Y:S02]  /*0b30*/  IADD3 R29, P0, PT, R29, UR6, RZ ;  /* 0x000000061d1d7c10 */ /* 0x000fe4000ff1e0ff */
[----:B------:R-:W-:-:S02]  /*0b40*/  @!P3 SEL R18, R26, R27, !P1 ;  /* 0x0000001b1a12b207 */ /* 0x000fc40004800000 */
[----:B------:R-:W-:Y:S01]  /*0b50*/  @!P3 SEL R17, R14, R15, !P1 ;  /* 0x0000000f0e11b207 */ /* 0x000fe20004800000 */
[----:B------:R-:W-:Y:S01]  /*0b60*/  IMAD.X R14, RZ, RZ, UR7, P0 ;  /* 0x00000007ff0e7e24 */ /* 0x000fe200080e06ff */
[----:B------:R-:W-:Y:S02]  /*0b70*/  SEL R12, R24, 0x1, !P3 ;  /* 0x00000001180c7807 */ /* 0x000fe40005800000 */
[----:B------:R-:W-:Y:S02]  /*0b80*/  ISETP.LT.U32.AND P0, PT, R29, R18, PT ;  /* 0x000000121d00720c */ /* 0x000fe40003f01070 */
[----:B------:R-:W-:Y:S02]  /*0b90*/  LOP3.LUT P2, RZ, R12, 0xff, RZ, 0xc0, !PT ;  /* 0x000000ff0cff7812 */ /* 0x000fe4000784c0ff */
[----:B------:R-:W-:-:S04]  /*0ba0*/  ISETP.LT.AND.EX P0, PT, R14, R17, PT, P0 ;  /* 0x000000110e00720c */ /* 0x000fc80003f01300 */
[----:B------:R-:W-:Y:S02]  /*0bb0*/  SEL R24, R29, R18, P0 ;  /* 0x000000121d187207 */ /* 0x000fe40000000000 */
[----:B------:R-:W-:Y:S02]  /*0bc0*/  SEL R3, R14, R17, P0 ;  /* 0x000000110e037207 */ /* 0x000fe40000000000 */
[----:B------:R-:W-:Y:S02]  /*0bd0*/  ISETP.NE.AND P0, PT, R22, RZ, PT ;  /* 0x000000ff1600720c */ /* 0x000fe40003f05270 */
[CC--:B---3--:R-:W-:Y:S02]  /*0be0*/  ISETP.NE.AND P3, PT, R16.reuse, R13.reuse, P2 ;  /* 0x0000000d1000720c */ /* 0x0c8fe40001765270 */
[----:B------:R-:W-:-:S04]  /*0bf0*/  ISETP.NE.AND P1, PT, R16, R13, PT ;  /* 0x0000000d1000720c */ /* 0x000fc80003f25270 */
[----:B------:R-:W-:-:S04]  /*0c00*/  @!P2 SEL R12, RZ, 0x1, !P1 ;  /* 0x00000001ff0ca807 */ /* 0x000fc80004800000 */
[----:B------:R-:W-:-:S03]  /*0c10*/  SEL R12, R12, 0x1, !P3 ;  /* 0x000000010c0c7807 */ /* 0x000fc60005800000 */
[----:B------:R-:W-:Y:S02]  /*0c20*/  @!P3 SEL R24, R29, R18, !P2 ;  /* 0x000000121d18b207 */ /* 0x000fe40005000000 */
[----:B------:R-:W-:Y:S02]  /*0c30*/  @!P3 SEL R3, R14, R17, !P2 ;  /* 0x000000110e03b207 */ /* 0x000fe40005000000 */
[----:B------:R-:W-:Y:S01]  /*0c40*/  PRMT R26, R12, 0x7610, R26 ;  /* 0x000076100c1a7816 */ /* 0x000fe2000000001a */
[----:B------:R-:W-:Y:S06]  /*0c50*/  @P0 BRA `(.L_x_529) ;  /* 0xfffffff400a80947 */ /* 0x000fec000383ffff */
[----:B------:R-:W-:Y:S05]  /*0c60*/  BSYNC.RECONVERGENT B3 ;  /* 0x0000000000037941 */ /* 0x000fea0003800200 */
.L_x_528:
[----:B------:R-:W-:-:S07]  /*0c70*/  VIADD R22, R5, 0xfffffc00 ;  /* 0xfffffc0005167836 */ /* 0x000fce0000000000 */
.L_x_527:
[----:B------:R-:W-:Y:S05]  /*0c80*/  BSYNC.RECONVERGENT B2 ;  /* 0x0000000000027941 */ /* 0x000fea0003800200 */
.L_x_526:
[----:B------:R-:W-:-:S13]  /*0c90*/  ISETP.NE.AND P0, PT, R23, RZ, PT ;  /* 0x000000ff1700720c */ /* 0x000fda0003f05270 */
[----:B------:R-:W-:Y:S05]  /*0ca0*/  @!P0 BRA `(.L_x_525) ;  /* 0x00000008005c8947 */ /* 0x000fea0003800000 */
[----:B------:R-:W-:Y:S01]  /*0cb0*/  ISETP.GE.U32.AND P0, PT, R23, 0x4, PT ;  /* 0x000000041700780c */ /* 0x000fe20003f06070 */
[----:B------:R-:W-:Y:S01]  /*0cc0*/  BSSY.RECONVERGENT B2, `(.L_x_530) ;  /* 0x000004f000027945 */ /* 0x000fe20003800200 */
[----:B------:R-:W-:-:S11]  /*0cd0*/  LOP3.LUT P1, R6, R20, 0x3, RZ, 0xc0, !PT ;  /* 0x0000000314067812 */ /* 0x000fd6000782c0ff */
[----:B------:R-:W-:Y:S05]  /*0ce0*/  @!P0 BRA `(.L_x_531) ;  /* 0x0000000400308947 */ /* 0x000fea0003800000 */
[----:B------:R-:W0:Y:S01]  /*0cf0*/  LDC.64 R10, c[0x0][0x380] ;  /* 0x0000e000ff0a7b82 */ /* 0x000e220000000a00 */
[----:B------:R-:W-:Y:S01]  /*0d00*/  IMAD.IADD R7, R9, 0x1, R22 ;  /* 0x0000000109077824 */ /* 0x000fe200078e0216 */
[----:B------:R-:W1:Y:S06]  /*0d10*/  LDCU.64 UR8, c[0x0][0x3a0] ;  /* 0x00007400ff0877ac */ /* 0x000e6c0008000a00 */
[----:B------:R-:W2:Y:S01]  /*0d20*/  LDC.64 R12, c[0x0][0x388] ;  /* 0x0000e200ff0c7b82 */ /* 0x000ea20000000a00 */
[----:B0-----:R-:W-:-:S06]  /*0d30*/  IMAD.WIDE.U32 R28, R7, 0x4, R10 ;  /* 0x00000004071c7825 */ /* 0x001fcc00078e000a */
[----:B------:R-:W3:Y:S01]  /*0d40*/  LDG.E R28, desc[UR12][R28.64] ;  /* 0x0000000c1c1c7981 */ /* 0x000ee2000c1e1900 */
[----:B--2---:R-:W-:-:S05]  /*0d50*/  IMAD.WIDE.U32 R14, R7, 0x4, R12 ;  /* 0x00000004070e7825 */ /* 0x004fca00078e000c */
[----:B------:R0:W3:Y:S01]  /*0d60*/  LDG.E R5, desc[UR12][R14.64] ;  /* 0x0000000c0e057981 */ /* 0x0000e2000c1e1900 */
[----:B------:R-:W-:-:S04]  /*0d70*/  VIADD R23, R7, 0x100 ;  /* 0x0000010007177836 */ /* 0x000fc80000000000 */
[----:B------:R-:W-:-:S04]  /*0d80*/  IMAD.WIDE.U32 R16, R23, 0x4, R12 ;  /* 0x0000000417107825 */ /* 0x000fc800078e000c */
[----:B0-----:R-:W-:Y:S02]  /*0d90*/  IMAD.WIDE.U32 R14, R23, 0x4, R10 ;  /* 0x00000004170e7825 */ /* 0x001fe400078e000a */
[----:B------:R-:W2:Y:S04]  /*0da0*/  LDG.E R16, desc[UR12][R16.64] ;  /* 0x0000000c10107981 */ /* 0x000ea8000c1e1900 */
[----:B------:R-:W2:Y:S01]  /*0db0*/  LDG.E R25, desc[UR12][R14.64] ;  /* 0x0000000c0e197981 */ /* 0x000ea2000c1e1900 */
[----:B------:R-:W-:-:S04]  /*0dc0*/  VIADD R27, R7, 0x200 ;  /* 0x00000200071b7836 */ /* 0x000fc80000000000 */
[----:B------:R-:W-:-:S04]  /*0dd0*/  IMAD.WIDE.U32 R18, R27, 0x4, R10 ;  /* 0x000000041b127825 */ /* 0x000fc800078e000a */
[----:B------:R-:W-:Y:S02]  /*0de0*/  IMAD.WIDE.U32 R20, R27, 0x4, R12 ;  /* 0x000000041b147825 */ /* 0x000fe400078e000c */
[----:B------:R-:W4:Y:S04]  /*0df0*/  LDG.E R18, desc[UR12][R18.64] ;  /* 0x0000000c12127981 */ /* 0x000f28000c1e1900 */
[----:B------:R0:W4:Y:S01]  /*0e00*/  LDG.E R21, desc[UR12][R20.64] ;  /* 0x0000000c14157981 */ /* 0x000122000c1e1900 */
[----:B------:R-:W-:-:S04]  /*0e10*/  VIADD R29, R7, 0x300 ;  /* 0x00000300071d7836 */ /* 0x000fc80000000000 */
[----:B------:R-:W-:-:S04]  /*0e20*/  IMAD.WIDE.U32 R10, R29, 0x4, R10 ;  /* 0x000000041d0a7825 */ /* 0x000fc800078e000a */
[----:B------:R-:W-:Y:S02]  /*0e30*/  IMAD.WIDE.U32 R12, R29, 0x4, R12 ;  /* 0x000000041d0c7825 */ /* 0x000fe400078e000c */
[----:B------:R-:W5:Y:S04]  /*0e40*/  LDG.E R10, desc[UR12][R10.64] ;  /* 0x0000000c0a0a7981 */ /* 0x000f68000c1e1900 */
[----:B------:R3:W5:Y:S01]  /*0e50*/  LDG.E R13, desc[UR12][R12.64] ;  /* 0x0000000c0c0d7981 */ /* 0x000762000c1e1900 */
[----:B------:R-:W-:Y:S02]  /*0e60*/  LOP3.LUT P3, RZ, R26, 0xff, RZ, 0xc0, !PT ;  /* 0x000000ff1aff7812 */ /* 0x000fe4000786c0ff */
[----:B-1----:R-:W-:-:S05]  /*0e70*/  IADD3 R7, P2, PT, R7, UR8, RZ ;  /* 0x0000000807077c10 */ /* 0x002fca000ff5e0ff */
[----:B0-----:R-:W-:Y:S01]  /*0e80*/  IMAD.X R20, RZ, RZ, UR9, P2 ;  /* 0x00000009ff147e24 */ /* 0x001fe200090e06ff */
[----:B------:R-:W-:Y:S01]  /*0e90*/  IADD3 R23, P5, PT, R23, UR8, RZ ;  /* 0x0000000817177c10 */ /* 0x000fe2000ffbe0ff */
[----:B------:R-:W-:Y:S01]  /*0ea0*/  VIADD R22, R22, 0x400 ;  /* 0x0000040016167836 */ /* 0x000fe20000000000 */
[CC--:B---3--:R-:W-:Y:S02]  /*0eb0*/  ISETP.NE.AND P0, PT, R28.reuse, R5.reuse, PT ;  /* 0x000000051c00720c */ /* 0x0c8fe40003f05270 */
        /* <DEDUP_REMOVED lines=12> */
[----:B------:R-:W-:Y:S01]  /*0f80*/  @!P2 SEL R26, RZ, 0x1, !P0 ;  /* 0x00000001ff1aa807 */ /* 0x000fe20004000000 */
[----:B------:R-:W-:-:S03]  /*0f90*/  IMAD.X R3, RZ, RZ, UR9, P5 ;  /* 0x00000009ff037e24 */ /* 0x000fc6000a8e06ff */
[----:B------:R-:W-:Y:S02]  /*0fa0*/  SEL R26, R26, 0x1, !P4 ;  /* 0x000000011a1a7807 */ /* 0x000fe40006000000 */
[----:B------:R-:W-:Y:S02]  /*0fb0*/  ISETP.LT.U32.AND P0, PT, R23, R12, PT ;  /* 0x0000000c1700720c */ /* 0x000fe40003f01070 */
[----:B------:R-:W-:Y:S02]  /*0fc0*/  LOP3.LUT P3, RZ, R26, 0xff, RZ, 0xc0, !PT ;  /* 0x000000ff1aff7812 */ /* 0x000fe4000786c0ff */
[----:B------:R-:W-:-:S04]  /*0fd0*/  ISETP.LT.AND.EX P0, PT, R3, R14, PT, P0 ;  /* 0x0000000e0300720c */ /* 0x000fc80003f01300 */
[----:B------:R-:W-:Y:S02]  /*0fe0*/  SEL R16, R23, R12, P0 ;  /* 0x0000000c17107207 */ /* 0x000fe40000000000 */
[----:B------:R-:W-:Y:S02]  /*0ff0*/  SEL R20, R3, R14, P0 ;  /* 0x0000000e03147207 */ /* 0x000fe40000000000 */
[----:B------:R-:W-:Y:S02]  /*1000*/  @!P4 SEL R16, R23, R12, !P2 ;  /* 0x0000000c1710c207 */ /* 0x000fe40005000000 */
[----:B------:R-:W-:Y:S02]  /*1010*/  @!P4 SEL R20, R3, R14, !P2 ;  /* 0x0000000e0314c207 */ /* 0x000fe40005000000 */
[----:B------:R-:W-:Y:S02]  /*1020*/  IADD3 R27, P0, PT, R27, UR8, RZ ;  /* 0x000000081b1b7c10 */ /* 0x000fe4000ff1e0ff */
[----:B----4-:R-:W-:-:S02]  /*1030*/  ISETP.NE.AND P2, PT, R18, R21, PT ;  /* 0x000000151200720c */ /* 0x010fc40003f45270 */
[----:B------:R-:W-:Y:S01]  /*1040*/  ISETP.NE.AND P4, PT, R18, R21, P3 ;  /* 0x000000151200720c */ /* 0x000fe20001f85270 */
[----:B------:R-:W-:Y:S01]  /*1050*/  IMAD.X R3, RZ, RZ, UR9, P0 ;  /* 0x00000009ff037e24 */ /* 0x000fe200080e06ff */
[----:B------:R-:W-:Y:S02]  /*1060*/  @!P3 SEL R26, RZ, 0x1, !P2 ;  /* 0x00000001ff1ab807 */ /* 0x000fe40005000000 */
[----:B------:R-:W-:Y:S02]  /*1070*/  ISETP.LT.U32.AND P0, PT, R27, R16, PT ;  /* 0x000000101b00720c */ /* 0x000fe40003f01070 */
[----:B------:R-:W-:Y:S02]  /*1080*/  SEL R26, R26, 0x1, !P4 ;  /* 0x000000011a1a7807 */ /* 0x000fe40006000000 */
[----:B------:R-:W-:Y:S02]  /*1090*/  ISETP.LT.AND.EX P0, PT, R3, R20, PT, P0 ;  /* 0x000000140300720c */ /* 0x000fe40003f01300 */
[----:B------:R-:W-:-:S02]  /*10a0*/  LOP3.LUT P2, RZ, R26, 0xff, RZ, 0xc0, !PT ;  /* 0x000000ff1aff7812 */ /* 0x000fc4000784c0ff */
[----:B------:R-:W-:Y:S02]  /*10b0*/  IADD3 R29, P5, PT, R29, UR8, RZ ;  /* 0x000000081d1d7c10 */ /* 0x000fe4000ffbe0ff */
[----:B------:R-:W-:Y:S02]  /*10c0*/  SEL R12, R27, R16, P0 ;  /* 0x000000101b0c7207 */ /* 0x000fe40000000000 */
[----:B------:R-:W-:Y:S02]  /*10d0*/  SEL R14, R3, R20, P0 ;  /* 0x00000014030e7207 */ /* 0x000fe40000000000 */
[----:B------:R-:W-:Y:S02]  /*10e0*/  @!P4 SEL R12, R27, R16, !P3 ;  /* 0x000000101b0cc207 */ /* 0x000fe40005800000 */
[----:B------:R-:W-:Y:S02]  /*10f0*/  @!P4 SEL R14, R3, R20, !P3 ;  /* 0x00000014030ec207 */ /* 0x000fe40005800000 */
[----:B-----5:R-:W-:Y:S01]  /*1100*/  ISETP.NE.AND P4, PT, R10, R13, P2 ;  /* 0x0000000d0a00720c */ /* 0x020fe20001785270 */
[----:B------:R-:W-:Y:S01]  /*1110*/  IMAD.X R5, RZ, RZ, UR9, P5 ;  /* 0x00000009ff057e24 */ /* 0x000fe2000a8e06ff */
[----:B------:R-:W-:-:S02]  /*1120*/  ISETP.LT.U32.AND P0, PT, R29, R12, PT ;  /* 0x0000000c1d00720c */ /* 0x000fc40003f01070 */
[----:B------:R-:W-:Y:S02]  /*1130*/  ISETP.NE.AND P3, PT, R10, R13, PT ;  /* 0x0000000d0a00720c */ /* 0x000fe40003f65270 */
[----:B------:R-:W-:Y:S02]  /*1140*/  ISETP.LT.AND.EX P0, PT, R5, R14, PT, P0 ;  /* 0x0000000e0500720c */ /* 0x000fe40003f01300 */
[----:B------:R-:W-:Y:S02]  /*1150*/  @!P2 SEL R26, RZ, 0x1, !P3 ;  /* 0x00000001ff1aa807 */ /* 0x000fe40005800000 */
[----:B------:R-:W-:Y:S02]  /*1160*/  SEL R24, R29, R12, P0 ;  /* 0x0000000c1d187207 */ /* 0x000fe40000000000 */
[----:B------:R-:W-:Y:S02]  /*1170*/  SEL R3, R5, R14, P0 ;  /* 0x0000000e05037207 */ /* 0x000fe40000000000 */
[----:B------:R-:W-:-:S02]  /*1180*/  SEL R26, R26, 0x1, !P4 ;  /* 0x000000011a1a7807 */ /* 0x000fc40006000000 */
[----:B------:R-:W-:Y:S02]  /*1190*/  @!P4 SEL R24, R29, R12, !P2 ;  /* 0x0000000c1d18c207 */ /* 0x000fe40005000000 */
[----:B------:R-:W-:-:S07]  /*11a0*/  @!P4 SEL R3, R5, R14, !P2 ;  /* 0x0000000e0503c207 */ /* 0x000fce0005000000 */
.L_x_531:
[----:B------:R-:W-:Y:S05]  /*11b0*/  BSYNC.RECONVERGENT B2 ;  /* 0x0000000000027941 */ /* 0x000fea0003800200 */
.L_x_530:
        /* <DEDUP_REMOVED lines=13> */
[----:B------:R-:W3:Y:S01]  /*1290*/  LDG.E R15, desc[UR12][R14.64] ;  /* 0x0000000c0e0f7981 */ /* 0x000ee2000c1e1900 */
[----:B------:R-:W-:-:S04]  /*12a0*/  IMAD.WIDE.U32 R10, R17, 0x4, R10 ;  /* 0x00000004110a7825 */ /* 0x000fc800078e000a */
[----:B------:R-:W-:Y:S02]  /*12b0*/  IMAD.WIDE.U32 R6, R17, 0x4, R6 ;  /* 0x0000000411067825 */ /* 0x000fe400078e0006 */
[----:B------:R-:W2:Y:S04]  /*12c0*/  LDG.E R10, desc[UR12][R10.64] ;  /* 0x0000000c0a0a7981 */ /* 0x000ea8000c1e1900 */
[----:B------:R0:W2:Y:S01]  /*12d0*/  LDG.E R19, desc[UR12][R6.64] ;  /* 0x0000000c06137981 */ /* 0x0000a2000c1e1900 */
[----:B------:R-:W-:Y:S02]  /*12e0*/  LOP3.LUT P2, RZ, R26, 0xff, RZ, 0xc0, !PT ;  /* 0x000000ff1aff7812 */ /* 0x000fe4000784c0ff */
[----:B-1----:R-:W-:-:S04]  /*12f0*/  IADD3 R5, P4, PT, R5, UR8, RZ ;  /* 0x0000000805057c10 */ /* 0x002fc8000ff9e0ff */
[----:B------:R-:W-:Y:S01]  /*1300*/  ISETP.LT.U32.AND P0, PT, R5, R24, PT ;  /* 0x000000180500720c */ /* 0x000fe20003f01070 */
[----:B------:R-:W-:-:S05]  /*1310*/  IMAD.X R8, RZ, RZ, UR9, P4 ;  /* 0x00000009ff087e24 */ /* 0x000fca000a0e06ff */
[----:B------:R-:W-:-:S04]  /*1320*/  ISETP.LT.AND.EX P0, PT, R8, R3, PT, P0 ;  /* 0x000000030800720c */ /* 0x000fc80003f01300 */
[----:B0-----:R-:W-:Y:S02]  /*1330*/  SEL R6, R5, R24, P0 ;  /* 0x0000001805067207 */ /* 0x001fe40000000000 */
[----:B------:R-:W-:Y:S01]  /*1340*/  SEL R7, R8, R3, P0 ;  /* 0x0000000308077207 */ /* 0x000fe20000000000 */
[----:B------:R-:W-:Y:S01]  /*1350*/  VIADD R22, R22, 0x200 ;  /* 0x0000020016167836 */ /* 0x000fe20000000000 */
[CC--:B---3--:R-:W-:Y:S02]  /*1360*/  ISETP.NE.AND P5, PT, R12.reuse, R15.reuse, PT ;  /* 0x0000000f0c00720c */ /* 0x0c8fe40003fa5270 */
[----:B------:R-:W-:Y:S02]  /*1370*/  ISETP.NE.AND P3, PT, R12, R15, P2 ;  /* 0x0000000f0c00720c */ /* 0x000fe40001765270 */
[----:B------:R-:W-:-:S04]  /*1380*/  @!P2 SEL R26, RZ, 0x1, !P5 ;  /* 0x00000001ff1aa807 */ /* 0x000fc80006800000 */
[----:B------:R-:W-:Y:S02]  /*1390*/  SEL R26, R26, 0x1, !P3 ;  /* 0x000000011a1a7807 */ /* 0x000fe40005800000 */
[----:B------:R-:W-:Y:S02]  /*13a0*/  IADD3 R17, P5, PT, R17, UR8, RZ ;  /* 0x0000000811117c10 */ /* 0x000fe4000ffbe0ff */
[----:B------:R-:W-:-:S03]  /*13b0*/  LOP3.LUT P4, RZ, R26, 0xff, RZ, 0xc0, !PT ;  /* 0x000000ff1aff7812 */ /* 0x000fc6000788c0ff */
[----:B------:R-:W-:Y:S02]  /*13c0*/  @!P3 SEL R6, R5, R24, !P2 ;  /* 0x000000180506b207 */ /* 0x000fe40005000000 */
[----:B------:R-:W-:Y:S02]  /*13d0*/  @!P3 SEL R7, R8, R3, !P2 ;  /* 0x000000030807b207 */ /* 0x000fe40005000000 */
[CC--:B--2---:R-:W-:Y:S01]  /*13e0*/  ISETP.NE.AND P3, PT, R10.reuse, R19.reuse, P4 ;  /* 0x000000130a00720c */ /* 0x0c4fe20002765270 */
        /* <DEDUP_REMOVED lines=10> */
.L_x_533:
[----:B------:R-:W-:Y:S05]  /*1490*/  BSYNC.RECONVERGENT B2 ;  /* 0x0000000000027941 */ /* 0x000fea0003800200 */
.L_x_532:
        /* <DEDUP_REMOVED lines=8> */
[----:B------:R-:W3:Y:S01]  /*1520*/  LDG.E R9, desc[UR12][R8.64] ;  /* 0x0000000c08097981 */ /* 0x000ee2000c1e1900 */
[----:B------:R-:W-:Y:S02]  /*1530*/  LOP3.LUT P3, RZ, R26, 0xff, RZ, 0xc0, !PT ;  /* 0x000000ff1aff7812 */ /* 0x000fe4000786c0ff */
[----:B-1----:R-:W-:-:S05]  /*1540*/  IADD3 R11, P0, PT, R5, UR8, RZ ;  /* 0x00000008050b7c10 */ /* 0x002fca000ff1e0ff */
[----:B------:R-:W-:Y:S01]  /*1550*/  IMAD.X R10, RZ, RZ, UR9, P0 ;  /* 0x00000009ff0a7e24 */ /* 0x000fe200080e06ff */
[----:B------:R-:W-:-:S04]  /*1560*/  ISETP.LT.U32.AND P0, PT, R11, R24, PT ;  /* 0x000000180b00720c */ /* 0x000fc80003f01070 */
[----:B------:R-:W-:-:S04]  /*1570*/  ISETP.LT.AND.EX P0, PT, R10, R3, PT, P0 ;  /* 0x000000030a00720c */ /* 0x000fc80003f01300 */
[----:B------:R-:W-:Y:S02]  /*1580*/  SEL R5, R11, R24, P0 ;  /* 0x000000180b057207 */ /* 0x000fe40000000000 */
[CC--:B---3--:R-:W-:Y:S02]  /*1590*/  ISETP.NE.AND P2, PT, R6.reuse, R9.reuse, P3 ;  /* 0x000000090600720c */ /* 0x0c8fe40001f45270 */
        /* <DEDUP_REMOVED lines=8> */
.L_x_525:
[----:B------:R-:W-:Y:S05]  /*1620*/  BSYNC.RECONVERGENT B1 ;  /* 0x0000000000017941 */ /* 0x000fea0003800200 */
.L_x_524:
[----:B------:R-:W-:-:S13]  /*1630*/  ISETP.GE.U32.AND P0, PT, R2, 0x100, PT ;  /* 0x000001000200780c */ /* 0x000fda0003f06070 */
        /* <DEDUP_REMOVED lines=25> */
.L_x_536:
[----:B------:R-:W-:Y:S05]  /*17d0*/  BSYNC.RECONVERGENT B1 ;  /* 0x0000000000017941 */ /* 0x000fea0003800200 */
.L_x_535:
        /* <DEDUP_REMOVED lines=23> */
.L_x_538:
[----:B------:R-:W-:Y:S05]  /*1950*/  BSYNC.RECONVERGENT B1 ;  /* 0x0000000000017941 */ /* 0x000fea0003800200 */
.L_x_537:
        /* <DEDUP_REMOVED lines=20> */
.L_x_540:
[----:B------:R-:W-:Y:S05]  /*1aa0*/  BSYNC.RECONVERGENT B1 ;  /* 0x0000000000017941 */ /* 0x000fea0003800200 */
.L_x_539:
        /* <DEDUP_REMOVED lines=20> */
.L_x_542:
[----:B------:R-:W-:Y:S05]  /*1bf0*/  BSYNC.RECONVERGENT B1 ;  /* 0x0000000000017941 */ /* 0x000fea0003800200 */
.L_x_541:
        /* <DEDUP_REMOVED lines=20> */
.L_x_544:
[----:B------:R-:W-:Y:S05]  /*1d40*/  BSYNC.RECONVERGENT B1 ;  /* 0x0000000000017941 */ /* 0x000fea0003800200 */
.L_x_543:
[----:B------:R-:W-:Y:S04]  /*1d50*/  BSSY.RECONVERGENT B1, `(.L_x_545) ;  /* 0x000000b000017945 */ /* 0x000fe80003800200 */
[----:B------:R-:W-:Y:S05]  /*1d60*/  @P1 BRA `(.L_x_546) ;  /* 0x0000000000241947 */ /* 0x000fea0003800000 */
[----:B--2---:R-:W2:Y:S01]  /*1d70*/  S2R R6, SR_CgaCtaId ;  /* 0x0000000000067919 */ /* 0x004ea20000008800 */
[----:B0-----:R-:W-:Y:S02]  /*1d80*/  MOV R5, 0x400 ;  /* 0x0000040000057802 */ /* 0x001fe40000000f00 */
[----:B------:R-:W-:-:S04]  /*1d90*/  SHF.R.U32.HI R2, RZ, 0x1, R4 ;  /* 0x00000001ff027819 */ /* 0x000fc80000011604 */
[----:B------:R-:W-:Y:S02]  /*1da0*/  LOP3.LUT R2, R2, 0x1f0, RZ, 0xc0, !PT ;  /* 0x000001f002027812 */ /* 0x000fe400078ec0ff */
[----:B--2---:R-:W-:-:S05]  /*1db0*/  LEA R5, R6, R5, 0x18 ;  /* 0x0000000506057211 */ /* 0x004fca00078ec0ff */
[----:B------:R-:W-:Y:S02]  /*1dc0*/  IMAD.IADD R5, R2, 0x1, R5 ;  /* 0x0000000102057824 */ /* 0x000fe400078e0205 */
[----:B------:R-:W-:-:S03]  /*1dd0*/  IMAD.MOV.U32 R2, RZ, RZ, R24 ;  /* 0x000000ffff027224 */ /* 0x000fc600078e0018 */
[----:B------:R0:W-:Y:S04]  /*1de0*/  STS.U8 [R5+0x8], R26 ;  /* 0x0000081a05007388 */ /* 0x0001e80000000000 */
[----:B------:R0:W-:Y:S02]  /*1df0*/  STS.64 [R5+0x10], R2 ;  /* 0x0000100205007388 */ /* 0x0001e40000000a00 */
.L_x_546:
[----:B------:R-:W-:Y:S05]  /*1e00*/  BSYNC.RECONVERGENT B1 ;  /* 0x0000000000017941 */ /* 0x000fea0003800200 */
.L_x_545:
        /* <DEDUP_REMOVED lines=10> */
[----:B--2-4-:R-:W2:Y:S04]  /*1eb0*/  LDS.64 R6, [UR4+0x30] ;  /* 0x00003004ff067984 */ /* 0x014ea80008000a00 */
[----:B------:R-:W4:Y:S04]  /*1ec0*/  LDS.U8 R16, [UR4+0x38] ;  /* 0x00003804ff107984 */ /* 0x000f280008000000 */
[----:B------:R-:W4:Y:S04]  /*1ed0*/  LDS.64 R10, [UR4+0x40] ;  /* 0x00004004ff0a7984 */ /* 0x000f280008000a00 */
[----:B------:R-:W4:Y:S04]  /*1ee0*/  LDS.U8 R12, [UR4+0x48] ;  /* 0x00004804ff0c7984 */ /* 0x000f280008000000 */
[----:B------:R-:W4:Y:S04]  /*1ef0*/  LDS.64 R4, [UR4+0x50] ;  /* 0x00005004ff047984 */ /* 0x000f280008000a00 */
[----:B------:R-:W4:Y:S01]  /*1f00*/  LDS.U8 R17, [UR4+0x58] ;  /* 0x00005804ff117984 */ /* 0x000f220008000000 */
[----:B0-----:R-:W-:-:S04]  /*1f10*/  ISETP.NE.AND P2, PT, R2, RZ, PT ;  /* 0x000000ff0200720c */ /* 0x001fc80003f45270 */
[----:B------:R-:W-:Y:S02]  /*1f20*/  @P4 SEL R2, R26, 0x1, !P2 ;  /* 0x000000011a024807 */ /* 0x000fe40005000000 */
[-C--:B-----5:R-:W-:Y:S01]  /*1f30*/  ISETP.LT.U32.AND P0, PT, R8, R24.reuse, PT ;  /* 0x000000180800720c */ /* 0x0a0fe20003f01070 */
[----:B------:R-:W-:Y:S01]  /*1f40*/  LDS.U8 R26, [UR4+0x78] ;  /* 0x00007804ff1a7984 */ /* 0x000fe20008000000 */
[----:B------:R-:W-:Y:S02]  /*1f50*/  LOP3.LUT P3, RZ, R2, 0xff, RZ, 0xc0, !PT ;  /* 0x000000ff02ff7812 */ /* 0x000fe4000786c0ff */
[----:B------:R-:W-:Y:S02]  /*1f60*/  ISETP.LT.AND.EX P0, PT, R9, R3, PT, P0 ;  /* 0x000000030900720c */ /* 0x000fe40003f01300 */
[----:B-1----:R-:W-:Y:S02]  /*1f70*/  ISETP.NE.AND P5, PT, R14, RZ, PT ;  /* 0x000000ff0e00720c */ /* 0x002fe40003fa5270 */
[----:B---3--:R-:W-:-:S02]  /*1f80*/  @P2 SEL R24, R8, R24, P0 ;  /* 0x0000001808182207 */ /* 0x008fc40000000000 */
[C---:B------:R-:W-:Y:S02]  /*1f90*/  @P2 SEL R3, R9.reuse, R3, P0 ;  /* 0x0000000309032207 */ /* 0x040fe40000000000 */
[----:B------:R-:W-:Y:S02]  /*1fa0*/  SEL R13, R8, R24, !P4 ;  /* 0x00000018080d7207 */ /* 0x000fe40006000000 */
[----:B------:R-:W-:Y:S02]  /*1fb0*/  SEL R3, R9, R3, !P4 ;  /* 0x0000000309037207 */ /* 0x000fe40006000000 */
[----:B--2---:R-:W-:Y:S01]  /*1fc0*/  ISETP.LT.U32.AND P0, PT, R6, R13, PT ;  /* 0x0000000d0600720c */ /* 0x004fe20003f01070 */
[----:B------:R-:W0:Y:S01]  /*1fd0*/  LDS.64 R8, [UR4+0x60] ;  /* 0x00006004ff087984 */ /* 0x000e220008000a00 */
[----:B------:R-:W-:Y:S02]  /*1fe0*/  @P3 SEL R14, R2, 0x1, !P5 ;  /* 0x00000001020e3807 */ /* 0x000fe40006800000 */
[----:B------:R-:W-:-:S02]  /*1ff0*/  ISETP.LT.AND.EX P0, PT, R7, R3, PT, P0 ;  /* 0x000000030700720c */ /* 0x000fc40003f01300 */
[----:B------:R-:W-:Y:S02]  /*2000*/  LOP3.LUT P2, RZ, R14, 0xff, RZ, 0xc0, !PT ;  /* 0x000000ff0eff7812 */ /* 0x000fe4000784c0ff */
[----:B------:R-:W-:Y:S02]  /*2010*/  @P5 SEL R13, R6, R13, P0 ;  /* 0x0000000d060d5207 */ /* 0x000fe40000000000 */
[----:B----4-:R-:W-:Y:S02]  /*2020*/  ISETP.NE.AND P4, PT, R16, RZ, PT ;  /* 0x000000ff1000720c */ /* 0x010fe40003f85270 */
[C---:B------:R-:W-:Y:S02]  /*2030*/  @P5 SEL R3, R7.reuse, R3, P0 ;  /* 0x0000000307035207 */ /* 0x040fe40000000000 */
[----:B------:R-:W-:Y:S02]  /*2040*/  SEL R13, R6, R13, !P3 ;  /* 0x0000000d060d7207 */ /* 0x000fe40005800000 */
[----:B------:R-:W-:-:S02]  /*2050*/  SEL R15, R7, R3, !P3 ;  /* 0x00000003070f7207 */ /* 0x000fc40005800000 */
[----:B------:R-:W-:Y:S01]  /*2060*/  ISETP.LT.U32.AND P0, PT, R10, R13, PT ;  /* 0x0000000d0a00720c */ /* 0x000fe20003f01070 */
[----:B------:R-:W-:Y:S01]  /*2070*/  LDS.64 R6, [UR4+0x70] ;  /* 0x00007004ff067984 */ /* 0x000fe20008000a00 */
[----:B------:R-:W-:Y:S02]  /*2080*/  @P2 SEL R16, R14, 0x1, !P4 ;  /* 0x000000010e102807 */ /* 0x000fe40006000000 */
[----:B------:R-:W-:Y:S01]  /*2090*/  ISETP.LT.AND.EX P0, PT, R11, R15, PT, P0 ;  /* 0x0000000f0b00720c */ /* 0x000fe20003f01300 */
[----:B------:R-:W1:Y:S01]  /*20a0*/  LDS.U8 R14, [UR4+0x68] ;  /* 0x00006804ff0e7984 */ /* 0x000e620008000000 */
[----:B------:R-:W-:Y:S02]  /*20b0*/  ISETP.NE.AND P3, PT, R12, RZ, PT ;  /* 0x000000ff0c00720c */ /* 0x000fe40003f65270 */
[----:B------:R-:W-:Y:S01]  /*20c0*/  @P4 SEL R13, R10, R13, P0 ;  /* 0x0000000d0a0d4207 */ /* 0x000fe20000000000 */
[----:B------:R-:W2:Y:S01]  /*20d0*/  LDS.64 R2, [UR4+0x80] ;  /* 0x00008004ff027984 */ /* 0x000ea20008000a00 */
[----:B------:R-:W-:-:S02]  /*20e0*/  LOP3.LUT P5, RZ, R16, 0xff, RZ, 0xc0, !PT ;  /* 0x000000ff10ff7812 */ /* 0x000fc400078ac0ff */
[C---:B------:R-:W-:Y:S02]  /*20f0*/  @P4 SEL R15, R11.reuse, R15, P0 ;  /* 0x0000000f0b0f4207 */ /* 0x040fe40000000000 */
[----:B------:R-:W-:Y:S02]  /*2100*/  SEL R13, R10, R13, !P2 ;  /* 0x0000000d0a0d7207 */ /* 0x000fe40005000000 */
[----:B------:R-:W-:Y:S02]  /*2110*/  SEL R15, R11, R15, !P2 ;  /* 0x0000000f0b0f7207 */ /* 0x000fe40005000000 */
[----:B------:R-:W-:Y:S02]  /*2120*/  ISETP.LT.U32.AND P0, PT, R4, R13, PT ;  /* 0x0000000d0400720c */ /* 0x000fe40003f01070 */
[----:B------:R-:W-:Y:S02]  /*2130*/  ISETP.NE.AND P2, PT, R17, RZ, PT ;  /* 0x000000ff1100720c */ /* 0x000fe40003f45270 */
[----:B------:R-:W-:-:S02]  /*2140*/  ISETP.LT.AND.EX P0, PT, R5, R15, PT, P0 ;  /* 0x0000000f0500720c */ /* 0x000fc40003f01300 */
[----:B------:R-:W-:Y:S02]  /*2150*/  @P5 SEL R12, R16, 0x1, !P3 ;  /* 0x00000001100c5807 */ /* 0x000fe40005800000 */
[C---:B------:R-:W-:Y:S02]  /*2160*/  @P3 SEL R13, R4.reuse, R13, P0 ;  /* 0x0000000d040d3207 */ /* 0x040fe40000000000 */
[C---:B------:R-:W-:Y:S02]  /*2170*/  @P3 SEL R15, R5.reuse, R15, P0 ;  /* 0x0000000f050f3207 */ /* 0x040fe40000000000 */
[----:B------:R-:W-:Y:S02]  /*2180*/  SEL R11, R4, R13, !P5 ;  /* 0x0000000d040b7207 */ /* 0x000fe40006800000 */
[----:B------:R-:W-:Y:S02]  /*2190*/  LOP3.LUT P4, RZ, R12, 0xff, RZ, 0xc0, !PT ;  /* 0x000000ff0cff7812 */ /* 0x000fe4000788c0ff */
[----:B------:R-:W-:-:S02]  /*21a0*/  SEL R13, R5, R15, !P5 ;  /* 0x0000000f050d7207 */ /* 0x000fc40006800000 */
[----:B0-----:R-:W-:-:S04]  /*21b0*/  ISETP.LT.U32.AND P0, PT, R8, R11, PT ;  /* 0x0000000b0800720c */ /* 0x001fc80003f01070 */
[----:B------:R-:W-:-:S04]  /*21c0*/  ISETP.LT.AND.EX P0, PT, R9, R13, PT, P0 ;  /* 0x0000000d0900720c */ /* 0x000fc80003f01300 */
[----:B------:R-:W-:Y:S02]  /*21d0*/  @P2 SEL R11, R8, R11, P0 ;  /* 0x0000000b080b2207 */ /* 0x000fe40000000000 */
[----:B------:R-:W-:Y:S02]  /*21e0*/  @P4 SEL R17, R12, 0x1, !P2 ;  /* 0x000000010c114807 */ /* 0x000fe40005000000 */
[----:B-1----:R-:W-:Y:S02]  /*21f0*/  ISETP.NE.AND P3, PT, R14, RZ, PT ;  /* 0x000000ff0e00720c */ /* 0x002fe40003f65270 */
[----:B------:R-:W-:Y:S02]  /*2200*/  @P2 SEL R13, R9, R13, P0 ;  /* 0x0000000d090d2207 */ /* 0x000fe40000000000 */
[----:B------:R-:W-:Y:S02]  /*2210*/  SEL R5, R8, R11, !P4 ;  /* 0x0000000b08057207 */ /* 0x000fe40006000000 */
[----:B------:R-:W-:-:S02]  /*2220*/  LOP3.LUT P5, RZ, R17, 0xff, RZ, 0xc0, !PT ;  /* 0x000000ff11ff7812 */ /* 0x000fc400078ac0ff */
[----:B------:R-:W-:Y:S02]  /*2230*/  SEL R9, R9, R13, !P4 ;  /* 0x0000000d09097207 */ /* 0x000fe40006000000 */
[----:B------:R-:W-:Y:S02]  /*2240*/  ISETP.LT.U32.AND P0, PT, R6, R5, PT ;  /* 0x000000050600720c */ /* 0x000fe40003f01070 */
[----:B------:R-:W-:Y:S02]  /*2250*/  ISETP.NE.AND P4, PT, R26, RZ, PT ;  /* 0x000000ff1a00720c */ /* 0x000fe40003f85270 */
[----:B------:R-:W-:-:S04]  /*2260*/  ISETP.LT.AND.EX P0, PT, R7, R9, PT, P0 ;  /* 0x000000090700720c */ /* 0x000fc80003f01300 */
[C---:B------:R-:W-:Y:S02]  /*2270*/  @P3 SEL R5, R6.reuse, R5, P0 ;  /* 0x0000000506053207 */ /* 0x040fe40000000000 */
[----:B------:R-:W-:Y:S02]  /*2280*/  @P5 SEL R14, R17, 0x1, !P3 ;  /* 0x00000001110e5807 */ /* 0x000fe40005800000 */
[C---:B------:R-:W-:Y:S02]  /*2290*/  @P3 SEL R9, R7.reuse, R9, P0 ;  /* 0x0000000907093207 */ /* 0x040fe40000000000 */
[----:B------:R-:W-:Y:S02]  /*22a0*/  SEL R5, R6, R5, !P5 ;  /* 0x0000000506057207 */ /* 0x000fe40006800000 */
[----:B------:R-:W-:Y:S02]  /*22b0*/  LOP3.LUT P2, RZ, R14, 0xff, RZ, 0xc0, !PT ;  /* 0x000000ff0eff7812 */ /* 0x000fe4000784c0ff */
[----:B------:R-:W-:-:S02]  /*22c0*/  SEL R7, R7, R9, !P5 ;  /* 0x0000000907077207 */ /* 0x000fc40006800000 */
[----:B--2---:R-:W-:-:S04]  /*22d0*/  ISETP.LT.U32.AND P0, PT, R2, R5, PT ;  /* 0x000000050200720c */ /* 0x004fc80003f01070 */
[----:B------:R-:W-:-:S04]  /*22e0*/  ISETP.LT.AND.EX P0, PT, R3, R7, PT, P0 ;  /* 0x000000070300720c */ /* 0x000fc80003f01300 */
[----:B------:R-:W-:Y:S02]  /*22f0*/  @P4 SEL R5, R2, R5, P0 ;  /* 0x0000000502054207 */ /* 0x000fe40000000000 */
[C---:B------:R-:W-:Y:S02]  /*2300*/  @P4 SEL R7, R3.reuse, R7, P0 ;  /* 0x0000000703074207 */ /* 0x040fe40000000000 */
[----:B------:R-:W-:Y:S02]  /*2310*/  @P2 SEL R26, R14, 0x1, !P4 ;  /* 0x000000010e1a2807 */ /* 0x000fe40006000000 */
[----:B------:R-:W-:Y:S02]  /*2320*/  SEL R24, R2, R5, !P2 ;  /* 0x0000000502187207 */ /* 0x000fe40005000000 */
[----:B------:R-:W-:Y:S01]  /*2330*/  SEL R3, R3, R7, !P2 ;  /* 0x0000000703037207 */ /* 0x000fe20005000000 */
[----:B------:R-:W-:Y:S06]  /*2340*/  BRA `(.L_x_547) ;  /* 0x0000003800a47947 */ /* 0x000fec0003800000 */
.L_x_534:
        /* <DEDUP_REMOVED lines=9> */
[CC--:B0-----:R-:W-:Y:S01]  /*23e0*/  ISETP.GE.AND P0, PT, R12.reuse, R5.reuse, PT ;  /* 0x000000050c00720c */ /* 0x0c1fe20003f06270 */
[C---:B------:R-:W-:Y:S01]  /*23f0*/  VIADD R6, R12.reuse, 0x2 ;  /* 0x000000020c067836 */ /* 0x040fe20000000000 */
[C---:B------:R-:W-:Y:S01]  /*2400*/  ISETP.NE.AND P1, PT, R12.reuse, RZ, PT ;  /* 0x000000ff0c00720c */ /* 0x040fe20003f25270 */
[C---:B------:R-:W-:Y:S02]  /*2410*/  VIADD R10, R12.reuse, 0x8 ;  /* 0x000000080c0a7836 */ /* 0x040fe40000000000 */
        /* <DEDUP_REMOVED lines=11> */
[----:B-1----:R-:W-:-:S04]  /*24d0*/  LOP3.LUT P4, R6, R26, 0xff, RZ, 0xc0, !PT ;  /* 0x000000ff1a067812 */ /* 0x002fc8000788c0ff */
[----:B------:R-:W-:-:S13]  /*24e0*/  PLOP3.LUT P0, PT, P4, P0, PT, 0x2f, 0xf2 ;  /* 0x0000000000f2781c */ /* 0x000fda0002700577 */
[----:B------:R-:W-:Y:S02]  /*24f0*/  @!P0 ISETP.LT.U32.AND P4, PT, R9, R24, PT ;  /* 0x000000180900820c */ /* 0x000fe40003f81070 */
[----:B------:R-:W-:Y:S02]  /*2500*/  @P0 ISETP.NE.AND P6, PT, R6, RZ, PT ;  /* 0x000000ff0600020c */ /* 0x000fe40003fc5270 */
[----:B------:R-:W-:Y:S02]  /*2510*/  @!P0 PRMT R26, R11, 0x7610, R26 ;  /* 0x000076100b1a8816 */ /* 0x000fe4000000001a */
[----:B0-----:R-:W-:Y:S02]  /*2520*/  @!P0 ISETP.LT.AND.EX P4, PT, R10, R3, PT, P4 ;  /* 0x000000030a00820c */ /* 0x001fe40003f81340 */
[----:B------:R-:W-:Y:S02]  /*2530*/  @P0 SEL R6, R7, R26, !P6 ;  /* 0x0000001a07060207 */ /* 0x000fe40007000000 */
[----:B------:R-:W-:-:S02]  /*2540*/  @!P0 SEL R24, R9, R24, P4 ;  /* 0x0000001809188207 */ /* 0x000fc40002000000 */
[----:B------:R-:W-:Y:S02]  /*2550*/  @!P0 SEL R3, R10, R3, P4 ;  /* 0x000000030a038207 */ /* 0x000fe40002000000 */
[----:B------:R-:W-:Y:S02]  /*2560*/  @P0 PRMT R26, R6, 0x7610, R26 ;  /* 0x00007610061a0816 */ /* 0x000fe4000000001a */
[----:B------:R-:W-:Y:S02]  /*2570*/  @P0 SEL R24, R9, R24, !P6 ;  /* 0x0000001809180207 */ /* 0x000fe40007000000 */
[----:B------:R-:W-:-:S07]  /*2580*/  @P0 SEL R3, R10, R3, !P6 ;  /* 0x000000030a030207 */ /* 0x000fce0007000000 */
.L_x_549:
[----:B------:R-:W-:Y:S05]  /*2590*/  BSYNC.RECONVERGENT B1 ;  /* 0x0000000000017941 */ /* 0x000fea0003800200 */
.L_x_548:
[----:B-1----:R-:W-:Y:S01]  /*25a0*/  LOP3.LUT R6, R26, 0xff, RZ, 0xc0, !PT ;  /* 0x000000ff1a067812 */ /* 0x002fe200078ec0ff */
[----:B------:R1:W2:Y:S01]  /*25b0*/  SHFL.DOWN PT, R9, R24, 0x2, R5 ;  /* 0x0840000018097989 */ /* 0x0002a200000e0005 */
[----:B------:R-:W-:Y:S01]  /*25c0*/  ISETP.GT.AND P4, PT, R8, R5, PT ;  /* 0x000000050800720c */ /* 0x000fe20003f84270 */
[----:B------:R-:W-:Y:S02]  /*25d0*/  BSSY.RECONVERGENT B1, `(.L_x_550) ;  /* 0x0000012000017945 */ /* 0x000fe40003800200 */
[----:B------:R1:W4:Y:S04]  /*25e0*/  SHFL.DOWN PT, R8, R3, 0x2, R5 ;  /* 0x0840000003087989 */ /* 0x00032800000e0005 */
[----:B---3--:R1:W3:Y:S01]  /*25f0*/  SHFL.DOWN PT, R7, R6, 0x2, R5 ;  /* 0x0840000006077989 */ /* 0x0082e200000e0005 */
[----:B------:R-:W-:Y:S05]  /*2600*/  @P5 BRA `(.L_x_551) ;  /* 0x0000000000385947 */ /* 0x000fea0003800000 */
[----:B---3--:R-:W-:Y:S01]  /*2610*/  LOP3.LUT P0, RZ, R7, 0xff, RZ, 0xc0, !PT ;  /* 0x000000ff07ff7812 */ /* 0x008fe2000780c0ff */
[----:B0-----:R-:W-:Y:S01]  /*2620*/  IMAD.MOV.U32 R10, RZ, RZ, 0x1 ;  /* 0x00000001ff0a7424 */ /* 0x001fe200078e00ff */
[----:B-1----:R-:W-:-:S04]  /*2630*/  LOP3.LUT P5, R6, R26, 0xff, RZ, 0xc0, !PT ;  /* 0x000000ff1a067812 */ /* 0x002fc800078ac0ff */
[----:B------:R-:W-:-:S13]  /*2640*/  PLOP3.LUT P0, PT, P5, P0, PT, 0x2f, 0xf2 ;  /* 0x0000000000f2781c */ /* 0x000fda0002f00577 */
[----:B--2---:R-:W-:Y:S02]  /*2650*/  @!P0 ISETP.LT.U32.AND P5, PT, R9, R24, PT ;  /* 0x000000180900820c */ /* 0x004fe40003fa1070 */
[----:B------:R-:W-:Y:S02]  /*2660*/  @P0 ISETP.NE.AND P6, PT, R6, RZ, PT ;  /* 0x000000ff0600020c */ /* 0x000fe40003fc5270 */
[----:B------:R-:W-:Y:S02]  /*2670*/  @!P0 PRMT R26, R10, 0x7610, R26 ;  /* 0x000076100a1a8816 */ /* 0x000fe4000000001a */
[----:B----4-:R-:W-:Y:S02]  /*2680*/  @!P0 ISETP.LT.AND.EX P5, PT, R8, R3, PT, P5 ;  /* 0x000000030800820c */ /* 0x010fe40003fa1350 */
[----:B------:R-:W-:Y:S02]  /*2690*/  @P0 SEL R6, R7, R26, !P6 ;  /* 0x0000001a07060207 */ /* 0x000fe40007000000 */
[----:B------:R-:W-:-:S02]  /*26a0*/  @!P0 SEL R24, R9, R24, P5 ;  /* 0x0000001809188207 */ /* 0x000fc40002800000 */
[----:B------:R-:W-:Y:S02]  /*26b0*/  @!P0 SEL R3, R8, R3, P5 ;  /* 0x0000000308038207 */ /* 0x000fe40002800000 */
[----:B------:R-:W-:Y:S02]  /*26c0*/  @P0 PRMT R26, R6, 0x7610, R26 ;  /* 0x00007610061a0816 */ /* 0x000fe4000000001a */
[----:B------:R-:W-:Y:S02]  /*26d0*/  @P0 SEL R24, R9, R24, !P6 ;  /* 0x0000001809180207 */ /* 0x000fe40007000000 */
[----:B------:R-:W-:-:S07]  /*26e0*/  @P0 SEL R3, R8, R3, !P6 ;  /* 0x0000000308030207 */ /* 0x000fce0007000000 */
.L_x_551:
[----:B------:R-:W-:Y:S05]  /*26f0*/  BSYNC.RECONVERGENT B1 ;  /* 0x0000000000017941 */ /* 0x000fea0003800200 */
.L_x_550:
[----:B-1----:R-:W-:Y:S01]  /*2700*/  LOP3.LUT R6, R26, 0xff, RZ, 0xc0, !PT ;  /* 0x000000ff1a067812 */ /* 0x002fe200078ec0ff */
[----:B--2---:R1:W2:Y:S01]  /*2710*/  SHFL.DOWN PT, R9, R24, 0x4, R5 ;  /* 0x0880000018097989 */ /* 0x0042a200000e0005 */
[----:B------:R-:W-:Y:S03]  /*2720*/  BSSY.RECONVERGENT B1, `(.L_x_552) ;  /* 0x0000012000017945 */ /* 0x000fe60003800200 */
[----:B----4-:R1:W4:Y:S04]  /*2730*/  SHFL.DOWN PT, R8, R3, 0x4, R5 ;  /* 0x0880000003087989 */ /* 0x01032800000e0005 */
        /* <DEDUP_REMOVED lines=16> */
.L_x_553:
[----:B------:R-:W-:Y:S05]  /*2840*/  BSYNC.RECONVERGENT B1 ;  /* 0x0000000000017941 */ /* 0x000fea0003800200 */
.L_x_552:
        /* <DEDUP_REMOVED lines=20> */
.L_x_555:
[----:B------:R-:W-:Y:S05]  /*2990*/  BSYNC.RECONVERGENT B1 ;  /* 0x0000000000017941 */ /* 0x000fea0003800200 */
.L_x_554:
[----:B----4-:R-:W-:Y:S01]  /*29a0*/  LOP3.LUT R8, R26, 0xff, RZ, 0xc0, !PT ;  /* 0x000000ff1a087812 */ /* 0x010fe200078ec0ff */
[----:B--2---:R2:W4:Y:S01]  /*29b0*/  SHFL.DOWN PT, R9, R24, 0x10, R5 ;  /* 0x0a00000018097989 */ /* 0x00452200000e0005 */
[----:B------:R-:W-:Y:S03]  /*29c0*/  BSSY.RECONVERGENT B1, `(.L_x_556) ;  /* 0x0000012000017945 */ /* 0x000fe60003800200 */
[----:B---3--:R2:W3:Y:S04]  /*29d0*/  SHFL.DOWN PT, R7, R8, 0x10, R5 ;  /* 0x0a00000008077989 */ /* 0x0084e800000e0005 */
[----:B-1----:R2:W1:Y:S01]  /*29e0*/  SHFL.DOWN PT, R6, R3, 0x10, R5 ;  /* 0x0a00000003067989 */ /* 0x00246200000e0005 */
[----:B------:R-:W-:Y:S05]  /*29f0*/  @P4 BRA `(.L_x_557) ;  /* 0x0000000000384947 */ /* 0x000fea0003800000 */
[----:B---3--:R-:W-:Y:S01]  /*2a00*/  LOP3.LUT P0, RZ, R7, 0xff, RZ, 0xc0, !PT ;  /* 0x000000ff07ff7812 */ /* 0x008fe2000780c0ff */
[----:B--2---:R-:W-:Y:S01]  /*2a10*/  IMAD.MOV.U32 R8, RZ, RZ, 0x1 ;  /* 0x00000001ff087424 */ /* 0x004fe200078e00ff */
[----:B------:R-:W-:-:S04]  /*2a20*/  LOP3.LUT P2, R5, R26, 0xff, RZ, 0xc0, !PT ;  /* 0x000000ff1a057812 */ /* 0x000fc8000784c0ff */
[----:B------:R-:W-:-:S13]  /*2a30*/  PLOP3.LUT P0, PT, P2, P0, PT, 0x2f, 0xf2 ;  /* 0x0000000000f2781c */ /* 0x000fda0001700577 */
[----:B----4-:R-:W-:Y:S02]  /*2a40*/  @!P0 ISETP.LT.U32.AND P2, PT, R9, R24, PT ;  /* 0x000000180900820c */ /* 0x010fe40003f41070 */
[----:B------:R-:W-:Y:S02]  /*2a50*/  @P0 ISETP.NE.AND P3, PT, R5, RZ, PT ;  /* 0x000000ff0500020c */ /* 0x000fe40003f65270 */
[----:B------:R-:W-:Y:S02]  /*2a60*/  @!P0 PRMT R26, R8, 0x7610, R26 ;  /* 0x00007610081a8816 */ /* 0x000fe4000000001a */
[----:B-1----:R-:W-:Y:S02]  /*2a70*/  @!P0 ISETP.LT.AND.EX P2, PT, R6, R3, PT, P2 ;  /* 0x000000030600820c */ /* 0x002fe40003f41320 */
[----:B------:R-:W-:Y:S02]  /*2a80*/  @P0 SEL R5, R7, R26, !P3 ;  /* 0x0000001a07050207 */ /* 0x000fe40005800000 */
[----:B------:R-:W-:-:S02]  /*2a90*/  @!P0 SEL R24, R9, R24, P2 ;  /* 0x0000001809188207 */ /* 0x000fc40001000000 */
[C---:B------:R-:W-:Y:S02]  /*2aa0*/  @!P0 SEL R3, R6.reuse, R3, P2 ;  /* 0x0000000306038207 */ /* 0x040fe40001000000 */
[----:B------:R-:W-:Y:S02]  /*2ab0*/  @P0 PRMT R26, R5, 0x7610, R26 ;  /* 0x00007610051a0816 */ /* 0x000fe4000000001a */
[----:B------:R-:W-:Y:S02]  /*2ac0*/  @P0 SEL R24, R9, R24, !P3 ;  /* 0x0000001809180207 */ /* 0x000fe40005800000 */
[----:B------:R-:W-:-:S07]  /*2ad0*/  @P0 SEL R3, R6, R3, !P3 ;  /* 0x0000000306030207 */ /* 0x000fce0005800000 */
.L_x_557:
[----:B------:R-:W-:Y:S05]  /*2ae0*/  BSYNC.RECONVERGENT B1 ;  /* 0x0000000000017941 */ /* 0x000fea0003800200 */
.L_x_556:
[----:B------:R-:W-:Y:S04]  /*2af0*/  BSSY.RECONVERGENT B1, `(.L_x_558) ;  /* 0x000000b000017945 */ /* 0x000fe80003800200 */
[----:B------:R-:W-:Y:S05]  /*2b00*/  @P1 BRA `(.L_x_559) ;  /* 0x0000000000241947 */ /* 0x000fea0003800000 */
[----:B---3--:R-:W3:Y:S01]  /*2b10*/  S2R R7, SR_CgaCtaId ;  /* 0x0000000000077919 */ /* 0x008ee20000008800 */
[----:B-1----:R-:W-:Y:S01]  /*2b20*/  MOV R6, 0x400 ;  /* 0x0000040000067802 */ /* 0x002fe20000000f00 */
[----:B------:R-:W-:Y:S01]  /*2b30*/  IMAD.MOV.U32 R25, RZ, RZ, R3 ;  /* 0x000000ffff197224 */ /* 0x000fe200078e0003 */
[----:B--2---:R-:W-:-:S04]  /*2b40*/  SHF.R.U32.HI R5, RZ, 0x1, R4 ;  /* 0x00000001ff057819 */ /* 0x004fc80000011604 */
[----:B------:R-:W-:Y:S02]  /*2b50*/  LOP3.LUT R5, R5, 0x1f0, RZ, 0xc0, !PT ;  /* 0x000001f005057812 */ /* 0x000fe400078ec0ff */
[----:B---3--:R-:W-:-:S05]  /*2b60*/  LEA R6, R7, R6, 0x18 ;  /* 0x0000000607067211 */ /* 0x008fca00078ec0ff */
[----:B------:R-:W-:-:S05]  /*2b70*/  IMAD.IADD R5, R5, 0x1, R6 ;  /* 0x0000000105057824 */ /* 0x000fca00078e0206 */
[----:B------:R1:W-:Y:S04]  /*2b80*/  STS.64 [R5+0x10], R24 ;  /* 0x0000101805007388 */ /* 0x0003e80000000a00 */
[----:B------:R1:W-:Y:S02]  /*2b90*/  STS.U8 [R5+0x8], R26 ;  /* 0x0000081a05007388 */ /* 0x0003e40000000000 */
.L_x_559:
[----:B------:R-:W-:Y:S05]  /*2ba0*/  BSYNC.RECONVERGENT B1 ;  /* 0x0000000000017941 */ /* 0x000fea0003800200 */
.L_x_558:
        /* <DEDUP_REMOVED lines=12> */
[----:B-1----:R-:W1:Y:S04]  /*2c70*/  LDS.U8 R6, [UR4+0x18] ;  /* 0x00001804ff067984 */ /* 0x002e680008000000 */
[----:B--2---:R-:W2:Y:S01]  /*2c80*/  LDS.64 R4, [UR4+0x20] ;  /* 0x00002004ff047984 */ /* 0x004ea20008000a00 */
[----:B-1----:R-:W-:Y:S02]  /*2c90*/  ISETP.NE.AND P6, PT, R6, RZ, PT ;  /* 0x000000ff0600720c */ /* 0x002fe40003fc5270 */
        /* <DEDUP_REMOVED lines=8> */
.L_x_560:
[----:B------:R-:W-:Y:S01]  /*2d20*/  ISETP.GE.U32.AND P5, PT, R2, 0xa1, PT ;  /* 0x000000a10200780c */ /* 0x000fe20003fa6070 */
[----:B------:R-:W-:-:S12]  /*2d30*/  @!P2 BRA `(.L_x_561) ;  /* 0x00000000003ca947 */ /* 0x000fd80003800000 */
        /* <DEDUP_REMOVED lines=15> */
.L_x_561:
        /* <DEDUP_REMOVED lines=17> */
.L_x_562:
[----:B------:R-:W-:Y:S01]  /*2f40*/  ISETP.GE.U32.AND P3, PT, R2, 0xe1, PT ;  /* 0x000000e10200780c */ /* 0x000fe20003f66070 */
[----:B------:R-:W-:-:S12]  /*2f50*/  @!P4 BRA `(.L_x_563) ;  /* 0x00000000003cc947 */ /* 0x000fd80003800000 */
[----:B------:R-:W5:Y:S01]  /*2f60*/  S2UR UR5, SR_CgaCtaId ;  /* 0x00000000000579c3 */ /* 0x000f620000008800 */
[----:B------:R-:W-:Y:S01]  /*2f70*/  UMOV UR4, 0x400 ;  /* 0x0000040000047882 */ /* 0x000fe20000000000 */
[----:B------:R-:W-:Y:S01]  /*2f80*/  LOP3.LUT P4, RZ, R26, 0xff, RZ, 0xc0, !PT ;  /* 0x000000ff1aff7812 */ /* 0x000fe2000788c0ff */
[----:B-----5:R-:W-:-:S09]  /*2f90*/  ULEA UR4, UR5, UR4, 0x18 ;  /* 0x0000000405047291 */ /* 0x020fd2000f8ec0ff */
[----:B------:R-:W5:Y:S04]  /*2fa0*/  LDS.U8 R2, [UR4+0x48] ;  /* 0x00004804ff027984 */ /* 0x000f680008000000 */
[----:B-12---:R-:W1:Y:S01]  /*2fb0*/  LDS.64 R4, [UR4+0x50] ;  /* 0x00005004ff047984 */ /* 0x006e620008000a00 */
[----:B-----5:R-:W-:Y:S02]  /*2fc0*/  ISETP.NE.AND P6, PT, R2, RZ, PT ;  /* 0x000000ff0200720c */ /* 0x020fe40003fc5270 */
        /* <DEDUP_REMOVED lines=8> */
.L_x_563:
[----:B------:R-:W-:Y:S05]  /*3050*/  @!P5 BRA `(.L_x_564) ;  /* 0x00000000003cd947 */ /* 0x000fea0003800000 */
        /* <DEDUP_REMOVED lines=15> */
.L_x_564:
        /* <DEDUP_REMOVED lines=16> */
.L_x_565:
        /* <DEDUP_REMOVED lines=17> */
.L_x_523:
[----:B------:R-:W0:Y:S01]  /*3360*/  S2R R4, SR_TID.X ;  /* 0x0000000000047919 */ /* 0x000e220000002100 */
[----:B------:R-:W1:Y:S01]  /*3370*/  LDCU.128 UR8, c[0x0][0x380] ;  /* 0x00007000ff0877ac */ /* 0x000e620008000c00 */
[----:B------:R-:W2:Y:S01]  /*3380*/  LDCU.64 UR6, c[0x0][0x3a0] ;  /* 0x00007400ff0677ac */ /* 0x000ea20008000a00 */
[----:B------:R-:W3:Y:S01]  /*3390*/  LDCU UR4, c[0x0][0x3cc] ;  /* 0x00007980ff0477ac */ /* 0x000ee20008000800 */
        /* <DEDUP_REMOVED lines=8> */
[----:B------:R-:W4:Y:S04]  /*3420*/  LDG.E R5, desc[UR12][R10.64] ;  /* 0x0000000c0a057981 */ /* 0x000f28000c1e1900 */
[----:B------:R-:W4:Y:S04]  /*3430*/  LDG.E R8, desc[UR12][R12.64] ;  /* 0x0000000c0c087981 */ /* 0x000f28000c1e1900 */
[----:B------:R-:W5:Y:S04]  /*3440*/  LDG.E R6, desc[UR12][R10.64+0x800] ;  /* 0x0008000c0a067981 */ /* 0x000f68000c1e1900 */
[----:B------:R-:W5:Y:S04]  /*3450*/  LDG.E R3, desc[UR12][R12.64+0x800] ;  /* 0x0008000c0c037981 */ /* 0x000f68000c1e1900 */
[----:B------:R-:W5:Y:S04]  /*3460*/  LDG.E R14, desc[UR12][R10.64+0x400] ;  /* 0x0004000c0a0e7981 */ /* 0x000f68000c1e1900 */
[----:B------:R-:W5:Y:S04]  /*3470*/  LDG.E R15, desc[UR12][R12.64+0x400] ;  /* 0x0004000c0c0f7981 */ /* 0x000f68000c1e1900 */
[----:B------:R0:W5:Y:S04]  /*3480*/  LDG.E R7, desc[UR12][R10.64+0xc00] ;  /* 0x000c000c0a077981 */ /* 0x000168000c1e1900 */
[----:B------:R1:W5:Y:S01]  /*3490*/  LDG.E R16, desc[UR12][R12.64+0xc00] ;  /* 0x000c000c0c107981 */ /* 0x000362000c1e1900 */
[----:B--2---:R-:W-:-:S02]  /*34a0*/  IADD3 R19, P1, PT, R9, UR6, RZ ;  /* 0x0000000609137c10 */ /* 0x004fc4000ff3e0ff */
[----:B----4-:R-:W-:Y:S01]  /*34b0*/  ISETP.NE.AND P0, PT, R5, R8, PT ;  /* 0x000000080500720c */ /* 0x010fe20003f05270 */
[C---:B------:R-:W-:Y:S02]  /*34c0*/  VIADD R5, R4.reuse, 0x100 ;  /* 0x0000010004057836 */ /* 0x040fe40000000000 */
[----:B------:R-:W-:-:S03]  /*34d0*/  VIADD R8, R4, 0x200 ;  /* 0x0000020004087836 */ /* 0x000fc60000000000 */
[----:B------:R-:W-:Y:S01]  /*34e0*/  SEL R24, R4, R5, P0 ;  /* 0x0000000504187207 */ /* 0x000fe20000000000 */
[----:B------:R-:W-:Y:S01]  /*34f0*/  IMAD.U32 R5, RZ, RZ, UR7 ;  /* 0x00000007ff057e24 */ /* 0x000fe2000f8e00ff */
[-C--:B------:R-:W-:Y:S01]  /*3500*/  IADD3 R17, P3, PT, R8, R19.reuse, RZ ;  /* 0x0000001308117210 */ /* 0x080fe20007f7e0ff */
[----:B---3--:R-:W-:Y:S01]  /*3510*/  IMAD.U32 R8, RZ, RZ, UR4 ;  /* 0x00000004ff087e24 */ /* 0x008fe2000f8e00ff */
[----:B------:R-:W-:Y:S01]  /*3520*/  IADD3 R24, P4, PT, R24, R19, RZ ;  /* 0x0000001318187210 */ /* 0x000fe20007f9e0ff */
[----:B0-----:R-:W-:Y:S01]  /*3530*/  IMAD.X R10, RZ, RZ, R5, P1 ;  /* 0x000000ffff0a7224 */ /* 0x001fe200008e0605 */
[----:B-----5:R-:W-:Y:S02]  /*3540*/  ISETP.NE.AND P2, PT, R6, R3, PT ;  /* 0x000000030600720c */ /* 0x020fe40003f45270 */
[C---:B------:R-:W-:Y:S01]  /*3550*/  ISETP.LT.U32.AND P1, PT, R17.reuse, R24, PT ;  /* 0x000000181100720c */ /* 0x040fe20003f21070 */
[--C-:B-1----:R-:W-:Y:S01]  /*3560*/  IMAD.X R13, RZ, RZ, R10.reuse, P3 ;  /* 0x000000ffff0d7224 */ /* 0x102fe200018e060a */
[----:B------:R-:W-:Y:S01]  /*3570*/  ISETP.NE.OR P0, PT, R14, R15, P0 ;  /* 0x0000000f0e00720c */ /* 0x000fe20000705670 */
[----:B------:R-:W-:Y:S01]  /*3580*/  IMAD.X R10, RZ, RZ, R10, P4 ;  /* 0x000000ffff0a7224 */ /* 0x000fe200020e060a */
[----:B------:R-:W-:-:S04]  /*3590*/  IADD3 R11, P3, PT, R17, 0x100, RZ ;  /* 0x00000100110b7810 */ /* 0x000fc80007f7e0ff */
[----:B------:R-:W-:-:S04]  /*35a0*/  ISETP.LT.AND.EX P1, PT, R13, R10, PT, P1 ;  /* 0x0000000a0d00720c */ /* 0x000fc80003f21310 */
[----:B------:R-:W-:Y:S02]  /*35b0*/  @P2 SEL R24, R17, R24, P1 ;  /* 0x0000001811182207 */ /* 0x000fe40000800000 */
[----:B------:R-:W-:Y:S02]  /*35c0*/  @P2 SEL R10, R13, R10, P1 ;  /* 0x0000000a0d0a2207 */ /* 0x000fe40000800000 */
[----:B------:R-:W-:Y:S02]  /*35d0*/  SEL R24, R24, R17, P0 ;  /* 0x0000001118187207 */ /* 0x000fe40000000000 */
[----:B------:R-:W-:Y:S01]  /*35e0*/  SEL R10, R10, R13, P0 ;  /* 0x0000000d0a0a7207 */ /* 0x000fe20000000000 */
[----:B------:R-:W-:Y:S01]  /*35f0*/  IMAD.X R13, RZ, RZ, R13, P3 ;  /* 0x000000ffff0d7224 */ /* 0x000fe200018e060d */
[----:B------:R-:W-:Y:S01]  /*3600*/  ISETP.NE.OR P0, PT, R6, R3, P0 ;  /* 0x000000030600720c */ /* 0x000fe20000705670 */
[----:B------:R-:W-:Y:S01]  /*3610*/  IMAD.SHL.U32 R6, R8, 0x400, RZ ;  /* 0x0000040008067824 */ /* 0x000fe200078e00ff */
[----:B------:R-:W-:-:S02]  /*3620*/  ISETP.NE.AND P2, PT, R7, R16, PT ;  /* 0x000000100700720c */ /* 0x000fc40003f45270 */
[----:B------:R-:W-:Y:S02]  /*3630*/  ISETP.LT.U32.AND P1, PT, R11, R24, PT ;  /* 0x000000180b00720c */ /* 0x000fe40003f21070 */
[----:B------:R-:W-:Y:S02]  /*3640*/  ISETP.GE.U32.AND P4, PT, R2, R6, PT ;  /* 0x000000060200720c */ /* 0x000fe40003f86070 */
[----:B------:R-:W-:Y:S02]  /*3650*/  ISETP.LT.AND.EX P1, PT, R13, R10, PT, P1 ;  /* 0x0000000a0d00720c */ /* 0x000fe40003f21310 */
[----:B------:R-:W-:-:S04]  /*3660*/  ISETP.NE.OR P3, PT, R7, R16, P0 ;  /* 0x000000100700720c */ /* 0x000fc80000765670 */
[----:B------:R-:W-:Y:S02]  /*3670*/  SEL R26, RZ, 0x1, !P3 ;  /* 0x00000001ff1a7807 */ /* 0x000fe40005800000 */
[----:B------:R-:W-:Y:S02]  /*3680*/  @P2 SEL R24, R11, R24, P1 ;  /* 0x000000180b182207 */ /* 0x000fe40000800000 */
[----:B------:R-:W-:Y:S02]  /*3690*/  @P2 SEL R10, R13, R10, P1 ;  /* 0x0000000a0d0a2207 */ /* 0x000fe40000800000 */
[----:B------:R-:W-:Y:S02]  /*36a0*/  SEL R24, R24, R11, P0 ;  /* 0x0000000b18187207 */ /* 0x000fe40000000000 */
[----:B------:R-:W-:Y:S01]  /*36b0*/  SEL R3, R10, R13, P0 ;  /* 0x0000000d0a037207 */ /* 0x000fe20000000000 */
[----:B------:R-:W-:Y:S06]  /*36c0*/  @!P4 BRA `(.L_x_566) ;  /* 0x000000180088c947 */ /* 0x000fec0003800000 */
[----:B------:R-:W-:Y:S01]  /*36d0*/  UIADD3 UR7, UPT, UPT, UR5, -0x400, URZ ;  /* 0xfffffc0005077890 */ /* 0x000fe2000fffe0ff */
[C-C-:B------:R-:W-:Y:S01]  /*36e0*/  IMAD.IADD R7, R9.reuse, 0x1, R6.reuse ;  /* 0x0000000109077824 */ /* 0x140fe200078e0206 */
[-C--:B------:R-:W-:Y:S01]  /*36f0*/  LOP3.LUT R11, RZ, R4.reuse, RZ, 0x33, !PT ;  /* 0x00000004ff0b7212 */ /* 0x080fe200078e33ff */
[----:B------:R-:W0:Y:S01]  /*3700*/  LDCU.64 UR8, c[0x0][0x3a0] ;  /* 0x00007400ff0877ac */ /* 0x000e220008000a00 */
[----:B------:R-:W-:Y:S02]  /*3710*/  IADD3 R10, PT, PT, R9, R4, R6 ;  /* 0x00000004090a7210 */ /* 0x000fe40007ffe006 */
[----:B------:R-:W-:Y:S01]  /*3720*/  ISETP.GT.U32.AND P0, PT, R7, UR7, PT ;  /* 0x0000000707007c0c */ /* 0x000fe2000bf04070 */
[----:B------:R-:W1:Y:S01]  /*3730*/  LDCU.64 UR10, c[0x0][0x3c8] ;  /* 0x00007900ff0a77ac */ /* 0x000e620008000a00 */
[----:B------:R-:W-:Y:S01]  /*3740*/  IADD3 R2, PT, PT, -R6, UR5, R11 ;  /* 0x0000000506027c10 */ /* 0x000fe2000fffe10b */
[----:B------:R-:W-:Y:S01]  /*3750*/  VIADD R10, R10, 0x400 ;  /* 0x000004000a0a7836 */ /* 0x000fe20000000000 */
[----:B------:R-:W-:-:S03]  /*3760*/  UMOV UR4, URZ ;  /* 0x000000ff00047c82 */ /* 0x000fc60008000000 */
[----:B------:R-:W-:Y:S02]  /*3770*/  IMAD.IADD R11, R2, 0x1, -R9 ;  /* 0x00000001020b7824 */ /* 0x000fe400078e0a09 */
[----:B------:R-:W-:-:S04]  /*3780*/  IMAD.MOV.U32 R9, RZ, RZ, R6 ;  /* 0x000000ffff097224 */ /* 0x000fc800078e0006 */
[----:B------:R-:W-:Y:S05]  /*3790*/  @P0 BRA `(.L_x_567) ;  /* 0x0000000400380947 */ /* 0x000fea0003800000 */
.L_x_568:
[----:B------:R-:W2:Y:S01]  /*37a0*/  LDC.64 R8, c[0x0][0x380] ;  /* 0x0000e000ff087b82 */ /* 0x000ea20000000a00 */
[----:B------:R-:W-:-:S07]  /*37b0*/  IMAD.IADD R5, R4, 0x1, R7 ;  /* 0x0000000104057824 */ /* 0x000fce00078e0207 */
[----:B------:R-:W3:Y:S01]  /*37c0*/  LDC.64 R12, c[0x0][0x388] ;  /* 0x0000e200ff0c7b82 */ /* 0x000ee20000000a00 */
[----:B--2---:R-:W-:-:S05]  /*37d0*/  IMAD.WIDE.U32 R8, R5, 0x4, R8 ;  /* 0x0000000405087825 */ /* 0x004fca00078e0008 */
[----:B------:R-:W2:Y:S01]  /*37e0*/  LDG.E R14, desc[UR12][R8.64] ;  /* 0x0000000c080e7981 */ /* 0x000ea2000c1e1900 */
[----:B---3--:R-:W-:-:S03]  /*37f0*/  IMAD.WIDE.U32 R12, R5, 0x4, R12 ;  /* 0x00000004050c7825 */ /* 0x008fc600078e000c */
[----:B------:R-:W3:Y:S04]  /*3800*/  LDG.E R16, desc[UR12][R8.64+0x400] ;  /* 0x0004000c08107981 */ /* 0x000ee8000c1e1900 */
[----:B------:R-:W2:Y:S04]  /*3810*/  LDG.E R19, desc[UR12][R12.64] ;  /* 0x0000000c0c137981 */ /* 0x000ea8000c1e1900 */
[----:B------:R-:W3:Y:S04]  /*3820*/  LDG.E R21, desc[UR12][R12.64+0x400] ;  /* 0x0004000c0c157981 */ /* 0x000ee8000c1e1900 */
[----:B------:R-:W4:Y:S04]  /*3830*/  LDG.E R6, desc[UR12][R8.64+0x800] ;  /* 0x0008000c08067981 */ /* 0x000f28000c1e1900 */
[----:B------:R-:W4:Y:S04]  /*3840*/  LDG.E R17, desc[UR12][R12.64+0x800] ;  /* 0x0008000c0c117981 */ /* 0x000f28000c1e1900 */
[----:B------:R5:W4:Y:S04]  /*3850*/  LDG.E R2, desc[UR12][R8.64+0xc00] ;  /* 0x000c000c08027981 */ /* 0x000b28000c1e1900 */
[----:B------:R3:W4:Y:S01]  /*3860*/  LDG.E R15, desc[UR12][R12.64+0xc00] ;  /* 0x000c000c0c0f7981 */ /* 0x000722000c1e1900 */
[----:B0-----:R-:W-:Y:S01]  /*3870*/  UMOV UR6, UR8 ;  /* 0x0000000800067c82 */ /* 0x001fe20008000000 */
[----:B------:R-:W-:Y:S01]  /*3880*/  LOP3.LUT P4, RZ, R26, 0xff, RZ, 0xc0, !PT ;  /* 0x000000ff1aff7812 */ /* 0x000fe2000788c0ff */
[----:B------:R-:W-:Y:S01]  /*3890*/  IMAD.MOV.U32 R18, RZ, RZ, R3 ;  /* 0x000000ffff127224 */ /* 0x000fe200078e0003 */
[----:B-1----:R-:W-:Y:S01]  /*38a0*/  UMOV UR5, UR10 ;  /* 0x0000000a00057c82 */ /* 0x002fe20008000000 */
[----:B--2---:R-:W-:-:S02]  /*38b0*/  ISETP.NE.AND P2, PT, R14, R19, PT ;  /* 0x000000130e00720c */ /* 0x004fc40003f45270 */
[----:B------:R-:W-:Y:S01]  /*38c0*/  IADD3 R14, P1, PT, R5, UR6, RZ ;  /* 0x00000006050e7c10 */ /* 0x000fe2000ff3e0ff */
[----:B------:R-:W-:-:S03]  /*38d0*/  IMAD.U32 R5, RZ, RZ, UR9 ;  /* 0x00000009ff057e24 */ /* 0x000fc6000f8e00ff */
[----:B------:R-:W-:Y:S01]  /*38e0*/  ISETP.LT.U32.AND P0, PT, R14, R24, PT ;  /* 0x000000180e00720c */ /* 0x000fe20003f01070 */
[----:B------:R-:W-:-:S05]  /*38f0*/  IMAD.X R3, RZ, RZ, R5, P1 ;  /* 0x000000ffff037224 */ /* 0x000fca00008e0605 */
[----:B------:R-:W-:Y:S02]  /*3900*/  ISETP.LT.AND.EX P0, PT, R3, R18, PT, P0 ;  /* 0x000000120300720c */ /* 0x000fe40003f01300 */
[----:B-----5:R-:W-:Y:S02]  /*3910*/  SEL R8, RZ, 0x1, !P2 ;  /* 0x00000001ff087807 */ /* 0x020fe40005000000 */
[C---:B------:R-:W-:Y:S01]  /*3920*/  @P2 SEL R24, R14.reuse, R24, P0 ;  /* 0x000000180e182207 */ /* 0x040fe20000000000 */
[----:B------:R-:W-:Y:S01]  /*3930*/  VIADD R19, R14, 0x100 ;  /* 0x000001000e137836 */ /* 0x000fe20000000000 */
[----:B------:R-:W-:Y:S02]  /*3940*/  @P4 SEL R8, R26, 0x1, !P2 ;  /* 0x000000011a084807 */ /* 0x000fe40005000000 */
[----:B------:R-:W-:Y:S02]  /*3950*/  IADD3 RZ, P5, PT, R14, 0x100, RZ ;  /* 0x000001000eff7810 */ /* 0x000fe40007fbe0ff */
[----:B---3--:R-:W-:-:S02]  /*3960*/  ISETP.NE.AND P3, PT, R16, R21, PT ;  /* 0x000000151000720c */ /* 0x008fc40003f65270 */
[C---:B------:R-:W-:Y:S02]  /*3970*/  @P2 SEL R18, R3.reuse, R18, P0 ;  /* 0x0000001203122207 */ /* 0x040fe40000000000 */
[----:B------:R-:W-:Y:S01]  /*3980*/  SEL R24, R14, R24, !P4 ;  /* 0x000000180e187207 */ /* 0x000fe20006000000 */
[----:B------:R-:W-:Y:S01]  /*3990*/  IMAD.X R12, RZ, RZ, R3, P5 ;  /* 0x000000ffff0c7224 */ /* 0x000fe200028e0603 */
[----:B------:R-:W-:Y:S02]  /*39a0*/  LOP3.LUT P1, RZ, R8, 0xff, RZ, 0xc0, !PT ;  /* 0x000000ff08ff7812 */ /* 0x000fe4000782c0ff */
[----:B------:R-:W-:Y:S02]  /*39b0*/  SEL R9, R3, R18, !P4 ;  /* 0x0000001203097207 */ /* 0x000fe40006000000 */
[----:B------:R-:W-:-:S04]  /*39c0*/  ISETP.LT.U32.AND P0, PT, R19, R24, PT ;  /* 0x000000181300720c */ /* 0x000fc80003f01070 */
[CC--:B------:R-:W-:Y:S02]  /*39d0*/  ISETP.LT.AND.EX P0, PT, R12.reuse, R9.reuse, PT, P0 ;  /* 0x000000090c00720c */ /* 0x0c0fe40003f01300 */
[----:B------:R-:W-:Y:S02]  /*39e0*/  SEL R16, RZ, 0x1, !P3 ;  /* 0x00000001ff107807 */ /* 0x000fe40005800000 */
[----:B------:R-:W-:Y:S02]  /*39f0*/  @P3 SEL R24, R19, R24, P0 ;  /* 0x0000001813183207 */ /* 0x000fe40000000000 */
[----:B------:R-:W-:Y:S02]  /*3a00*/  @P3 SEL R9, R12, R9, P0 ;  /* 0x000000090c093207 */ /* 0x000fe40000000000 */
[----:B------:R-:W-:Y:S02]  /*3a10*/  IADD3 R13, P0, PT, R14, 0x200, RZ ;  /* 0x000002000e0d7810 */ /* 0x000fe40007f1e0ff */
[----:B------:R-:W-:-:S02]  /*3a20*/  @P1 SEL R16, R8, 0x1, !P3 ;  /* 0x0000000108101807 */ /* 0x000fc40005800000 */
[----:B----4-:R-:W-:Y:S02]  /*3a30*/  ISETP.NE.AND P2, PT, R6, R17, PT ;  /* 0x000000110600720c */ /* 0x010fe40003f45270 */
[----:B------:R-:W-:Y:S02]  /*3a40*/  SEL R24, R19, R24, !P1 ;  /* 0x0000001813187207 */ /* 0x000fe40004800000 */
[----:B------:R-:W-:Y:S01]  /*3a50*/  SEL R6, R12, R9, !P1 ;  /* 0x000000090c067207 */ /* 0x000fe20004800000 */
[----:B------:R-:W-:Y:S01]  /*3a60*/  IMAD.X R9, RZ, RZ, R3, P0 ;  /* 0x000000ffff097224 */ /* 0x000fe200000e0603 */
[----:B------:R-:W-:Y:S02]  /*3a70*/  LOP3.LUT P1, RZ, R16, 0xff, RZ, 0xc0, !PT ;  /* 0x000000ff10ff7812 */ /* 0x000fe4000782c0ff */
[----:B------:R-:W-:-:S04]  /*3a80*/  ISETP.LT.U32.AND P0, PT, R13, R24, PT ;  /* 0x000000180d00720c */ /* 0x000fc80003f01070 */
[----:B------:R-:W-:Y:S01]  /*3a90*/  ISETP.LT.AND.EX P0, PT, R9, R6, PT, P0 ;  /* 0x000000060900720c */ /* 0x000fe20003f01300 */
[----:B------:R-:W-:-:S03]  /*3aa0*/  IMAD.U32 R8, RZ, RZ, UR11 ;  /* 0x0000000bff087e24 */ /* 0x000fc6000f8e00ff */
[----:B------:R-:W-:Y:S02]  /*3ab0*/  @P2 SEL R24, R13, R24, P0 ;  /* 0x000000180d182207 */ /* 0x000fe40000000000 */
[----:B------:R-:W-:Y:S02]  /*3ac0*/  @P2 SEL R6, R9, R6, P0 ;  /* 0x0000000609062207 */ /* 0x000fe40000000000 */
[----:B------:R-:W-:Y:S01]  /*3ad0*/  SEL R17, RZ, 0x1, !P2 ;  /* 0x00000001ff117807 */ /* 0x000fe20005000000 */
[----:B------:R-:W-:Y:S01]  /*3ae0*/  IMAD.SHL.U32 R12, R8, 0x400, RZ ;  /* 0x00000400080c7824 */ /* 0x000fe200078e00ff */
[----:B------:R-:W-:Y:S02]  /*3af0*/  @P1 SEL R17, R16, 0x1, !P2 ;  /* 0x0000000110111807 */ /* 0x000fe40005000000 */
[----:B------:R-:W-:Y:S02]  /*3b00*/  SEL R24, R13, R24, !P1 ;  /* 0x000000180d187207 */ /* 0x000fe40004800000 */
[----:B------:R-:W-:-:S02]  /*3b10*/  SEL R6, R9, R6, !P1 ;  /* 0x0000000609067207 */ /* 0x000fc40004800000 */
[----:B------:R-:W-:Y:S02]  /*3b20*/  ISETP.NE.AND P1, PT, R2, R15, PT ;  /* 0x0000000f0200720c */ /* 0x000fe40003f25270 */
[----:B------:R-:W-:Y:S02]  /*3b30*/  IADD3 R2, PT, PT, -R7, UR5, RZ ;  /* 0x0000000507027c10 */ /* 0x000fe4000fffe1ff */
[----:B------:R-:W-:Y:S02]  /*3b40*/  IADD3 R9, P0, PT, R14, 0x300, RZ ;  /* 0x000003000e097810 */ /* 0x000fe40007f1e0ff */
[----:B------:R-:W-:Y:S02]  /*3b50*/  ISETP.GE.U32.AND P3, PT, R2, R12, PT ;  /* 0x0000000c0200720c */ /* 0x000fe40003f66070 */
[----:B------:R-:W-:Y:S01]  /*3b60*/  LOP3.LUT P2, RZ, R17, 0xff, RZ, 0xc0, !PT ;  /* 0x000000ff11ff7812 */ /* 0x000fe2000784c0ff */
[----:B------:R-:W-:Y:S01]  /*3b70*/  IMAD.X R3, RZ, RZ, R3, P0 ;  /* 0x000000ffff037224 */ /* 0x000fe200000e0603 */
        /* <DEDUP_REMOVED lines=16> */
.L_x_567:
[----:B------:R-:W-:Y:S01]  /*3c80*/  IADD3 R13, PT, PT, -R7, UR5, RZ ;  /* 0x00000005070d7c10 */ /* 0x000fe2000fffe1ff */
[----:B------:R-:W-:Y:S03]  /*3c90*/  BSSY.RECONVERGENT B1, `(.L_x_566) ;  /* 0x0000145000017945 */ /* 0x000fe60003800200 */
[----:B------:R-:W-:-:S04]  /*3ca0*/  ISETP.GE.AND P0, PT, R4, R13, PT ;  /* 0x0000000d0400720c */ /* 0x000fc80003f06270 */
[----:B------:R-:W-:-:S13]  /*3cb0*/  ISETP.GE.U32.OR P0, PT, R7, UR5, P0 ;  /* 0x0000000507007c0c */ /* 0x000fda0008706470 */
[----:B------:R-:W-:Y:S05]  /*3cc0*/  @P0 BRA `(.L_x_569) ;  /* 0x0000001400040947 */ /* 0x000fea0003800000 */
[----:B------:R-:W-:Y:S01]  /*3cd0*/  LOP3.LUT R6, RZ, R4, RZ, 0x33, !PT ;  /* 0x00000004ff067212 */ /* 0x000fe200078e33ff */
[----:B------:R-:W-:Y:S01]  /*3ce0*/  IMAD.SHL.U32 R2, R0, 0x400, RZ ;  /* 0x0000040000027824 */ /* 0x000fe200078e00ff */
[----:B------:R-:W-:Y:S01]  /*3cf0*/  BSSY.RECONVERGENT B2, `(.L_x_570) ;  /* 0x00000a8000027945 */ /* 0x000fe20003800200 */
[----:B------:R-:W-:Y:S02]  /*3d00*/  IMAD R8, R8, UR4, RZ ;  /* 0x0000000408087c24 */ /* 0x000fe4000f8e02ff */
[----:B------:R-:W-:-:S05]  /*3d10*/  VIADD R6, R6, UR5 ;  /* 0x0000000506067c36 */ /* 0x000fca0008000000 */
[----:B------:R-:W-:Y:S01]  /*3d20*/  IADD3 R9, PT, PT, R6, -R9, -R2 ;  /* 0x8000000906097210 */ /* 0x000fe20007ffe802 */
[----:B------:R-:W-:-:S04]  /*3d30*/  IMAD.MOV.U32 R2, RZ, RZ, R4 ;  /* 0x000000ffff027224 */ /* 0x000fc800078e0004 */
[----:B------:R-:W-:-:S05]  /*3d40*/  IMAD R8, R8, -0x400, R9 ;  /* 0xfffffc0008087824 */ /* 0x000fca00078e0209 */
[C---:B------:R-:W-:Y:S02]  /*3d50*/  ISETP.GE.U32.AND P0, PT, R8.reuse, 0x700, PT ;  /* 0x000007000800780c */ /* 0x040fe40003f06070 */
[----:B------:R-:W-:-:S04]  /*3d60*/  LEA.HI R8, R8, 0x1, RZ, 0x18 ;  /* 0x0000000108087811 */ /* 0x000fc800078fc0ff */
[----:B------:R-:W-:-:S07]  /*3d70*/  LOP3.LUT R9, R8, 0x7, RZ, 0xc0, !PT ;  /* 0x0000000708097812 */ /* 0x000fce00078ec0ff */
[----:B------:R-:W-:Y:S05]  /*3d80*/  @!P0 BRA `(.L_x_571) ;  /* 0x0000000800788947 */ /* 0x000fea0003800000 */
[----:B------:R-:W2:Y:S01]  /*3d90*/  LDC.64 R12, c[0x0][0x380] ;  /* 0x0000e000ff0c7b82 */ /* 0x000ea20000000a00 */
[----:B------:R-:W-:Y:S01]  /*3da0*/  LEA.HI R11, R11, 0x1, RZ, 0x18 ;  /* 0x000000010b0b7811 */ /* 0x000fe200078fc0ff */
[----:B------:R-:W-:Y:S03]  /*3db0*/  BSSY.RECONVERGENT B3, `(.L_x_572) ;  /* 0x000009a000037945 */ /* 0x000fe60003800200 */
[----:B------:R-:W-:Y:S02]  /*3dc0*/  LOP3.LUT R2, R11, 0x1fffff8, RZ, 0xc0, !PT ;  /* 0x01fffff80b027812 */ /* 0x000fe400078ec0ff */
[----:B------:R-:W-:Y:S01]  /*3dd0*/  LOP3.LUT R11, R4, 0x400, RZ, 0xfc, !PT ;  /* 0x00000400040b7812 */ /* 0x000fe200078efcff */
[----:B------:R-:W3:Y:S02]  /*3de0*/  LDC.64 R14, c[0x0][0x388] ;  /* 0x0000e200ff0e7b82 */ /* 0x000ee40000000a00 */
[----:B------:R-:W-:-:S07]  /*3df0*/  IMAD.MOV R2, RZ, RZ, -R2 ;  /* 0x000000ffff027224 */ /* 0x000fce00078e0a02 */
.L_x_573:
[----:B------:R-:W-:-:S04]  /*3e00*/  VIADD R27, R10, 0xfffffc00 ;  /* 0xfffffc000a1b7836 */ /* 0x000fc80000000000 */
[----:B--2---:R-:W-:-:S04]  /*3e10*/  IMAD.WIDE.U32 R16, R27, 0x4, R12 ;  /* 0x000000041b107825 */ /* 0x004fc800078e000c */
[----:B---3--:R-:W-:Y:S02]  /*3e20*/  IMAD.WIDE.U32 R18, R27, 0x4, R14 ;  /* 0x000000041b127825 */ /* 0x008fe400078e000e */
[----:B------:R2:W3:Y:S04]  /*3e30*/  LDG.E R16, desc[UR12][R16.64] ;  /* 0x0000000c10107981 */ /* 0x0004e8000c1e1900 */
[----:B------:R-:W3:Y:S01]  /*3e40*/  LDG.E R19, desc[UR12][R18.64] ;  /* 0x0000000c12137981 */ /* 0x000ee2000c1e1900 */
[----:B------:R-:W-:-:S04]  /*3e50*/  VIADD R25, R10, 0xfffffd00 ;  /* 0xfffffd000a197836 */ /* 0x000fc80000000000 */
[----:B------:R-:W-:-:S04]  /*3e60*/  IMAD.WIDE.U32 R20, R25, 0x4, R12 ;  /* 0x0000000419147825 */ /* 0x000fc800078e000c */
[----:B------:R-:W-:Y:S02]  /*3e70*/  IMAD.WIDE.U32 R22, R25, 0x4, R14 ;  /* 0x0000000419167825 */ /* 0x000fe400078e000e */
[----:B------:R-:W4:Y:S04]  /*3e80*/  LDG.E R20, desc[UR12][R20.64] ;  /* 0x0000000c14147981 */ /* 0x000f28000c1e1900 */
[----:B------:R-:W4:Y:S01]  /*3e90*/  LDG.E R23, desc[UR12][R22.64] ;  /* 0x0000000c16177981 */ /* 0x000f22000c1e1900 */
[----:B------:R-:W-:Y:S02]  /*3ea0*/  LOP3.LUT P2, RZ, R26, 0xff, RZ, 0xc0, !PT ;  /* 0x000000ff1aff7812 */ /* 0x000fe4000784c0ff */
[----:B--2---:R-:W-:Y:S01]  /*3eb0*/  IADD3 R17, P3, PT, R27, UR6, RZ ;  /* 0x000000061b117c10 */ /* 0x004fe2000ff7e0ff */
[----:B------:R-:W-:-:S03]  /*3ec0*/  VIADD R27, R10, 0xfffffe00 ;  /* 0xfffffe000a1b7836 */ /* 0x000fc60000000000 */
[----:B------:R-:W-:Y:S01]  /*3ed0*/  ISETP.LT.U32.AND P0, PT, R17, R24, PT ;  /* 0x000000181100720c */ /* 0x000fe20003f01070 */
[----:B------:R-:W-:-:S05]  /*3ee0*/  IMAD.X R28, RZ, RZ, R5, P3 ;  /* 0x000000ffff1c7224 */ /* 0x000fca00018e0605 */
[----:B------:R-:W-:-:S04]  /*3ef0*/  ISETP.LT.AND.EX P0, PT, R28, R3, PT, P0 ;  /* 0x000000031c00720c */ /* 0x000fc80003f01300 */
[----:B------:R-:W-:Y:S02]  /*3f00*/  SEL R29, R17, R24, P0 ;  /* 0x00000018111d7207 */ /* 0x000fe40000000000 */
[CC--:B---3--:R-:W-:Y:S02]  /*3f10*/  ISETP.NE.AND P1, PT, R16.reuse, R19.reuse, P2 ;  /* 0x000000131000720c */ /* 0x0c8fe40001725270 */
[----:B------:R-:W-:Y:S01]  /*3f20*/  ISETP.NE.AND P3, PT, R16, R19, PT ;  /* 0x000000131000720c */ /* 0x000fe20003f65270 */
[----:B------:R-:W-:-:S05]  /*3f30*/  IMAD.WIDE.U32 R18, R27, 0x4, R14 ;  /* 0x000000041b127825 */ /* 0x000fca00078e000e */
[----:B------:R-:W2:Y:S05]  /*3f40*/  LDG.E R22, desc[UR12][R18.64] ;  /* 0x0000000c12167981 */ /* 0x000eaa000c1e1900 */
[----:B------:R-:W-:Y:S01]  /*3f50*/  @!P1 SEL R29, R17, R24, !P2 ;  /* 0x00000018111d9207 */ /* 0x000fe20005000000 */
[----:B------:R-:W-:-:S05]  /*3f60*/  IMAD.WIDE.U32 R16, R27, 0x4, R12 ;  /* 0x000000041b107825 */ /* 0x000fca00078e000c */
[----:B------:R3:W2:Y:S01]  /*3f70*/  LDG.E R21, desc[UR12][R16.64] ;  /* 0x0000000c10157981 */ /* 0x0006a2000c1e1900 */
[----:B------:R-:W-:-:S04]  /*3f80*/  @!P2 SEL R26, RZ, 0x1, !P3 ;  /* 0x00000001ff1aa807 */ /* 0x000fc80005800000 */
[----:B------:R-:W-:Y:S02]  /*3f90*/  SEL R26, R26, 0x1, !P1 ;  /* 0x000000011a1a7807 */ /* 0x000fe40004800000 */
[-C--:B------:R-:W-:Y:S02]  /*3fa0*/  SEL R24, R28, R3.reuse, P0 ;  /* 0x000000031c187207 */ /* 0x080fe40000000000 */
[----:B------:R-:W-:Y:S02]  /*3fb0*/  LOP3.LUT P3, RZ, R26, 0xff, RZ, 0xc0, !PT ;  /* 0x000000ff1aff7812 */ /* 0x000fe4000786c0ff */
[----:B---3--:R-:W-:Y:S02]  /*3fc0*/  IADD3 R16, P0, PT, R25, UR6, RZ ;  /* 0x0000000619107c10 */ /* 0x008fe4000ff1e0ff */
[----:B------:R-:W-:Y:S02]  /*3fd0*/  @!P1 SEL R24, R28, R3, !P2 ;  /* 0x000000031c189207 */ /* 0x000fe40005000000 */
[----:B----4-:R-:W-:Y:S01]  /*3fe0*/  ISETP.NE.AND P2, PT, R20, R23, P3 ;  /* 0x000000171400720c */ /* 0x010fe20001f45270 */
[----:B------:R-:W-:Y:S01]  /*3ff0*/  IMAD.X R25, RZ, RZ, R5, P0 ;  /* 0x000000ffff197224 */ /* 0x000fe200000e0605 */
[----:B------:R-:W-:-:S02]  /*4000*/  ISETP.LT.U32.AND P0, PT, R16, R29, PT ;  /* 0x0000001d1000720c */ /* 0x000fc40003f01070 */
[----:B------:R-:W-:Y:S02]  /*4010*/  ISETP.NE.AND P1, PT, R20, R23, PT ;  /* 0x000000171400720c */ /* 0x000fe40003f25270 */
[----:B------:R-:W-:Y:S01]  /*4020*/  ISETP.LT.AND.EX P0, PT, R25, R24, PT, P0 ;  /* 0x000000181900720c */ /* 0x000fe20003f01300 */
[----:B------:R-:W-:-:S03]  /*4030*/  VIADD R23, R10, 0xffffff00 ;  /* 0xffffff000a177836 */ /* 0x000fc60000000000 */
[CC--:B------:R-:W-:Y:S01]  /*4040*/  SEL R3, R16.reuse, R29.reuse, P0 ;  /* 0x0000001d10037207 */ /* 0x0c0fe20000000000 */
[C---:B------:R-:W-:Y:S02]  /*4050*/  IMAD.WIDE.U32 R18, R23.reuse, 0x4, R14 ;  /* 0x0000000417127825 */ /* 0x040fe400078e000e */
[----:B------:R-:W-:Y:S02]  /*4060*/  @!P2 SEL R3, R16, R29, !P3 ;  /* 0x0000001d1003a207 */ /* 0x000fe40005800000 */
[----:B------:R-:W-:Y:S01]  /*4070*/  IMAD.WIDE.U32 R16, R23, 0x4, R12 ;  /* 0x0000000417107825 */ /* 0x000fe200078e000c */
[----:B------:R3:W4:Y:S01]  /*4080*/  LDG.E R29, desc[UR12][R18.64] ;  /* 0x0000000c121d7981 */ /* 0x000722000c1e1900 */
[----:B------:R-:W-:-:S03]  /*4090*/  @!P3 SEL R26, RZ, 0x1, !P1 ;  /* 0x00000001ff1ab807 */ /* 0x000fc60004800000 */
[----:B------:R5:W4:Y:S01]  /*40a0*/  LDG.E R20, desc[UR12][R16.64] ;  /* 0x0000000c10147981 */ /* 0x000b22000c1e1900 */
[----:B------:R-:W-:Y:S02]  /*40b0*/  SEL R26, R26, 0x1, !P2 ;  /* 0x000000011a1a7807 */ /* 0x000fe40005000000 */
[CC--:B------:R-:W-:Y:S02]  /*40c0*/  SEL R28, R25.reuse, R24.reuse, P0 ;  /* 0x00000018191c7207 */ /* 0x0c0fe40000000000 */
[----:B------:R-:W-:Y:S01]  /*40d0*/  @!P2 SEL R28, R25, R24, !P3 ;  /* 0x00000018191ca207 */ /* 0x000fe20005800000 */
[----:B---3--:R-:W-:Y:S01]  /*40e0*/  IMAD.WIDE.U32 R18, R10, 0x4, R12 ;  /* 0x000000040a127825 */ /* 0x008fe200078e000c */
[----:B------:R-:W-:-:S03]  /*40f0*/  LOP3.LUT P2, RZ, R26, 0xff, RZ, 0xc0, !PT ;  /* 0x000000ff1aff7812 */ /* 0x000fc6000784c0ff */
[----:B-----5:R-:W-:Y:S02]  /*4100*/  IMAD.WIDE.U32 R16, R10, 0x4, R14 ;  /* 0x000000040a107825 */ /* 0x020fe400078e000e */
[----:B------:R-:W3:Y:S01]  /*4110*/  LDG.E R18, desc[UR12][R18.64] ;  /* 0x0000000c12127981 */ /* 0x000ee2000c1e1900 */
[----:B------:R-:W-:-:S05]  /*4120*/  IADD3 R27, P0, PT, R27, UR6, RZ ;  /* 0x000000061b1b7c10 */ /* 0x000fca000ff1e0ff */
[----:B------:R-:W-:Y:S01]  /*4130*/  IMAD.X R25, RZ, RZ, R5, P0 ;  /* 0x000000ffff197224 */ /* 0x000fe200000e0605 */
[----:B------:R-:W-:-:S04]  /*4140*/  ISETP.LT.U32.AND P0, PT, R27, R3, PT ;  /* 0x000000031b00720c */ /* 0x000fc80003f01070 */
[----:B------:R-:W-:Y:S02]  /*4150*/  ISETP.LT.AND.EX P0, PT, R25, R28, PT, P0 ;  /* 0x0000001c1900720c */ /* 0x000fe40003f01300 */
[CC--:B--2---:R-:W-:Y:S02]  /*4160*/  ISETP.NE.AND P1, PT, R21.reuse, R22.reuse, PT ;  /* 0x000000161500720c */ /* 0x0c4fe40003f25270 */
[----:B------:R-:W-:Y:S02]  /*4170*/  ISETP.NE.AND P3, PT, R21, R22, P2 ;  /* 0x000000161500720c */ /* 0x000fe40001765270 */
[----:B------:R2:W3:Y:S01]  /*4180*/  LDG.E R22, desc[UR12][R16.64] ;  /* 0x0000000c10167981 */ /* 0x0004e2000c1e1900 */
[----:B------:R-:W-:-:S10]  /*4190*/  SEL R21, R27, R3, P0 ;  /* 0x000000031b157207 */ /* 0x000fd40000000000 */
[----:B------:R-:W-:Y:S01]  /*41a0*/  @!P3 SEL R21, R27, R3, !P2 ;  /* 0x000000031b15b207 */ /* 0x000fe20005000000 */
[----:B------:R-:W-:Y:S01]  /*41b0*/  VIADD R3, R10, 0x100 ;  /* 0x000001000a037836 */ /* 0x000fe20000000000 */
[CC--:B------:R-:W-:Y:S02]  /*41c0*/  SEL R27, R25.reuse, R28.reuse, P0 ;  /* 0x0000001c191b7207 */ /* 0x0c0fe40000000000 */
[----:B------:R-:W-:Y:S01]  /*41d0*/  @!P3 SEL R27, R25, R28, !P2 ;  /* 0x0000001c191bb207 */ /* 0x000fe20005000000 */
[----:B------:R-:W-:-:S04]  /*41e0*/  IMAD.WIDE.U32 R24, R3, 0x4, R14 ;  /* 0x0000000403187825 */ /* 0x000fc800078e000e */
[----:B--2---:R-:W-:Y:S02]  /*41f0*/  IMAD.WIDE.U32 R16, R3, 0x4, R12 ;  /* 0x0000000403107825 */ /* 0x004fe400078e000c */
[----:B------:R-:W2:Y:S04]  /*4200*/  LDG.E R25, desc[UR12][R24.64] ;  /* 0x0000000c18197981 */ /* 0x000ea8000c1e1900 */
[----:B------:R5:W2:Y:S01]  /*4210*/  LDG.E R28, desc[UR12][R16.64] ;  /* 0x0000000c101c7981 */ /* 0x000aa2000c1e1900 */
[----:B------:R-:W-:-:S04]  /*4220*/  @!P2 SEL R26, RZ, 0x1, !P1 ;  /* 0x00000001ff1aa807 */ /* 0x000fc80004800000 */
[----:B------:R-:W-:-:S04]  /*4230*/  SEL R26, R26, 0x1, !P3 ;  /* 0x000000011a1a7807 */ /* 0x000fc80005800000 */
[----:B------:R-:W-:Y:S02]  /*4240*/  LOP3.LUT P2, RZ, R26, 0xff, RZ, 0xc0, !PT ;  /* 0x000000ff1aff7812 */ /* 0x000fe4000784c0ff */
[----:B------:R-:W-:Y:S02]  /*4250*/  IADD3 R23, P0, PT, R23, UR6, RZ ;  /* 0x0000000617177c10 */ /* 0x000fe4000ff1e0ff */
[CC--:B----4-:R-:W-:Y:S02]  /*4260*/  ISETP.NE.AND P3, PT, R20.reuse, R29.reuse, PT ;  /* 0x0000001d1400720c */ /* 0x0d0fe40003f65270 */
[----:B------:R-:W-:Y:S01]  /*4270*/  ISETP.NE.AND P1, PT, R20, R29, P2 ;  /* 0x0000001d1400720c */ /* 0x000fe20001725270 */
[----:B------:R-:W-:Y:S01]  /*4280*/  IMAD.X R20, RZ, RZ, R5, P0 ;  /* 0x000000ffff147224 */ /* 0x000fe200000e0605 */
[----:B------:R-:W-:-:S05]  /*4290*/  ISETP.LT.U32.AND P0, PT, R23, R21, PT ;  /* 0x000000151700720c */ /* 0x000fca0003f01070 */
[----:B------:R-:W-:Y:S02]  /*42a0*/  @!P2 SEL R26, RZ, 0x1, !P3 ;  /* 0x00000001ff1aa807 */ /* 0x000fe40005800000 */
[----:B------:R-:W-:Y:S02]  /*42b0*/  ISETP.LT.AND.EX P0, PT, R20, R27, PT, P0 ;  /* 0x0000001b1400720c */ /* 0x000fe40003f01300 */
[----:B------:R-:W-:Y:S02]  /*42c0*/  SEL R26, R26, 0x1, !P1 ;  /* 0x000000011a1a7807 */ /* 0x000fe40004800000 */
[----:B-----5:R-:W-:Y:S02]  /*42d0*/  SEL R16, R23, R21, P0 ;  /* 0x0000001517107207 */ /* 0x020fe40000000000 */
[----:B------:R-:W-:Y:S02]  /*42e0*/  LOP3.LUT P3, RZ, R26, 0xff, RZ, 0xc0, !PT ;  /* 0x000000ff1aff7812 */ /* 0x000fe4000786c0ff */
[----:B------:R-:W-:-:S02]  /*42f0*/  SEL R17, R20, R27, P0 ;  /* 0x0000001b14117207 */ /* 0x000fc40000000000 */
[----:B------:R-:W-:Y:S02]  /*4300*/  IADD3 R19, P0, PT, R10, UR6, RZ ;  /* 0x000000060a137c10 */ /* 0x000fe4000ff1e0ff */
[----:B------:R-:W-:Y:S02]  /*4310*/  @!P1 SEL R16, R23, R21, !P2 ;  /* 0x0000001517109207 */ /* 0x000fe40005000000 */
[----:B------:R-:W-:Y:S01]  /*4320*/  @!P1 SEL R17, R20, R27, !P2 ;  /* 0x0000001b14119207 */ /* 0x000fe20005000000 */
[----:B------:R-:W-:Y:S01]  /*4330*/  IMAD.X R24, RZ, RZ, R5, P0 ;  /* 0x000000ffff187224 */ /* 0x000fe200000e0605 */
[----:B------:R-:W-:Y:S01]  /*4340*/  ISETP.LT.U32.AND P0, PT, R19, R16, PT ;  /* 0x000000101300720c */ /* 0x000fe20003f01070 */
[----:B------:R-:W-:-:S03]  /*4350*/  VIADD R27, R10, 0x200 ;  /* 0x000002000a1b7836 */ /* 0x000fc60000000000 */
[----:B------:R-:W-:-:S04]  /*4360*/  ISETP.LT.AND.EX P0, PT, R24, R17, PT, P0 ;  /* 0x000000111800720c */ /* 0x000fc80003f01300 */
[----:B------:R-:W-:Y:S02]  /*4370*/  SEL R20, R19, R16, P0 ;  /* 0x0000001013147207 */ /* 0x000fe40000000000 */
[----:B------:R-:W-:Y:S01]  /*4380*/  SEL R23, R24, R17, P0 ;  /* 0x0000001118177207 */ /* 0x000fe20000000000 */
[----:B------:R-:W-:Y:S01]  /*4390*/  VIADD R29, R10, 0x300 ;  /* 0x000003000a1d7836 */ /* 0x000fe20000000000 */
[CC--:B---3--:R-:W-:Y:S02]  /*43a0*/  ISETP.NE.AND P2, PT, R18.reuse, R22.reuse, P3 ;  /* 0x000000161200720c */ /* 0x0c8fe40001f45270 */
[----:B------:R-:W-:-:S04]  /*43b0*/  ISETP.NE.AND P1, PT, R18, R22, PT ;  /* 0x000000161200720c */ /* 0x000fc80003f25270 */
[----:B------:R-:W-:-:S07]  /*43c0*/  @!P3 SEL R26, RZ, 0x1, !P1 ;  /* 0x00000001ff1ab807 */ /* 0x000fce0004800000 */
[----:B------:R-:W-:Y:S01]  /*43d0*/  @!P2 SEL R20, R19, R16, !P3 ;  /* 0x000000101314a207 */ /* 0x000fe20005800000 */
[----:B------:R-:W-:Y:S01]  /*43e0*/  IMAD.WIDE.U32 R18, R27, 0x4, R14 ;  /* 0x000000041b127825 */ /* 0x000fe200078e000e */
[----:B------:R-:W-:-:S03]  /*43f0*/  @!P2 SEL R23, R24, R17, !P3 ;  /* 0x000000111817a207 */ /* 0x000fc60005800000 */
[----:B------:R-:W-:Y:S01]  /*4400*/  IMAD.WIDE.U32 R16, R27, 0x4, R12 ;  /* 0x000000041b107825 */ /* 0x000fe200078e000c */
[----:B------:R-:W-:Y:S01]  /*4410*/  IADD3 R21, P1, PT, R3, UR6, RZ ;  /* 0x0000000603157c10 */ /* 0x000fe2000ff3e0ff */
[----:B------:R-:W3:Y:S01]  /*4420*/  LDG.E R18, desc[UR12][R18.64] ;  /* 0x0000000c12127981 */ /* 0x000ee2000c1e1900 */
[----:B------:R-:W-:-:S03]  /*4430*/  SEL R22, R26, 0x1, !P2 ;  /* 0x000000011a167807 */ /* 0x000fc60005000000 */
[----:B------:R4:W3:Y:S01]  /*4440*/  LDG.E R3, desc[UR12][R16.64] ;  /* 0x0000000c10037981 */ /* 0x0008e2000c1e1900 */
[----:B------:R-:W-:Y:S01]  /*4450*/  LOP3.LUT P2, RZ, R22, 0xff, RZ, 0xc0, !PT ;  /* 0x000000ff16ff7812 */ /* 0x000fe2000784c0ff */
[----:B------:R-:W-:-:S03]  /*4460*/  IMAD.X R24, RZ, RZ, R5, P1 ;  /* 0x000000ffff187224 */ /* 0x000fc600008e0605 */
[----:B--2---:R-:W-:Y:S02]  /*4470*/  ISETP.NE.AND P3, PT, R28, R25, P2 ;  /* 0x000000191c00720c */ /* 0x004fe40001765270 */
[----:B------:R-:W-:-:S04]  /*4480*/  ISETP.LT.U32.AND P0, PT, R21, R20, PT ;  /* 0x000000141500720c */ /* 0x000fc80003f01070 */
[----:B------:R-:W-:Y:S02]  /*4490*/  ISETP.LT.AND.EX P0, PT, R24, R23, PT, P0 ;  /* 0x000000171800720c */ /* 0x000fe40003f01300 */
[----:B------:R-:W-:Y:S02]  /*44a0*/  ISETP.NE.AND P1, PT, R28, R25, PT ;  /* 0x000000191c00720c */ /* 0x000fe40003f25270 */
[-C--:B------:R-:W-:Y:S01]  /*44b0*/  SEL R25, R21, R20.reuse, P0 ;  /* 0x0000001415197207 */ /* 0x080fe20000000000 */
[----:B----4-:R-:W-:Y:S02]  /*44c0*/  IMAD.WIDE.U32 R16, R29, 0x4, R14 ;  /* 0x000000041d107825 */ /* 0x010fe400078e000e */
[----:B------:R-:W-:Y:S02]  /*44d0*/  @!P3 SEL R25, R21, R20, !P2 ;  /* 0x000000141519b207 */ /* 0x000fe40005000000 */
[----:B------:R-:W-:Y:S02]  /*44e0*/  IMAD.WIDE.U32 R20, R29, 0x4, R12 ;  /* 0x000000041d147825 */ /* 0x000fe400078e000c */
[----:B------:R-:W2:Y:S04]  /*44f0*/  LDG.E R17, desc[UR12][R16.64] ;  /* 0x0000000c10117981 */ /* 0x000ea8000c1e1900 */
[----:B------:R4:W2:Y:S01]  /*4500*/  LDG.E R20, desc[UR12][R20.64] ;  /* 0x0000000c14147981 */ /* 0x0008a2000c1e1900 */
[----:B------:R-:W-:-:S02]  /*4510*/  @!P2 SEL R22, RZ, 0x1, !P1 ;  /* 0x00000001ff16a807 */ /* 0x000fc40004800000 */
[-C--:B------:R-:W-:Y:S02]  /*4520*/  SEL R19, R24, R23.reuse, P0 ;  /* 0x0000001718137207 */ /* 0x080fe40000000000 */
[----:B------:R-:W-:Y:S02]  /*4530*/  SEL R22, R22, 0x1, !P3 ;  /* 0x0000000116167807 */ /* 0x000fe40005800000 */
[----:B------:R-:W-:Y:S02]  /*4540*/  @!P3 SEL R19, R24, R23, !P2 ;  /* 0x000000171813b207 */ /* 0x000fe40005000000 */
[----:B------:R-:W-:Y:S02]  /*4550*/  LOP3.LUT P1, RZ, R22, 0xff, RZ, 0xc0, !PT ;  /* 0x000000ff16ff7812 */ /* 0x000fe4000782c0ff */
[----:B------:R-:W-:-:S05]  /*4560*/  IADD3 R24, P0, PT, R27, UR6, RZ ;  /* 0x000000061b187c10 */ /* 0x000fca000ff1e0ff */
[----:B------:R-:W-:Y:S01]  /*4570*/  IMAD.X R26, RZ, RZ, R5, P0 ;  /* 0x000000ffff1a7224 */ /* 0x000fe200000e0605 */
[----:B------:R-:W-:-:S04]  /*4580*/  ISETP.LT.U32.AND P0, PT, R24, R25, PT ;  /* 0x000000191800720c */ /* 0x000fc80003f01070 */
[----:B------:R-:W-:-:S04]  /*4590*/  ISETP.LT.AND.EX P0, PT, R26, R19, PT, P0 ;  /* 0x000000131a00720c */ /* 0x000fc80003f01300 */
[----:B----4-:R-:W-:Y:S01]  /*45a0*/  SEL R21, R26, R19, P0 ;  /* 0x000000131a157207 */ /* 0x010fe20000000000 */
[----:B------:R-:W-:Y:S02]  /*45b0*/  VIADD R2, R2, 0x8 ;  /* 0x0000000802027836 */ /* 0x000fe40000000000 */
[----:B------:R-:W-:Y:S02]  /*45c0*/  VIADD R11, R11, 0x800 ;  /* 0x000008000b0b7836 */ /* 0x000fe40000000000 */
[----:B------:R-:W-:Y:S01]  /*45d0*/  VIADD R10, R10, 0x800 ;  /* 0x000008000a0a7836 */ /* 0x000fe20000000000 */
[CC--:B---3--:R-:W-:Y:S02]  /*45e0*/  ISETP.NE.AND P3, PT, R3.reuse, R18.reuse, P1 ;  /* 0x000000120300720c */ /* 0x0c8fe40000f65270 */
[----:B------:R-:W-:Y:S02]  /*45f0*/  ISETP.NE.AND P2, PT, R3, R18, PT ;  /* 0x000000120300720c */ /* 0x000fe40003f45270 */
[----:B------:R-:W-:-:S02]  /*4600*/  SEL R18, R24, R25, P0 ;  /* 0x0000001918127207 */ /* 0x000fc40000000000 */
[----:B------:R-:W-:Y:S02]  /*4610*/  IADD3 R29, P0, PT, R29, UR6, RZ ;  /* 0x000000061d1d7c10 */ /* 0x000fe4000ff1e0ff */
[----:B------:R-:W-:-:S05]  /*4620*/  @!P1 SEL R22, RZ, 0x1, !P2 ;  /* 0x00000001ff169807 */ /* 0x000fca0005000000 */
[----:B------:R-:W-:Y:S01]  /*4630*/  @!P3 SEL R18, R24, R25, !P1 ;  /* 0x000000191812b207 */ /* 0x000fe20004800000 */
[----:B------:R-:W-:Y:S01]  /*4640*/  IMAD.X R16, RZ, RZ, R5, P0 ;  /* 0x000000ffff107224 */ /* 0x000fe200000e0605 */
[----:B------:R-:W-:Y:S02]  /*4650*/  SEL R22, R22, 0x1, !P3 ;  /* 0x0000000116167807 */ /* 0x000fe40005800000 */
[----:B------:R-:W-:Y:S02]  /*4660*/  @!P3 SEL R21, R26, R19, !P1 ;  /* 0x000000131a15b207 */ /* 0x000fe40004800000 */
[----:B------:R-:W-:Y:S02]  /*4670*/  ISETP.LT.U32.AND P0, PT, R29, R18, PT ;  /* 0x000000121d00720c */ /* 0x000fe40003f01070 */
[----:B------:R-:W-:Y:S02]  /*4680*/  LOP3.LUT P2, RZ, R22, 0xff, RZ, 0xc0, !PT ;  /* 0x000000ff16ff7812 */ /* 0x000fe4000784c0ff */
[----:B------:R-:W-:-:S04]  /*4690*/  ISETP.LT.AND.EX P0, PT, R16, R21, PT, P0 ;  /* 0x000000151000720c */ /* 0x000fc80003f01300 */
[----:B------:R-:W-:Y:S02]  /*46a0*/  SEL R24, R29, R18, P0 ;  /* 0x000000121d187207 */ /* 0x000fe40000000000 */
[----:B------:R-:W-:Y:S02]  /*46b0*/  SEL R3, R16, R21, P0 ;  /* 0x0000001510037207 */ /* 0x000fe40000000000 */
[----:B------:R-:W-:Y:S02]  /*46c0*/  ISETP.NE.AND P0, PT, R2, RZ, PT ;  /* 0x000000ff0200720c */ /* 0x000fe40003f05270 */
[CC--:B--2---:R-:W-:Y:S02]  /*46d0*/  ISETP.NE.AND P3, PT, R20.reuse, R17.reuse, P2 ;  /* 0x000000111400720c */ /* 0x0c4fe40001765270 */
[----:B------:R-:W-:-:S04]  /*46e0*/  ISETP.NE.AND P1, PT, R20, R17, PT ;  /* 0x000000111400720c */ /* 0x000fc80003f25270 */
[----:B------:R-:W-:-:S04]  /*46f0*/  @!P2 SEL R22, RZ, 0x1, !P1 ;  /* 0x00000001ff16a807 */ /* 0x000fc80004800000 */
[----:B------:R-:W-:-:S03]  /*4700*/  SEL R22, R22, 0x1, !P3 ;  /* 0x0000000116167807 */ /* 0x000fc60005800000 */
[----:B------:R-:W-:Y:S02]  /*4710*/  @!P3 SEL R24, R29, R18, !P2 ;  /* 0x000000121d18b207 */ /* 0x000fe40005000000 */
[----:B------:R-:W-:Y:S02]  /*4720*/  @!P3 SEL R3, R16, R21, !P2 ;  /* 0x000000151003b207 */ /* 0x000fe40005000000 */
[----:B------:R-:W-:Y:S01]  /*4730*/  PRMT R26, R22, 0x7610, R26 ;  /* 0x00007610161a7816 */ /* 0x000fe2000000001a */
[----:B------:R-:W-:Y:S06]  /*4740*/  @P0 BRA `(.L_x_573) ;  /* 0xfffffff400ac0947 */ /* 0x000fec000383ffff */
[----:B01----:R-:W-:Y:S05]  /*4750*/  BSYNC.RECONVERGENT B3 ;  /* 0x0000000000037941 */ /* 0x003fea0003800200 */
.L_x_572:
[----:B------:R-:W-:-:S07]  /*4760*/  VIADD R2, R11, 0xfffffc00 ;  /* 0xfffffc000b027836 */ /* 0x000fce0000000000 */
.L_x_571:
[----:B01----:R-:W-:Y:S05]  /*4770*/  BSYNC.RECONVERGENT B2 ;  /* 0x0000000000027941 */ /* 0x003fea0003800200 */
.L_x_570:
[----:B------:R-:W-:-:S13]  /*4780*/  ISETP.NE.AND P0, PT, R9, RZ, PT ;  /* 0x000000ff0900720c */ /* 0x000fda0003f05270 */
[----:B------:R-:W-:Y:S05]  /*4790*/  @!P0 BRA `(.L_x_569) ;  /* 0x0000000800508947 */ /* 0x000fea0003800000 */
[----:B------:R-:W-:Y:S01]  /*47a0*/  ISETP.GE.U32.AND P0, PT, R9, 0x4, PT ;  /* 0x000000040900780c */ /* 0x000fe20003f06070 */
[----:B------:R-:W-:Y:S01]  /*47b0*/  BSSY.RECONVERGENT B2, `(.L_x_574) ;  /* 0x000004e000027945 */ /* 0x000fe20003800200 */
[----:B------:R-:W-:-:S11]  /*47c0*/  LOP3.LUT P1, R9, R8, 0x3, RZ, 0xc0, !PT ;  /* 0x0000000308097812 */ /* 0x000fd6000782c0ff */
[----:B------:R-:W-:Y:S05]  /*47d0*/  @!P0 BRA `(.L_x_575) ;  /* 0x00000004002c8947 */ /* 0x000fea0003800000 */
[----:B------:R-:W0:Y:S01]  /*47e0*/  LDC.64 R10, c[0x0][0x380] ;  /* 0x0000e000ff0a7b82 */ /* 0x000e220000000a00 */
[----:B------:R-:W-:-:S07]  /*47f0*/  IMAD.IADD R23, R2, 0x1, R7 ;  /* 0x0000000102177824 */ /* 0x000fce00078e0207 */
[----:B------:R-:W1:Y:S01]  /*4800*/  LDC.64 R12, c[0x0][0x388] ;  /* 0x0000e200ff0c7b82 */ /* 0x000e620000000a00 */
[----:B0-----:R-:W-:-:S05]  /*4810*/  IMAD.WIDE.U32 R14, R23, 0x4, R10 ;  /* 0x00000004170e7825 */ /* 0x001fca00078e000a */
[----:B------:R0:W2:Y:S01]  /*4820*/  LDG.E R27, desc[UR12][R14.64] ;  /* 0x0000000c0e1b7981 */ /* 0x0000a2000c1e1900 */
[----:B-1----:R-:W-:-:S05]  /*4830*/  IMAD.WIDE.U32 R28, R23, 0x4, R12 ;  /* 0x00000004171c7825 */ /* 0x002fca00078e000c */
[----:B------:R-:W2:Y:S01]  /*4840*/  LDG.E R8, desc[UR12][R28.64] ;  /* 0x0000000c1c087981 */ /* 0x000ea2000c1e1900 */
[----:B------:R-:W-:-:S04]  /*4850*/  VIADD R25, R23, 0x100 ;  /* 0x0000010017197836 */ /* 0x000fc80000000000 */
[----:B------:R-:W-:-:S04]  /*4860*/  IMAD.WIDE.U32 R16, R25, 0x4, R12 ;  /* 0x0000000419107825 */ /* 0x000fc800078e000c */
[----:B0-----:R-:W-:Y:S02]  /*4870*/  IMAD.WIDE.U32 R14, R25, 0x4, R10 ;  /* 0x00000004190e7825 */ /* 0x001fe400078e000a */
[----:B------:R0:W3:Y:S04]  /*4880*/  LDG.E R16, desc[UR12][R16.64] ;  /* 0x0000000c10107981 */ /* 0x0000e8000c1e1900 */
[----:B------:R-:W3:Y:S01]  /*4890*/  LDG.E R22, desc[UR12][R14.64] ;  /* 0x0000000c0e167981 */ /* 0x000ee2000c1e1900 */
[----:B0-----:R-:W-:-:S04]  /*48a0*/  VIADD R17, R23, 0x200 ;  /* 0x0000020017117836 */ /* 0x001fc80000000000 */
[----:B------:R-:W-:-:S04]  /*48b0*/  IMAD.WIDE.U32 R18, R17, 0x4, R10 ;  /* 0x0000000411127825 */ /* 0x000fc800078e000a */
[----:B------:R-:W-:Y:S02]  /*48c0*/  IMAD.WIDE.U32 R20, R17, 0x4, R12 ;  /* 0x0000000411147825 */ /* 0x000fe400078e000c */
[----:B------:R-:W4:Y:S04]  /*48d0*/  LDG.E R18, desc[UR12][R18.64] ;  /* 0x0000000c12127981 */ /* 0x000f28000c1e1900 */
[----:B------:R-:W4:Y:S01]  /*48e0*/  LDG.E R21, desc[UR12][R20.64] ;  /* 0x0000000c14157981 */ /* 0x000f22000c1e1900 */
[----:B------:R-:W-:-:S04]  /*48f0*/  VIADD R29, R23, 0x300 ;  /* 0x00000300171d7836 */ /* 0x000fc80000000000 */
[----:B------:R-:W-:-:S04]  /*4900*/  IMAD.WIDE.U32 R10, R29, 0x4, R10 ;  /* 0x000000041d0a7825 */ /* 0x000fc800078e000a */
[----:B------:R-:W-:Y:S02]  /*4910*/  IMAD.WIDE.U32 R12, R29, 0x4, R12 ;  /* 0x000000041d0c7825 */ /* 0x000fe400078e000c */
[----:B------:R-:W5:Y:S04]  /*4920*/  LDG.E R10, desc[UR12][R10.64] ;  /* 0x0000000c0a0a7981 */ /* 0x000f68000c1e1900 */
[----:B------:R0:W5:Y:S01]  /*4930*/  LDG.E R13, desc[UR12][R12.64] ;  /* 0x0000000c0c0d7981 */ /* 0x000162000c1e1900 */
[----:B------:R-:W-:Y:S02]  /*4940*/  LOP3.LUT P3, RZ, R26, 0xff, RZ, 0xc0, !PT ;  /* 0x000000ff1aff7812 */ /* 0x000fe4000786c0ff */
[----:B------:R-:W-:Y:S02]  /*4950*/  IADD3 R23, P2, PT, R23, UR6, RZ ;  /* 0x0000000617177c10 */ /* 0x000fe4000ff5e0ff */
[----:B------:R-:W-:Y:S01]  /*4960*/  IADD3 R25, P5, PT, R25, UR6, RZ ;  /* 0x0000000619197c10 */ /* 0x000fe2000ffbe0ff */
[----:B------:R-:W-:Y:S01]  /*4970*/  VIADD R2, R2, 0x400 ;  /* 0x0000040002027836 */ /* 0x000fe20000000000 */
[----:B--2---:R-:W-:-:S02]  /*4980*/  ISETP.NE.AND P0, PT, R27, R8, PT ;  /* 0x000000081b00720c */ /* 0x004fc40003f05270 */
[----:B------:R-:W-:-:S05]  /*4990*/  ISETP.NE.AND P4, PT, R27, R8, P3 ;  /* 0x000000081b00720c */ /* 0x000fca0001f85270 */
[----:B------:R-:W-:Y:S01]  /*49a0*/  @!P3 SEL R26, RZ, 0x1, !P0 ;  /* 0x00000001ff1ab807 */ /* 0x000fe20004000000 */
[----:B------:R-:W-:-:S03]  /*49b0*/  IMAD.X R8, RZ, RZ, R5, P2 ;  /* 0x000000ffff087224 */ /* 0x000fc600010e0605 */
[----:B------:R-:W-:Y:S02]  /*49c0*/  SEL R26, R26, 0x1, !P4 ;  /* 0x000000011a1a7807 */ /* 0x000fe40006000000 */
[----:B------:R-:W-:Y:S02]  /*49d0*/  ISETP.LT.U32.AND P0, PT, R23, R24, PT ;  /* 0x000000181700720c */ /* 0x000fe40003f01070 */
[----:B------:R-:W-:Y:S02]  /*49e0*/  LOP3.LUT P2, RZ, R26, 0xff, RZ, 0xc0, !PT ;  /* 0x000000ff1aff7812 */ /* 0x000fe4000784c0ff */
[----:B------:R-:W-:-:S04]  /*49f0*/  ISETP.LT.AND.EX P0, PT, R8, R3, PT, P0 ;  /* 0x000000030800720c */ /* 0x000fc80003f01300 */
[C---:B0-----:R-:W-:Y:S02]  /*4a00*/  SEL R12, R23.reuse, R24, P0 ;  /* 0x00000018170c7207 */ /* 0x041fe40000000000 */
[-C--:B------:R-:W-:Y:S02]  /*4a10*/  SEL R20, R8, R3.reuse, P0 ;  /* 0x0000000308147207 */ /* 0x080fe40000000000 */
[----:B---3--:R-:W-:Y:S02]  /*4a20*/  ISETP.NE.AND P0, PT, R22, R16, PT ;  /* 0x000000101600720c */ /* 0x008fe40003f05270 */
[----:B------:R-:W-:Y:S02]  /*4a30*/  @!P4 SEL R12, R23, R24, !P3 ;  /* 0x00000018170cc207 */ /* 0x000fe40005800000 */
[----:B------:R-:W-:Y:S02]  /*4a40*/  @!P4 SEL R20, R8, R3, !P3 ;  /* 0x000000030814c207 */ /* 0x000fe40005800000 */
[----:B------:R-:W-:-:S02]  /*4a50*/  ISETP.NE.AND P4, PT, R22, R16, P2 ;  /* 0x000000101600720c */ /* 0x000fc40001785270 */
[----:B------:R-:W-:Y:S01]  /*4a60*/  @!P2 SEL R26, RZ, 0x1, !P0 ;  /* 0x00000001ff1aa807 */ /* 0x000fe20004000000 */
[----:B------:R-:W-:-:S03]  /*4a70*/  IMAD.X R3, RZ, RZ, R5, P5 ;  /* 0x000000ffff037224 */ /* 0x000fc600028e0605 */
        /* <DEDUP_REMOVED lines=11> */
[----:B------:R-:W-:Y:S01]  /*4b30*/  IMAD.X R3, RZ, RZ, R5, P0 ;  /* 0x000000ffff037224 */ /* 0x000fe200000e0605 */
        /* <DEDUP_REMOVED lines=11> */
[----:B------:R-:W-:Y:S01]  /*4bf0*/  IMAD.X R8, RZ, RZ, R5, P5 ;  /* 0x000000ffff087224 */ /* 0x000fe200028e0605 */
[----:B------:R-:W-:-:S02]  /*4c00*/  ISETP.LT.U32.AND P0, PT, R29, R12, PT ;  /* 0x0000000c1d00720c */ /* 0x000fc40003f01070 */
[----:B------:R-:W-:Y:S02]  /*4c10*/  ISETP.NE.AND P3, PT, R10, R13, PT ;  /* 0x0000000d0a00720c */ /* 0x000fe40003f65270 */
[CC--:B------:R-:W-:Y:S02]  /*4c20*/  ISETP.LT.AND.EX P0, PT, R8.reuse, R11.reuse, PT, P0 ;  /* 0x0000000b0800720c */ /* 0x0c0fe40003f01300 */
[----:B------:R-:W-:Y:S02]  /*4c30*/  @!P2 SEL R26, RZ, 0x1, !P3 ;  /* 0x00000001ff1aa807 */ /* 0x000fe40005800000 */
[----:B------:R-:W-:Y:S02]  /*4c40*/  SEL R24, R29, R12, P0 ;  /* 0x0000000c1d187207 */ /* 0x000fe40000000000 */
[----:B------:R-:W-:Y:S02]  /*4c50*/  SEL R3, R8, R11, P0 ;  /* 0x0000000b08037207 */ /* 0x000fe40000000000 */
[----:B------:R-:W-:-:S02]  /*4c60*/  SEL R26, R26, 0x1, !P4 ;  /* 0x000000011a1a7807 */ /* 0x000fc40006000000 */
[----:B------:R-:W-:Y:S02]  /*4c70*/  @!P4 SEL R24, R29, R12, !P2 ;  /* 0x0000000c1d18c207 */ /* 0x000fe40005000000 */
[----:B------:R-:W-:-:S07]  /*4c80*/  @!P4 SEL R3, R8, R11, !P2 ;  /* 0x0000000b0803c207 */ /* 0x000fce0005000000 */
.L_x_575:
[----:B------:R-:W-:Y:S05]  /*4c90*/  BSYNC.RECONVERGENT B2 ;  /* 0x0000000000027941 */ /* 0x000fea0003800200 */
.L_x_574:
        /* <DEDUP_REMOVED lines=10> */
[----:B------:R-:W2:Y:S01]  /*4d40*/  LDG.E R12, desc[UR12][R12.64] ;  /* 0x0000000c0c0c7981 */ /* 0x000ea2000c1e1900 */
[----:B-1----:R-:W-:-:S06]  /*4d50*/  IMAD.WIDE.U32 R14, R17, 0x4, R8 ;  /* 0x00000004110e7825 */ /* 0x002fcc00078e0008 */
[----:B------:R-:W2:Y:S01]  /*4d60*/  LDG.E R15, desc[UR12][R14.64] ;  /* 0x0000000c0e0f7981 */ /* 0x000ea2000c1e1900 */
[----:B------:R-:W-:-:S04]  /*4d70*/  IMAD.WIDE.U32 R10, R19, 0x4, R10 ;  /* 0x00000004130a7825 */ /* 0x000fc800078e000a */
[----:B------:R-:W-:Y:S02]  /*4d80*/  IMAD.WIDE.U32 R8, R19, 0x4, R8 ;  /* 0x0000000413087825 */ /* 0x000fe400078e0008 */
[----:B------:R-:W3:Y:S04]  /*4d90*/  LDG.E R10, desc[UR12][R10.64] ;  /* 0x0000000c0a0a7981 */ /* 0x000ee8000c1e1900 */
[----:B------:R0:W3:Y:S01]  /*4da0*/  LDG.E R21, desc[UR12][R8.64] ;  /* 0x0000000c08157981 */ /* 0x0000e2000c1e1900 */
[----:B------:R-:W-:Y:S02]  /*4db0*/  LOP3.LUT P2, RZ, R26, 0xff, RZ, 0xc0, !PT ;  /* 0x000000ff1aff7812 */ /* 0x000fe4000784c0ff */
[----:B------:R-:W-:-:S04]  /*4dc0*/  IADD3 R17, P4, PT, R17, UR6, RZ ;  /* 0x0000000611117c10 */ /* 0x000fc8000ff9e0ff */
[----:B------:R-:W-:Y:S01]  /*4dd0*/  ISETP.LT.U32.AND P0, PT, R17, R24, PT ;  /* 0x000000181100720c */ /* 0x000fe20003f01070 */
[----:B------:R-:W-:-:S05]  /*4de0*/  IMAD.X R6, RZ, RZ, R5, P4 ;  /* 0x000000ffff067224 */ /* 0x000fca00020e0605 */
[----:B------:R-:W-:-:S04]  /*4df0*/  ISETP.LT.AND.EX P0, PT, R6, R3, PT, P0 ;  /* 0x000000030600720c */ /* 0x000fc80003f01300 */
[----:B0-----:R-:W-:Y:S02]  /*4e00*/  SEL R8, R17, R24, P0 ;  /* 0x0000001811087207 */ /* 0x001fe40000000000 */
[----:B------:R-:W-:Y:S01]  /*4e10*/  SEL R9, R6, R3, P0 ;  /* 0x0000000306097207 */ /* 0x000fe20000000000 */
[----:B------:R-:W-:Y:S01]  /*4e20*/  VIADD R2, R2, 0x200 ;  /* 0x0000020002027836 */ /* 0x000fe20000000000 */
[CC--:B--2---:R-:W-:Y:S02]  /*4e30*/  ISETP.NE.AND P5, PT, R12.reuse, R15.reuse, PT ;  /* 0x0000000f0c00720c */ /* 0x0c4fe40003fa5270 */
[----:B------:R-:W-:Y:S02]  /*4e40*/  ISETP.NE.AND P3, PT, R12, R15, P2 ;  /* 0x0000000f0c00720c */ /* 0x000fe40001765270 */
[----:B------:R-:W-:-:S04]  /*4e50*/  @!P2 SEL R26, RZ, 0x1, !P5 ;  /* 0x00000001ff1aa807 */ /* 0x000fc80006800000 */
[----:B------:R-:W-:Y:S02]  /*4e60*/  SEL R26, R26, 0x1, !P3 ;  /* 0x000000011a1a7807 */ /* 0x000fe40005800000 */
[----:B------:R-:W-:Y:S02]  /*4e70*/  IADD3 R19, P5, PT, R19, UR6, RZ ;  /* 0x0000000613137c10 */ /* 0x000fe4000ffbe0ff */
[----:B------:R-:W-:-:S03]  /*4e80*/  LOP3.LUT P4, RZ, R26, 0xff, RZ, 0xc0, !PT ;  /* 0x000000ff1aff7812 */ /* 0x000fc6000788c0ff */
[----:B------:R-:W-:Y:S02]  /*4e90*/  @!P3 SEL R8, R17, R24, !P2 ;  /* 0x000000181108b207 */ /* 0x000fe40005000000 */
[----:B------:R-:W-:Y:S02]  /*4ea0*/  @!P3 SEL R9, R6, R3, !P2 ;  /* 0x000000030609b207 */ /* 0x000fe40005000000 */
[CC--:B---3--:R-:W-:Y:S01]  /*4eb0*/  ISETP.NE.AND P3, PT, R10.reuse, R21.reuse, P4 ;  /* 0x000000150a00720c */ /* 0x0c8fe20002765270 */
[----:B------:R-:W-:Y:S01]  /*4ec0*/  IMAD.X R6, RZ, RZ, R5, P5 ;  /* 0x000000ffff067224 */ /* 0x000fe200028e0605 */
        /* <DEDUP_REMOVED lines=9> */
.L_x_577:
[----:B------:R-:W-:Y:S05]  /*4f60*/  BSYNC.RECONVERGENT B2 ;  /* 0x0000000000027941 */ /* 0x000fea0003800200 */
.L_x_576:
[----:B------:R-:W-:Y:S05]  /*4f70*/  @P1 BRA `(.L_x_569) ;  /* 0x0000000000581947 */ /* 0x000fea0003800000 */
[----:B------:R-:W0:Y:S01]  /*4f80*/  LDC.64 R8, c[0x0][0x380] ;  /* 0x0000e000ff087b82 */ /* 0x000e220000000a00 */
[----:B------:R-:W-:-:S07]  /*4f90*/  IMAD.IADD R13, R2, 0x1, R7 ;  /* 0x00000001020d7824 */ /* 0x000fce00078e0207 */
[----:B------:R-:W1:Y:S01]  /*4fa0*/  LDC.64 R10, c[0x0][0x388] ;  /* 0x0000e200ff0a7b82 */ /* 0x000e620000000a00 */
[----:B0-----:R-:W-:-:S06]  /*4fb0*/  IMAD.WIDE.U32 R6, R13, 0x4, R8 ;  /* 0x000000040d067825 */ /* 0x001fcc00078e0008 */
[----:B------:R-:W2:Y:S01]  /*4fc0*/  LDG.E R6, desc[UR12][R6.64] ;  /* 0x0000000c06067981 */ /* 0x000ea2000c1e1900 */
[----:B-1----:R-:W-:-:S06]  /*4fd0*/  IMAD.WIDE.U32 R8, R13, 0x4, R10 ;  /* 0x000000040d087825 */ /* 0x002fcc00078e000a */
[----:B------:R-:W2:Y:S01]  /*4fe0*/  LDG.E R9, desc[UR12][R8.64] ;  /* 0x0000000c08097981 */ /* 0x000ea2000c1e1900 */
[----:B------:R-:W-:Y:S02]  /*4ff0*/  LOP3.LUT P3, RZ, R26, 0xff, RZ, 0xc0, !PT ;  /* 0x000000ff1aff7812 */ /* 0x000fe4000786c0ff */
[----:B------:R-:W-:-:S05]  /*5000*/  IADD3 R13, P0, PT, R13, UR6, RZ ;  /* 0x000000060d0d7c10 */ /* 0x000fca000ff1e0ff */
[----:B------:R-:W-:Y:S01]  /*5010*/  IMAD.X R10, RZ, RZ, R5, P0 ;  /* 0x000000ffff0a7224 */ /* 0x000fe200000e0605 */
[----:B------:R-:W-:-:S04]  /*5020*/  ISETP.LT.U32.AND P0, PT, R13, R24, PT ;  /* 0x000000180d00720c */ /* 0x000fc80003f01070 */
[----:B------:R-:W-:-:S04]  /*5030*/  ISETP.LT.AND.EX P0, PT, R10, R3, PT, P0 ;  /* 0x000000030a00720c */ /* 0x000fc80003f01300 */
[----:B------:R-:W-:Y:S02]  /*5040*/  SEL R2, R13, R24, P0 ;  /* 0x000000180d027207 */ /* 0x000fe40000000000 */
[----:B------:R-:W-:Y:S02]  /*5050*/  SEL R5, R10, R3, P0 ;  /* 0x000000030a057207 */ /* 0x000fe40000000000 */
[CC--:B--2---:R-:W-:Y:S02]  /*5060*/  ISETP.NE.AND P2, PT, R6.reuse, R9.reuse, P3 ;  /* 0x000000090600720c */ /* 0x0c4fe40001f45270 */
[----:B------:R-:W-:-:S04]  /*5070*/  ISETP.NE.AND P1, PT, R6, R9, PT ;  /* 0x000000090600720c */ /* 0x000fc80003f25270 */
[----:B------:R-:W-:-:S07]  /*5080*/  @!P3 SEL R26, RZ, 0x1, !P1 ;  /* 0x00000001ff1ab807 */ /* 0x000fce0004800000 */
[----:B------:R-:W-:Y:S02]  /*5090*/  @!P2 SEL R2, R13, R24, !P3 ;  /* 0x000000180d02a207 */ /* 0x000fe40005800000 */
[----:B------:R-:W-:Y:S02]  /*50a0*/  @!P2 SEL R5, R10, R3, !P3 ;  /* 0x000000030a05a207 */ /* 0x000fe40005800000 */
[----:B------:R-:W-:Y:S01]  /*50b0*/  SEL R26, R26, 0x1, !P2 ;  /* 0x000000011a1a7807 */ /* 0x000fe20005000000 */
[----:B------:R-:W-:Y:S02]  /*50c0*/  IMAD.MOV.U32 R24, RZ, RZ, R2 ;  /* 0x000000ffff187224 */ /* 0x000fe400078e0002 */
[----:B------:R-:W-:-:S07]  /*50d0*/  IMAD.MOV.U32 R3, RZ, RZ, R5 ;  /* 0x000000ffff037224 */ /* 0x000fce00078e0005 */
.L_x_569:
[----:B01----:R-:W-:Y:S05]  /*50e0*/  BSYNC.RECONVERGENT B1 ;  /* 0x0000000000017941 */ /* 0x003fea0003800200 */
.L_x_566:
        /* <DEDUP_REMOVED lines=24> */
.L_x_579:
[----:B------:R-:W-:Y:S05]  /*5270*/  BSYNC.RECONVERGENT B1 ;  /* 0x0000000000017941 */ /* 0x000fea0003800200 */
.L_x_578:
        /* <DEDUP_REMOVED lines=23> */
.L_x_581:
[----:B------:R-:W-:Y:S05]  /*53f0*/  BSYNC.RECONVERGENT B1 ;  /* 0x0000000000017941 */ /* 0x000fea0003800200 */
.L_x_580:
        /* <DEDUP_REMOVED lines=20> */
.L_x_583:
[----:B------:R-:W-:Y:S05]  /*5540*/  BSYNC.RECONVERGENT B1 ;  /* 0x0000000000017941 */ /* 0x000fea0003800200 */
.L_x_582:
        /* <DEDUP_REMOVED lines=20> */
.L_x_585:
[----:B------:R-:W-:Y:S05]  /*5690*/  BSYNC.RECONVERGENT B1 ;  /* 0x0000000000017941 */ /* 0x000fea0003800200 */
.L_x_584:
        /* <DEDUP_REMOVED lines=20> */
.L_x_587:
[----:B------:R-:W-:Y:S05]  /*57e0*/  BSYNC.RECONVERGENT B1 ;  /* 0x0000000000017941 */ /* 0x000fea0003800200 */
.L_x_586:
        /* <DEDUP_REMOVED lines=11> */
.L_x_589:
[----:B------:R-:W-:Y:S05]  /*58a0*/  BSYNC.RECONVERGENT B1 ;  /* 0x0000000000017941 */ /* 0x000fea0003800200 */
.L_x_588:
        /* <DEDUP_REMOVED lines=82> */
[----:B------:R-:W-:-:S07]  /*5dd0*/  SEL R3, R3, R7, !P2 ;  /* 0x0000000703037207 */ /* 0x000fce0005000000 */
.L_x_547:
[----:B------:R-:W-:Y:S05]  /*5de0*/  BSYNC.RECONVERGENT B0 ;  /* 0x0000000000007941 */ /* 0x000fea0003800200 */
.L_x_522:
[----:B------:R-:W-:Y:S05]  /*5df0*/  @P1 EXIT ;  /* 0x000000000000194d */ /* 0x000fea0003800000 */
[----:B012---:R-:W0:Y:S01]  /*5e00*/  LDC.64 R4, c[0x0][0x3a8] ;  /* 0x0000ea00ff047b82 */ /* 0x007e220000000a00 */
[----:B------:R-:W-:Y:S02]  /*5e10*/  IMAD.MOV.U32 R25, RZ, RZ, R3 ;  /* 0x000000ffff197224 */ /* 0x000fe400078e0003 */
[----:B0-----:R-:W-:-:S05]  /*5e20*/  IMAD.WIDE.U32 R4, R0, 0x10, R4 ;  /* 0x0000001000047825 */ /* 0x001fca00078e0004 */
[----:B------:R-:W-:Y:S04]  /*5e30*/  STG.E.64 desc[UR12][R4.64+0x8], R24 ;  /* 0x0000081804007986 */ /* 0x000fe8000c101b0c */
[----:B------:R-:W-:Y:S01]  /*5e40*/  STG.E.U8 desc[UR12][R4.64], R26 ;  /* 0x0000001a04007986 */ /* 0x000fe2000c10110c */
[----:B------:R-:W-:Y:S05]  /*5e50*/  EXIT ;  /* 0x000000000000794d */ /* 0x000fea0003800000 */
.L_x_590:
        /* <DEDUP_REMOVED lines=10> */
.L_x_669:


//--------------------- .text._ZN3cub18CUB_300001_SM_10006detail6reduce28DeviceReduceSingleTileKernelINS2_10policy_hubIN4cuda3std3__45tupleIJblEEEjN6thrust24THRUST_300001_SM_1000_NS8cuda_cub9__find_if7functorIS9_EEE10Policy1000ENSB_12zip_iteratorINS8_IJNSD_26transform_input_iterator_tIbNSC_6detail35transform_pair_of_input_iterators_tIbNSB_6detail15normal_iteratorINSB_10device_ptrIiEEEESQ_NS7_8equal_toIiEEEENS7_10__not_fn_tINS7_10__identityEEEEENSB_17counting_iteratorIlNSB_11use_defaultESZ_SZ_EEEEEEEPS9_jSF_S9_S9_SV_EEvT0_T1_T2_T3_T4_T6_ --------------------------
	.section	.text._ZN3cub18CUB_300001_SM_10006detail6reduce28DeviceReduceSingleTileKernelINS2_10policy_hubIN4cuda3std3__45tupleIJblEEEjN6thrust24THRUST_300001_SM_1000_NS8cuda_cub9__find_if7functorIS9_EEE10Policy1000ENSB_12zip_iteratorINS8_IJNSD_26transform_input_iterator_tIbNSC_6detail35transform_pair_of_input_iterators_tIbNSB_6detail15normal_iteratorINSB_10device_ptrIiEEEESQ_NS7_8equal_toIiEEEENS7_10__not_fn_tINS7_10__identityEEEEENSB_17counting_iteratorIlNSB_11use_defaultESZ_SZ_EEEEEEEPS9_jSF_S9_S9_SV_EEvT0_T1_T2_T3_T4_T6_,"ax",@progbits
	.align	128
        .global         _ZN3cub18CUB_300001_SM_10006detail6reduce28DeviceReduceSingleTileKernelINS2_10policy_hubIN4cuda3std3__45tupleIJblEEEjN6thrust24THRUST_300001_SM_1000_NS8cuda_cub9__find_if7functorIS9_EEE10Policy1000ENSB_12zip_iteratorINS8_IJNSD_26transform_input_iterator_tIbNSC_6detail35transform_pair_of_input_iterators_tIbNSB_6detail15normal_iteratorINSB_10device_ptrIiEEEESQ_NS7_8equal_toIiEEEENS7_10__not_fn_tINS7_10__identityEEEEENSB_17counting_iteratorIlNSB_11use_defaultESZ_SZ_EEEEEEEPS9_jSF_S9_S9_SV_EEvT0_T1_T2_T3_T4_T6_
        .type           _ZN3cub18CUB_300001_SM_10006detail6reduce28DeviceReduceSingleTileKernelINS2_10policy_hubIN4cuda3std3__45tupleIJblEEEjN6thrust24THRUST_300001_SM_1000_NS8cuda_cub9__find_if7functorIS9_EEE10Policy1000ENSB_12zip_iteratorINS8_IJNSD_26transform_input_iterator_tIbNSC_6detail35transform_pair_of_input_iterators_tIbNSB_6detail15normal_iteratorINSB_10device_ptrIiEEEESQ_NS7_8equal_toIiEEEENS7_10__not_fn_tINS7_10__identityEEEEENSB_17counting_iteratorIlNSB_11use_defaultESZ_SZ_EEEEEEEPS9_jSF_S9_S9_SV_EEvT0_T1_T2_T3_T4_T6_,@function
        .size           _ZN3cub18CUB_300001_SM_10006detail6reduce28DeviceReduceSingleTileKernelINS2_10policy_hubIN4cuda3std3__45tupleIJblEEEjN6thrust24THRUST_300001_SM_1000_NS8cuda_cub9__find_if7functorIS9_EEE10Policy1000ENSB_12zip_iteratorINS8_IJNSD_26transform_input_iterator_tIbNSC_6detail35transform_pair_of_input_iterators_tIbNSB_6detail15normal_iteratorINSB_10device_ptrIiEEEESQ_NS7_8equal_toIiEEEENS7_10__not_fn_tINS7_10__identityEEEEENSB_17counting_iteratorIlNSB_11use_defaultESZ_SZ_EEEEEEEPS9_jSF_S9_S9_SV_EEvT0_T1_T2_T3_T4_T6_,(.L_x_670 - _ZN3cub18CUB_300001_SM_10006detail6reduce28DeviceReduceSingleTileKernelINS2_10policy_hubIN4cuda3std3__45tupleIJblEEEjN6thrust24THRUST_300001_SM_1000_NS8cuda_cub9__find_if7functorIS9_EEE10Policy1000ENSB_12zip_iteratorINS8_IJNSD_26transform_input_iterator_tIbNSC_6detail35transform_pair_of_input_iterators_tIbNSB_6detail15normal_iteratorINSB_10device_ptrIiEEEESQ_NS7_8equal_toIiEEEENS7_10__not_fn_tINS7_10__identityEEEEENSB_17counting_iteratorIlNSB_11use_defaultESZ_SZ_EEEEEEEPS9_jSF_S9_S9_SV_EEvT0_T1_T2_T3_T4_T6_)
        .other          _ZN3cub18CUB_300001_SM_10006detail6reduce28DeviceReduceSingleTileKernelINS2_10policy_hubIN4cuda3std3__45tupleIJblEEEjN6thrust24THRUST_300001_SM_1000_NS8cuda_cub9__find_if7functorIS9_EEE10Policy1000ENSB_12zip_iteratorINS8_IJNSD_26transform_input_iterator_tIbNSC_6detail35transform_pair_of_input_iterators_tIbNSB_6detail15normal_iteratorINSB_10device_ptrIiEEEESQ_NS7_8equal_toIiEEEENS7_10__not_fn_tINS7_10__identityEEEEENSB_17counting_iteratorIlNSB_11use_defaultESZ_SZ_EEEEEEEPS9_jSF_S9_S9_SV_EEvT0_T1_T2_T3_T4_T6_,@"STO_CUDA_ENTRY STV_DEFAULT"
_ZN3cub18CUB_300001_SM_10006detail6reduce28DeviceReduceSingleTileKernelINS2_10policy_hubIN4cuda3std3__45tupleIJblEEEjN6thrust24THRUST_300001_SM_1000_NS8cuda_cub9__find_if7functorIS9_EEE10Policy1000ENSB_12zip_iteratorINS8_IJNSD_26transform_input_iterator_tIbNSC_6detail35transform_pair_of_input_iterators_tIbNSB_6detail15normal_iteratorINSB_10device_ptrIiEEEESQ_NS7_8equal_toIiEEEENS7_10__not_fn_tINS7_10__identityEEEEENSB_17counting_iteratorIlNSB_11use_defaultESZ_SZ_EEEEEEEPS9_jSF_S9_S9_SV_EEvT0_T1_T2_T3_T4_T6_:
.text._ZN3cub18CUB_300001_SM_10006detail6reduce28DeviceReduceSingleTileKernelINS2_10policy_hubIN4cuda3std3__45tupleIJblEEEjN6thrust24THRUST_300001_SM_1000_NS8cuda_cub9__find_if7functorIS9_EEE10Policy1000ENSB_12zip_iteratorINS8_IJNSD_26transform_input_iterator_tIbNSC_6detail35transform_pair_of_input_iterators_tIbNSB_6detail15normal_iteratorINSB_10device_ptrIiEEEESQ_NS7_8equal_toIiEEEENS7_10__not_fn_tINS7_10__identityEEEEENSB_17counting_iteratorIlNSB_11use_defaultESZ_SZ_EEEEEEEPS9_jSF_S9_S9_SV_EEvT0_T1_T2_T3_T4_T6_:
        /* <DEDUP_REMOVED lines=14> */
.L_x_591:
        /* <DEDUP_REMOVED lines=17> */
[----:B------:R-:W-:Y:S01]  /*01f0*/  BSSY.RECONVERGENT B1, `(.L_x_594) ;  /* 0x0000121000017945 */ /* 0x000fe20003800200 */
[----:B------:R-:W-:-:S03]  /*0200*/  IMAD.MOV.U32 R27, RZ, RZ, RZ ;  /* 0x000000ffff1b7224 */ /* 0x000fc600078e00ff */
[----:B------:R-:W-:Y:S02]  /*0210*/  ISETP.GE.U32.AND P2, PT, R13, UR4, PT ;  /* 0x000000040d007c0c */ /* 0x000fe4000bf46070 */
        /* <DEDUP_REMOVED lines=18> */
.L_x_598:
        /* <DEDUP_REMOVED lines=18> */
[----:B------:R-:W-:Y:S01]  /*0460*/  LOP3.LUT P5, RZ, R28, 0xff, RZ, 0xc0, !PT ;  /* 0x000000ff1cff7812 */ /* 0x000fe200078ac0ff */
[----:B------:R-:W-:Y:S01]  /*0470*/  VIADD R14, R14, 0x8 ;  /* 0x000000080e0e7836 */ /* 0x000fe20000000000 */
[C---:B------:R-:W-:Y:S01]  /*0480*/  IADD3 R19, P3, PT, R13.reuse, UR6, RZ ;  /* 0x000000060d137c10 */ /* 0x040fe2000ff7e0ff */
[----:B------:R-:W-:Y:S01]  /*0490*/  VIADD R13, R13, 0x800 ;  /* 0x000008000d0d7836 */ /* 0x000fe20000000000 */
[----:B--2---:R-:W-:-:S02]  /*04a0*/  ISETP.NE.AND P0, PT, R22, R31, PT ;  /* 0x0000001f1600720c */ /* 0x004fc40003f05270 */
[----:B------:R-:W-:Y:S01]  /*04b0*/  ISETP.NE.AND P2, PT, R22, R31, P5 ;  /* 0x0000001f1600720c */ /* 0x000fe20002f45270 */
[----:B------:R-:W-:-:S06]  /*04c0*/  IMAD.X R22, RZ, RZ, UR7, P3 ;  /* 0x00000007ff167e24 */ /* 0x000fcc00098e06ff */
        /* <DEDUP_REMOVED lines=8> */
[----:B------:R-:W-:Y:S02]  /*0550*/  @!P2 SEL R9, R19, R20, !P5 ;  /* 0x000000141309a207 */ /* 0x000fe40006800000 */
[CC--:B------:R-:W-:Y:S02]  /*0560*/  SEL R20, R22.reuse, R27.reuse, P0 ;  /* 0x0000001b16147207 */ /* 0x0c0fe40000000000 */
        /* <DEDUP_REMOVED lines=11> */
[CC--:B------:R-:W-:Y:S02]  /*0620*/  SEL R8, R7.reuse, R20.reuse, P0 ;  /* 0x0000001407087207 */ /* 0x0c0fe40000000000 */
        /* <DEDUP_REMOVED lines=10> */
[CC--:B------:R-:W-:Y:S02]  /*06d0*/  ISETP.LT.AND.EX P0, PT, R7.reuse, R8.reuse, PT, P0 ;  /* 0x000000080700720c */ /* 0x0c0fe40003f01300 */
[----:B------:R-:W-:Y:S02]  /*06e0*/  @!P3 SEL R28, RZ, 0x1, !P6 ;  /* 0x00000001ff1cb807 */ /* 0x000fe40007000000 */
[-C--:B------:R-:W-:Y:S02]  /*06f0*/  SEL R9, R6, R27.reuse, P0 ;  /* 0x0000001b06097207 */ /* 0x080fe40000000000 */
        /* <DEDUP_REMOVED lines=27> */
[----:B------:R-:W-:Y:S02]  /*08b0*/  @!P3 SEL R28, RZ, 0x1, !P0 ;  /* 0x00000001ff1cb807 */ /* 0x000fe40004000000 */
[----:B------:R-:W-:-:S02]  /*08c0*/  IADD3 R6, P6, PT, R19, 0x500, RZ ;  /* 0x0000050013067810 */ /* 0x000fc40007fde0ff */
[----:B------:R-:W-:Y:S02]  /*08d0*/  SEL R28, R28, 0x1, !P4 ;  /* 0x000000011c1c7807 */ /* 0x000fe40006000000 */
[----:B------:R-:W-:Y:S01]  /*08e0*/  @!P5 SEL R26, R7, R8, !P2 ;  /* 0x00000008071ad207 */ /* 0x000fe20005000000 */
[----:B------:R-:W-:Y:S01]  /*08f0*/  IMAD.X R7, RZ, RZ, R22, P6 ;  /* 0x000000ffff077224 */ /* 0x000fe200030e0616 */
[----:B------:R-:W-:Y:S02]  /*0900*/  ISETP.LT.U32.AND P0, PT, R6, R9, PT ;  /* 0x000000090600720c */ /* 0x000fe40003f01070 */
[----:B------:R-:W-:Y:S02]  /*0910*/  LOP3.LUT P2, RZ, R28, 0xff, RZ, 0xc0, !PT ;  /* 0x000000ff1cff7812 */ /* 0x000fe4000784c0ff */
[----:B------:R-:W-:-:S04]  /*0920*/  ISETP.LT.AND.EX P0, PT, R7, R26, PT, P0 ;  /* 0x0000001a0700720c */ /* 0x000fc80003f01300 */
[CC--:B------:R-:W-:Y:S02]  /*0930*/  SEL R21, R6.reuse, R9.reuse, P0 ;  /* 0x0000000906157207 */ /* 0x0c0fe40000000000 */
[CC--:B------:R-:W-:Y:S02]  /*0940*/  SEL R20, R7.reuse, R26.reuse, P0 ;  /* 0x0000001a07147207 */ /* 0x0c0fe40000000000 */
[----:B------:R-:W-:Y:S02]  /*0950*/  @!P4 SEL R21, R6, R9, !P3 ;  /* 0x000000090615c207 */ /* 0x000fe40005800000 */
[----:B------:R-:W-:Y:S02]  /*0960*/  @!P4 SEL R20, R7, R26, !P3 ;  /* 0x0000001a0714c207 */ /* 0x000fe40005800000 */
[----:B------:R-:W-:Y:S02]  /*0970*/  IADD3 R8, P0, PT, R19, 0x600, RZ ;  /* 0x0000060013087810 */ /* 0x000fe40007f1e0ff */
[----:B------:R-:W-:-:S02]  /*0980*/  ISETP.NE.AND P3, PT, R17, R18, PT ;  /* 0x000000121100720c */ /* 0x000fc40003f65270 */
[----:B------:R-:W-:Y:S01]  /*0990*/  ISETP.NE.AND P4, PT, R17, R18, P2 ;  /* 0x000000121100720c */ /* 0x000fe20001785270 */
[----:B------:R-:W-:Y:S01]  /*09a0*/  IMAD.X R9, RZ, RZ, R22, P0 ;  /* 0x000000ffff097224 */ /* 0x000fe200000e0616 */
[----:B------:R-:W-:Y:S02]  /*09b0*/  @!P2 SEL R28, RZ, 0x1, !P3 ;  /* 0x00000001ff1ca807 */ /* 0x000fe40005800000 */
[----:B------:R-:W-:Y:S02]  /*09c0*/  ISETP.LT.U32.AND P0, PT, R8, R21, PT ;  /* 0x000000150800720c */ /* 0x000fe40003f01070 */
[----:B------:R-:W-:Y:S02]  /*09d0*/  SEL R28, R28, 0x1, !P4 ;  /* 0x000000011c1c7807 */ /* 0x000fe40006000000 */
[----:B------:R-:W-:Y:S02]  /*09e0*/  IADD3 R19, P5, PT, R19, 0x700, RZ ;  /* 0x0000070013137810 */ /* 0x000fe40007fbe0ff */
[----:B------:R-:W-:-:S02]  /*09f0*/  ISETP.LT.AND.EX P0, PT, R9, R20, PT, P0 ;  /* 0x000000140900720c */ /* 0x000fc40003f01300 */
[----:B------:R-:W-:Y:S01]  /*0a00*/  LOP3.LUT P3, RZ, R28, 0xff, RZ, 0xc0, !PT ;  /* 0x000000ff1cff7812 */ /* 0x000fe2000786c0ff */
[----:B------:R-:W-:Y:S01]  /*0a10*/  IMAD.X R22, RZ, RZ, R22, P5 ;  /* 0x000000ffff167224 */ /* 0x000fe200028e0616 */
[-C--:B------:R-:W-:Y:S02]  /*0a20*/  SEL R6, R8, R21.reuse, P0 ;  /* 0x0000001508067207 */ /* 0x080fe40000000000 */
[CC--:B------:R-:W-:Y:S02]  /*0a30*/  SEL R7, R9.reuse, R20.reuse, P0 ;  /* 0x0000001409077207 */ /* 0x0c0fe40000000000 */
[----:B------:R-:W-:Y:S02]  /*0a40*/  ISETP.NE.AND P5, PT, R14, RZ, PT ;  /* 0x000000ff0e00720c */ /* 0x000fe40003fa5270 */
[----:B------:R-:W-:Y:S02]  /*0a50*/  @!P4 SEL R6, R8, R21, !P2 ;  /* 0x000000150806c207 */ /* 0x000fe40005000000 */
[----:B------:R-:W-:-:S02]  /*0a60*/  @!P4 SEL R7, R9, R20, !P2 ;  /* 0x000000140907c207 */ /* 0x000fc40005000000 */
[----:B------:R-:W-:Y:S02]  /*0a70*/  ISETP.NE.AND P4, PT, R15, R16, P3 ;  /* 0x000000100f00720c */ /* 0x000fe40001f85270 */
        /* <DEDUP_REMOVED lines=8> */
[----:B------:R-:W-:Y:S01]  /*0b00*/  @!P4 SEL R27, R22, R7, !P3 ;  /* 0x00000007161bc207 */ /* 0x000fe20005800000 */
[----:B------:R-:W-:Y:S06]  /*0b10*/  @P5 BRA `(.L_x_598) ;  /* 0xfffffff800085947 */ /* 0x000fec000383ffff */
.L_x_597:
[----:B------:R-:W-:Y:S05]  /*0b20*/  BSYNC.RECONVERGENT B2 ;  /* 0x0000000000027941 */ /* 0x000fea0003800200 */
.L_x_596:
        /* <DEDUP_REMOVED lines=16> */
[----:B------:R0:W5:Y:S04]  /*0c30*/  LDG.E R14, desc[UR8][R2.64+0xc00] ;  /* 0x000c0008020e7981 */ /* 0x000168000c1e1900 */
[----:B------:R1:W5:Y:S01]  /*0c40*/  LDG.E R17, desc[UR8][R4.64+0xc00] ;  /* 0x000c000804117981 */ /* 0x000362000c1e1900 */
[----:B------:R-:W-:-:S02]  /*0c50*/  LOP3.LUT P3, RZ, R28, 0xff, RZ, 0xc0, !PT ;  /* 0x000000ff1cff7812 */ /* 0x000fc4000786c0ff */
[----:B--2---:R-:W-:-:S05]  /*0c60*/  IADD3 R19, P2, PT, R13, UR10, RZ ;  /* 0x0000000a0d137c10 */ /* 0x004fca000ff5e0ff */
[----:B------:R-:W-:Y:S02]  /*0c70*/  IMAD.X R16, RZ, RZ, UR11, P2 ;  /* 0x0000000bff107e24 */ /* 0x000fe400090e06ff */
[----:B0-----:R-:W-:-:S05]  /*0c80*/  VIADD R2, R13, 0x100 ;  /* 0x000001000d027836 */ /* 0x001fca0000000000 */
[----:B------:R-:W-:-:S05]  /*0c90*/  IADD3 R3, P5, PT, R2, UR10, RZ ;  /* 0x0000000a02037c10 */ /* 0x000fca000ffbe0ff */
[----:B-1----:R-:W-:Y:S02]  /*0ca0*/  IMAD.X R4, RZ, RZ, UR11, P5 ;  /* 0x0000000bff047e24 */ /* 0x002fe4000a8e06ff */
[----:B------:R-:W-:Y:S01]  /*0cb0*/  VIADD R2, R13, 0x200 ;  /* 0x000002000d027836 */ /* 0x000fe20000000000 */
[CC--:B----4-:R-:W-:Y:S02]  /*0cc0*/  ISETP.NE.AND P0, PT, R6.reuse, R7.reuse, PT ;  /* 0x000000070600720c */ /* 0x0d0fe40003f05270 */
[----:B------:R-:W-:Y:S02]  /*0cd0*/  ISETP.NE.AND P4, PT, R6, R7, P3 ;  /* 0x000000070600720c */ /* 0x000fe40001f85270 */
[----:B------:R-:W-:-:S04]  /*0ce0*/  @!P3 SEL R28, RZ, 0x1, !P0 ;  /* 0x00000001ff1cb807 */ /* 0x000fc80004000000 */
[----:B------:R-:W-:Y:S02]  /*0cf0*/  SEL R28, R28, 0x1, !P4 ;  /* 0x000000011c1c7807 */ /* 0x000fe40006000000 */
[----:B------:R-:W-:Y:S02]  /*0d00*/  ISETP.LT.U32.AND P0, PT, R19, R20, PT ;  /* 0x000000141300720c */ /* 0x000fe40003f01070 */
[----:B------:R-:W-:Y:S02]  /*0d10*/  LOP3.LUT P2, RZ, R28, 0xff, RZ, 0xc0, !PT ;  /* 0x000000ff1cff7812 */ /* 0x000fe4000784c0ff */
[----:B------:R-:W-:-:S04]  /*0d20*/  ISETP.LT.AND.EX P0, PT, R16, R27, PT, P0 ;  /* 0x0000001b1000720c */ /* 0x000fc80003f01300 */
[CC--:B------:R-:W-:Y:S02]  /*0d30*/  SEL R6, R19.reuse, R20.reuse, P0 ;  /* 0x0000001413067207 */ /* 0x0c0fe40000000000 */
[----:B------:R-:W-:Y:S02]  /*0d40*/  SEL R5, R16, R27, P0 ;  /* 0x0000001b10057207 */ /* 0x000fe40000000000 */
[----:B---3--:R-:W-:Y:S02]  /*0d50*/  ISETP.NE.AND P0, PT, R8, R9, PT ;  /* 0x000000090800720c */ /* 0x008fe40003f05270 */
[----:B------:R-:W-:Y:S02]  /*0d60*/  @!P4 SEL R6, R19, R20, !P3 ;  /* 0x000000141306c207 */ /* 0x000fe40005800000 */
[----:B------:R-:W-:Y:S02]  /*0d70*/  @!P4 SEL R5, R16, R27, !P3 ;  /* 0x0000001b1005c207 */ /* 0x000fe40005800000 */
[----:B------:R-:W-:-:S02]  /*0d80*/  ISETP.NE.AND P4, PT, R8, R9, P2 ;  /* 0x000000090800720c */ /* 0x000fc40001785270 */
[----:B------:R-:W-:-:S04]  /*0d90*/  @!P2 SEL R28, RZ, 0x1, !P0 ;  /* 0x00000001ff1ca807 */ /* 0x000fc80004000000 */
        /* <DEDUP_REMOVED lines=27> */
[-C--:B------:R-:W-:Y:S02]  /*0f50*/  ISETP.LT.AND.EX P0, PT, R3, R4.reuse, PT, P0 ;  /* 0x000000040300720c */ /* 0x080fe40003f01300 */
[----:B------:R-:W-:Y:S01]  /*0f60*/  @!P2 SEL R28, RZ, 0x1, !P3 ;  /* 0x00000001ff1ca807 */ /* 0x000fe20005800000 */
[----:B------:R-:W-:Y:S01]  /*0f70*/  VIADD R13, R13, 0x400 ;  /* 0x000004000d0d7836 */ /* 0x000fe20000000000 */
[----:B------:R-:W-:Y:S02]  /*0f80*/  SEL R20, R2, R5, P0 ;  /* 0x0000000502147207 */ /* 0x000fe40000000000 */
[----:B------:R-:W-:Y:S02]  /*0f90*/  SEL R27, R3, R4, P0 ;  /* 0x00000004031b7207 */ /* 0x000fe40000000000 */
[----:B------:R-:W-:-:S02]  /*0fa0*/  SEL R28, R28, 0x1, !P4 ;  /* 0x000000011c1c7807 */ /* 0x000fc40006000000 */
[----:B------:R-:W-:Y:S02]  /*0fb0*/  @!P4 SEL R20, R2, R5, !P2 ;  /* 0x000000050214c207 */ /* 0x000fe40005000000 */
[----:B------:R-:W-:-:S07]  /*0fc0*/  @!P4 SEL R27, R3, R4, !P2 ;  /* 0x00000004031bc207 */ /* 0x000fce0005000000 */
.L_x_600:
[----:B------:R-:W-:Y:S05]  /*0fd0*/  BSYNC.RECONVERGENT B2 ;  /* 0x0000000000027941 */ /* 0x000fea0003800200 */
.L_x_599:
        /* <DEDUP_REMOVED lines=42> */
.L_x_602:
[----:B------:R-:W-:Y:S05]  /*1280*/  BSYNC.RECONVERGENT B2 ;  /* 0x0000000000027941 */ /* 0x000fea0003800200 */
.L_x_601:
        /* <DEDUP_REMOVED lines=23> */
.L_x_595:
[----:B------:R-:W-:Y:S05]  /*1400*/  BSYNC.RECONVERGENT B1 ;  /* 0x0000000000017941 */ /* 0x000fea0003800200 */
.L_x_594:
        /* <DEDUP_REMOVED lines=26> */
.L_x_605:
[----:B------:R-:W-:Y:S05]  /*15b0*/  BSYNC.RECONVERGENT B1 ;  /* 0x0000000000017941 */ /* 0x000fea0003800200 */
.L_x_604:
        /* <DEDUP_REMOVED lines=23> */
.L_x_607:
[----:B------:R-:W-:Y:S05]  /*1730*/  BSYNC.RECONVERGENT B1 ;  /* 0x0000000000017941 */ /* 0x000fea0003800200 */
.L_x_606:
        /* <DEDUP_REMOVED lines=20> */
.L_x_609:
[----:B------:R-:W-:Y:S05]  /*1880*/  BSYNC.RECONVERGENT B1 ;  /* 0x0000000000017941 */ /* 0x000fea0003800200 */
.L_x_608:
        /* <DEDUP_REMOVED lines=20> */
.L_x_611:
[----:B------:R-:W-:Y:S05]  /*19d0*/  BSYNC.RECONVERGENT B1 ;  /* 0x0000000000017941 */ /* 0x000fea0003800200 */
.L_x_610:
        /* <DEDUP_REMOVED lines=20> */
.L_x_613:
[----:B------:R-:W-:Y:S05]  /*1b20*/  BSYNC.RECONVERGENT B1 ;  /* 0x0000000000017941 */ /* 0x000fea0003800200 */
.L_x_612:
        /* <DEDUP_REMOVED lines=11> */
.L_x_615:
[----:B------:R-:W-:Y:S05]  /*1be0*/  BSYNC.RECONVERGENT B1 ;  /* 0x0000000000017941 */ /* 0x000fea0003800200 */
.L_x_614:
        /* <DEDUP_REMOVED lines=15> */
[----:B-----5:R-:W-:-:S04]  /*1ce0*/  ISETP.NE.AND P2, PT, R10, RZ, PT ;  /* 0x000000ff0a00720c */ /* 0x020fc80003f45270 */
[----:B------:R-:W-:Y:S02]  /*1cf0*/  @P4 SEL R10, R28, 0x1, !P2 ;  /* 0x000000011c0a4807 */ /* 0x000fe40005000000 */
[-C--:B--2---:R-:W-:Y:S01]  /*1d00*/  ISETP.LT.U32.AND P0, PT, R4, R20.reuse, PT ;  /* 0x000000140400720c */ /* 0x084fe20003f01070 */
[----:B------:R-:W-:Y:S01]  /*1d10*/  LDS.U8 R28, [UR5+0x78] ;  /* 0x00007805ff1c7984 */ /* 0x000fe20008000000 */
[----:B------:R-:W-:Y:S02]  /*1d20*/  LOP3.LUT P3, RZ, R10, 0xff, RZ, 0xc0, !PT ;  /* 0x000000ff0aff7812 */ /* 0x000fe4000786c0ff */
[----:B------:R-:W-:Y:S02]  /*1d30*/  ISETP.LT.AND.EX P0, PT, R5, R27, PT, P0 ;  /* 0x0000001b0500720c */ /* 0x000fe40003f01300 */
[----:B----4-:R-:W-:Y:S02]  /*1d40*/  ISETP.NE.AND P5, PT, R12, RZ, PT ;  /* 0x000000ff0c00720c */ /* 0x010fe40003fa5270 */
[----:B-1-3--:R-:W-:-:S02]  /*1d50*/  @P2 SEL R20, R4, R20, P0 ;  /* 0x0000001404142207 */ /* 0x00afc40000000000 */
[C---:B------:R-:W-:Y:S02]  /*1d60*/  @P2 SEL R27, R5.reuse, R27, P0 ;  /* 0x0000001b051b2207 */ /* 0x040fe40000000000 */
[----:B------:R-:W-:Y:S02]  /*1d70*/  SEL R11, R4, R20, !P4 ;  /* 0x00000014040b7207 */ /* 0x000fe40006000000 */
[----:B------:R-:W-:Y:S02]  /*1d80*/  SEL R13, R5, R27, !P4 ;  /* 0x0000001b050d7207 */ /* 0x000fe40006000000 */
[----:B------:R-:W-:Y:S01]  /*1d90*/  ISETP.LT.U32.AND P0, PT, R6, R11, PT ;  /* 0x0000000b0600720c */ /* 0x000fe20003f01070 */
[----:B------:R-:W-:Y:S01]  /*1da0*/  LDS.64 R4, [UR5+0x60] ;  /* 0x00006005ff047984 */ /* 0x000fe20008000a00 */
[----:B------:R-:W-:Y:S02]  /*1db0*/  @P3 SEL R12, R10, 0x1, !P5 ;  /* 0x000000010a0c3807 */ /* 0x000fe40006800000 */
[----:B------:R-:W-:Y:S01]  /*1dc0*/  ISETP.LT.AND.EX P0, PT, R7, R13, PT, P0 ;  /* 0x0000000d0700720c */ /* 0x000fe20003f01300 */
[----:B------:R-:W1:Y:S01]  /*1dd0*/  LDS.U8 R10, [UR5+0x58] ;  /* 0x00005805ff0a7984 */ /* 0x000e620008000000 */
[----:B------:R-:W-:-:S02]  /*1de0*/  LOP3.LUT P2, RZ, R12, 0xff, RZ, 0xc0, !PT ;  /* 0x000000ff0cff7812 */ /* 0x000fc4000784c0ff */
[----:B------:R-:W-:Y:S02]  /*1df0*/  @P5 SEL R11, R6, R11, P0 ;  /* 0x0000000b060b5207 */ /* 0x000fe40000000000 */
[----:B------:R-:W-:Y:S02]  /*1e00*/  ISETP.NE.AND P4, PT, R14, RZ, PT ;  /* 0x000000ff0e00720c */ /* 0x000fe40003f85270 */
[C---:B------:R-:W-:Y:S02]  /*1e10*/  @P5 SEL R13, R7.reuse, R13, P0 ;  /* 0x0000000d070d5207 */ /* 0x040fe40000000000 */
[----:B------:R-:W-:Y:S02]  /*1e20*/  SEL R11, R6, R11, !P3 ;  /* 0x0000000b060b7207 */ /* 0x000fe40005800000 */
[----:B------:R-:W-:Y:S02]  /*1e30*/  SEL R13, R7, R13, !P3 ;  /* 0x0000000d070d7207 */ /* 0x000fe40005800000 */
[----:B------:R-:W-:Y:S01]  /*1e40*/  ISETP.LT.U32.AND P0, PT, R8, R11, PT ;  /* 0x0000000b0800720c */ /* 0x000fe20003f01070 */
[----:B------:R-:W-:Y:S01]  /*1e50*/  LDS.64 R6, [UR5+0x70] ;  /* 0x00007005ff067984 */ /* 0x000fe20008000a00 */
[----:B------:R-:W-:-:S02]  /*1e60*/  @P2 SEL R14, R12, 0x1, !P4 ;  /* 0x000000010c0e2807 */ /* 0x000fc40006000000 */
[----:B------:R-:W-:Y:S01]  /*1e70*/  ISETP.LT.AND.EX P0, PT, R9, R13, PT, P0 ;  /* 0x0000000d0900720c */ /* 0x000fe20003f01300 */
[----:B------:R-:W2:Y:S01]  /*1e80*/  LDS.U8 R12, [UR5+0x68] ;  /* 0x00006805ff0c7984 */ /* 0x000ea20008000000 */
[----:B------:R-:W-:Y:S02]  /*1e90*/  ISETP.NE.AND P3, PT, R15, RZ, PT ;  /* 0x000000ff0f00720c */ /* 0x000fe40003f65270 */
[----:B------:R-:W-:Y:S02]  /*1ea0*/  @P4 SEL R11, R8, R11, P0 ;  /* 0x0000000b080b4207 */ /* 0x000fe40000000000 */
[----:B------:R-:W-:Y:S02]  /*1eb0*/  LOP3.LUT P5, RZ, R14, 0xff, RZ, 0xc0, !PT ;  /* 0x000000ff0eff7812 */ /* 0x000fe400078ac0ff */
[----:B------:R-:W-:Y:S02]  /*1ec0*/  @P4 SEL R13, R9, R13, P0 ;  /* 0x0000000d090d4207 */ /* 0x000fe40000000000 */
[----:B------:R-:W-:-:S02]  /*1ed0*/  SEL R11, R8, R11, !P2 ;  /* 0x0000000b080b7207 */ /* 0x000fc40005000000 */
[----:B------:R-:W-:Y:S02]  /*1ee0*/  SEL R13, R9, R13, !P2 ;  /* 0x0000000d090d7207 */ /* 0x000fe40005000000 */
[----:B0-----:R-:W-:Y:S01]  /*1ef0*/  ISETP.LT.U32.AND P0, PT, R2, R11, PT ;  /* 0x0000000b0200720c */ /* 0x001fe20003f01070 */
[----:B------:R-:W0:Y:S03]  /*1f00*/  LDS.64 R8, [UR5+0x80] ;  /* 0x00008005ff087984 */ /* 0x000e260008000a00 */
[----:B------:R-:W-:Y:S02]  /*1f10*/  ISETP.LT.AND.EX P0, PT, R3, R13, PT, P0 ;  /* 0x0000000d0300720c */ /* 0x000fe40003f01300 */
[----:B------:R-:W-:Y:S02]  /*1f20*/  @P5 SEL R15, R14, 0x1, !P3 ;  /* 0x000000010e0f5807 */ /* 0x000fe40005800000 */
[----:B------:R-:W-:-:S02]  /*1f30*/  @P3 SEL R11, R2, R11, P0 ;  /* 0x0000000b020b3207 */ /* 0x000fc40000000000 */
[----:B-1----:R-:W-:Y:S02]  /*1f40*/  ISETP.NE.AND P2, PT, R10, RZ, PT ;  /* 0x000000ff0a00720c */ /* 0x002fe40003f45270 */
[----:B------:R-:W-:Y:S02]  /*1f50*/  @P3 SEL R13, R3, R13, P0 ;  /* 0x0000000d030d3207 */ /* 0x000fe40000000000 */
[----:B------:R-:W-:Y:S02]  /*1f60*/  SEL R11, R2, R11, !P5 ;  /* 0x0000000b020b7207 */ /* 0x000fe40006800000 */
[----:B------:R-:W-:Y:S02]  /*1f70*/  LOP3.LUT P4, RZ, R15, 0xff, RZ, 0xc0, !PT ;  /* 0x000000ff0fff7812 */ /* 0x000fe4000788c0ff */
[----:B------:R-:W-:Y:S02]  /*1f80*/  SEL R13, R3, R13, !P5 ;  /* 0x0000000d030d7207 */ /* 0x000fe40006800000 */
[----:B------:R-:W-:-:S04]  /*1f90*/  ISETP.LT.U32.AND P0, PT, R4, R11, PT ;  /* 0x0000000b0400720c */ /* 0x000fc80003f01070 */
[----:B------:R-:W-:Y:S02]  /*1fa0*/  ISETP.LT.AND.EX P0, PT, R5, R13, PT, P0 ;  /* 0x0000000d0500720c */ /* 0x000fe40003f01300 */
[----:B--2---:R-:W-:Y:S02]  /*1fb0*/  ISETP.NE.AND P3, PT, R12, RZ, PT ;  /* 0x000000ff0c00720c */ /* 0x004fe40003f65270 */
[C---:B------:R-:W-:Y:S02]  /*1fc0*/  @P2 SEL R11, R4.reuse, R11, P0 ;  /* 0x0000000b040b2207 */ /* 0x040fe40000000000 */
[----:B------:R-:W-:Y:S02]  /*1fd0*/  @P4 SEL R10, R15, 0x1, !P2 ;  /* 0x000000010f0a4807 */ /* 0x000fe40005000000 */
[----:B------:R-:W-:Y:S02]  /*1fe0*/  @P2 SEL R13, R5, R13, P0 ;  /* 0x0000000d050d2207 */ /* 0x000fe40000000000 */
[----:B------:R-:W-:-:S02]  /*1ff0*/  SEL R3, R4, R11, !P4 ;  /* 0x0000000b04037207 */ /* 0x000fc40006000000 */
[----:B------:R-:W-:Y:S02]  /*2000*/  LOP3.LUT P5, RZ, R10, 0xff, RZ, 0xc0, !PT ;  /* 0x000000ff0aff7812 */ /* 0x000fe400078ac0ff */
[----:B------:R-:W-:Y:S02]  /*2010*/  SEL R5, R5, R13, !P4 ;  /* 0x0000000d05057207 */ /* 0x000fe40006000000 */
[----:B------:R-:W-:Y:S02]  /*2020*/  ISETP.LT.U32.AND P0, PT, R6, R3, PT ;  /* 0x000000030600720c */ /* 0x000fe40003f01070 */
        /* <DEDUP_REMOVED lines=16> */
.L_x_603:
        /* <DEDUP_REMOVED lines=36> */
.L_x_618:
[----:B------:R-:W-:Y:S05]  /*2370*/  BSYNC.RECONVERGENT B1 ;  /* 0x0000000000017941 */ /* 0x000fea0003800200 */
.L_x_617:
        /* <DEDUP_REMOVED lines=21> */
.L_x_620:
[----:B------:R-:W-:Y:S05]  /*24d0*/  BSYNC.RECONVERGENT B1 ;  /* 0x0000000000017941 */ /* 0x000fea0003800200 */
.L_x_619:
        /* <DEDUP_REMOVED lines=20> */
.L_x_622:
[----:B------:R-:W-:Y:S05]  /*2620*/  BSYNC.RECONVERGENT B1 ;  /* 0x0000000000017941 */ /* 0x000fea0003800200 */
.L_x_621:
        /* <DEDUP_REMOVED lines=20> */
.L_x_624:
[----:B------:R-:W-:Y:S05]  /*2770*/  BSYNC.RECONVERGENT B1 ;  /* 0x0000000000017941 */ /* 0x000fea0003800200 */
.L_x_623:
        /* <DEDUP_REMOVED lines=20> */
.L_x_626:
[----:B------:R-:W-:Y:S05]  /*28c0*/  BSYNC.RECONVERGENT B1 ;  /* 0x0000000000017941 */ /* 0x000fea0003800200 */
.L_x_625:
[----:B------:R-:W-:Y:S04]  /*28d0*/  BSSY.RECONVERGENT B1, `(.L_x_627) ;  /* 0x000000b000017945 */ /* 0x000fe80003800200 */
[----:B------:R-:W-:Y:S05]  /*28e0*/  @P1 BRA `(.L_x_628) ;  /* 0x0000000000241947 */ /* 0x000fea0003800000 */
[----:B0-----:R-:W0:Y:S01]  /*28f0*/  S2R R4, SR_CgaCtaId ;  /* 0x0000000000047919 */ /* 0x001e220000008800 */
[----:B------:R-:W-:Y:S01]  /*2900*/  MOV R3, 0x400 ;  /* 0x0000040000037802 */ /* 0x000fe20000000f00 */
[----:B------:R-:W-:Y:S01]  /*2910*/  IMAD.MOV.U32 R21, RZ, RZ, R27 ;  /* 0x000000ffff157224 */ /* 0x000fe200078e001b */
[----:B--234-:R-:W-:-:S04]  /*2920*/  SHF.R.U32.HI R2, RZ, 0x1, R11 ;  /* 0x00000001ff027819 */ /* 0x01cfc8000001160b */
[----:B------:R-:W-:Y:S02]  /*2930*/  LOP3.LUT R2, R2, 0x1f0, RZ, 0xc0, !PT ;  /* 0x000001f002027812 */ /* 0x000fe400078ec0ff */
[----:B0-----:R-:W-:-:S05]  /*2940*/  LEA R3, R4, R3, 0x18 ;  /* 0x0000000304037211 */ /* 0x001fca00078ec0ff */
[----:B------:R-:W-:-:S05]  /*2950*/  IMAD.IADD R3, R2, 0x1, R3 ;  /* 0x0000000102037824 */ /* 0x000fca00078e0203 */
[----:B------:R0:W-:Y:S04]  /*2960*/  STS.64 [R3+0x10], R20 ;  /* 0x0000101403007388 */ /* 0x0001e80000000a00 */
[----:B------:R0:W-:Y:S02]  /*2970*/  STS.U8 [R3+0x8], R28 ;  /* 0x0000081c03007388 */ /* 0x0001e40000000000 */
.L_x_628:
[----:B------:R-:W-:Y:S05]  /*2980*/  BSYNC.RECONVERGENT B1 ;  /* 0x0000000000017941 */ /* 0x000fea0003800200 */
.L_x_627:
        /* <DEDUP_REMOVED lines=26> */
.L_x_629:
        /* <DEDUP_REMOVED lines=16> */
.L_x_630:
        /* <DEDUP_REMOVED lines=16> */
.L_x_631:
        /* <DEDUP_REMOVED lines=16> */
.L_x_632:
        /* <DEDUP_REMOVED lines=16> */
.L_x_633:
        /* <DEDUP_REMOVED lines=16> */
.L_x_634:
        /* <DEDUP_REMOVED lines=17> */
.L_x_593:
        /* <DEDUP_REMOVED lines=15> */
[----:B------:R-:W-:Y:S01]  /*3230*/  UIADD3 UR5, UPT, UPT, UR4, -0x400, URZ ;  /* 0xfffffc0004057890 */ /* 0x000fe2000fffe0ff */
[----:B------:R-:W-:-:S03]  /*3240*/  IMAD.MOV.U32 R22, RZ, RZ, 0x400 ;  /* 0x00000400ff167424 */ /* 0x000fc600078e00ff */
[----:B------:R-:W-:Y:S01]  /*3250*/  UISETP.GE.U32.AND UP0, UPT, UR5, 0x400, UPT ;  /* 0x000004000500788c */ /* 0x000fe2000bf06070 */
[----:B---3--:R-:W-:Y:S01]  /*3260*/  ISETP.NE.AND P0, PT, R6, R7, PT ;  /* 0x000000070600720c */ /* 0x008fe20003f05270 */
[----:B------:R-:W-:-:S03]  /*3270*/  VIADD R6, R21, 0x200 ;  /* 0x0000020015067836 */ /* 0x000fc60000000000 */
[----:B------:R-:W-:Y:S02]  /*3280*/  SEL R20, R21, R20, P0 ;  /* 0x0000001415147207 */ /* 0x000fe40000000000 */
[----:B--2---:R-:W-:Y:S02]  /*3290*/  IADD3 R15, P1, PT, R6, UR6, RZ ;  /* 0x00000006060f7c10 */ /* 0x004fe4000ff3e0ff */
[----:B------:R-:W-:Y:S02]  /*32a0*/  IADD3 R20, P3, PT, R20, UR6, RZ ;  /* 0x0000000614147c10 */ /* 0x000fe4000ff7e0ff */
[----:B----4-:R-:W-:Y:S01]  /*32b0*/  ISETP.NE.AND P2, PT, R10, R11, PT ;  /* 0x0000000b0a00720c */ /* 0x010fe20003f45270 */
[----:B------:R-:W-:Y:S01]  /*32c0*/  IMAD.X R6, RZ, RZ, UR7, P1 ;  /* 0x00000007ff067e24 */ /* 0x000fe200088e06ff */
[C---:B------:R-:W-:Y:S01]  /*32d0*/  ISETP.LT.U32.AND P1, PT, R15.reuse, R20, PT ;  /* 0x000000140f00720c */ /* 0x040fe20003f21070 */
[----:B------:R-:W-:Y:S01]  /*32e0*/  IMAD.X R27, RZ, RZ, UR7, P3 ;  /* 0x00000007ff1b7e24 */ /* 0x000fe200098e06ff */
[----:B------:R-:W-:-:S02]  /*32f0*/  IADD3 R7, P3, PT, R15, 0x100, RZ ;  /* 0x000001000f077810 */ /* 0x000fc40007f7e0ff */
[----:B-----5:R-:W-:Y:S02]  /*3300*/  ISETP.NE.OR P0, PT, R8, R9, P0 ;  /* 0x000000090800720c */ /* 0x020fe40000705670 */
[----:B------:R-:W-:-:S05]  /*3310*/  ISETP.LT.AND.EX P1, PT, R6, R27, PT, P1 ;  /* 0x0000001b0600720c */ /* 0x000fca0003f21310 */
        /* <DEDUP_REMOVED lines=8> */
[----:B------:R-:W-:Y:S02]  /*33a0*/  ISETP.LT.AND.EX P1, PT, R6, R27, PT, P1 ;  /* 0x0000001b0600720c */ /* 0x000fe40003f21310 */
[----:B------:R-:W-:Y:S02]  /*33b0*/  ISETP.NE.OR P3, PT, R12, R13, P0 ;  /* 0x0000000d0c00720c */ /* 0x000fe40000765670 */
[----:B------:R-:W-:Y:S02]  /*33c0*/  @P2 SEL R20, R7, R20, P1 ;  /* 0x0000001407142207 */ /* 0x000fe40000800000 */
[----:B------:R-:W-:Y:S02]  /*33d0*/  @P2 SEL R27, R6, R27, P1 ;  /* 0x0000001b061b2207 */ /* 0x000fe40000800000 */
[----:B------:R-:W-:-:S02]  /*33e0*/  SEL R28, RZ, 0x1, !P3 ;  /* 0x00000001ff1c7807 */ /* 0x000fc40005800000 */
[----:B------:R-:W-:Y:S02]  /*33f0*/  SEL R20, R20, R7, P0 ;  /* 0x0000000714147207 */ /* 0x000fe40000000000 */
[----:B------:R-:W-:Y:S01]  /*3400*/  SEL R27, R27, R6, P0 ;  /* 0x000000061b1b7207 */ /* 0x000fe20000000000 */
[----:B------:R-:W-:Y:S06]  /*3410*/  BRA.U !UP0, `(.L_x_635) ;  /* 0x0000000508107547 */ /* 0x000fec000b800000 */
[----:B------:R-:W-:Y:S01]  /*3420*/  IMAD.MOV.U32 R22, RZ, RZ, 0x400 ;  /* 0x00000400ff167424 */ /* 0x000fe200078e00ff */
[----:B------:R-:W0:Y:S01]  /*3430*/  LDCU UR4, c[0x0][0x3b0] ;  /* 0x00007600ff0477ac */ /* 0x000e220008000800 */
[----:B------:R-:W2:Y:S01]  /*3440*/  LDCU.64 UR6, c[0x0][0x3a0] ;  /* 0x00007400ff0677ac */ /* 0x000ea20008000a00 */
[----:B------:R-:W-:-:S04]  /*3450*/  NOP ;  /* 0x0000000000007918 */ /* 0x000fc80000000000 */
.L_x_637:
[----:B------:R-:W-:-:S04]  /*3460*/  IMAD.WIDE.U32 R6, R22, 0x4, R2 ;  /* 0x0000000416067825 */ /* 0x000fc800078e0002 */
[----:B------:R-:W-:Y:S01]  /*3470*/  IMAD.WIDE.U32 R8, R22, 0x4, R4 ;  /* 0x0000000416087825 */ /* 0x000fe200078e0004 */
        /* <DEDUP_REMOVED lines=8> */
[----:B------:R-:W-:-:S02]  /*3500*/  LOP3.LUT P2, RZ, R28, 0xff, RZ, 0xc0, !PT ;  /* 0x000000ff1cff7812 */ /* 0x000fc4000784c0ff */
[----:B---3--:R-:W-:Y:S02]  /*3510*/  ISETP.NE.AND P3, PT, R10, R11, PT ;  /* 0x0000000b0a00720c */ /* 0x008fe40003f65270 */
[----:B--2---:R-:W-:Y:S02]  /*3520*/  IADD3 R10, P1, P4, R21, UR6, R22 ;  /* 0x00000006150a7c10 */ /* 0x004fe4000fc3e016 */
[----:B-1----:R-:W-:Y:S02]  /*3530*/  SEL R6, RZ, 0x1, !P3 ;  /* 0x00000001ff067807 */ /* 0x002fe40005800000 */
[C---:B------:R-:W-:Y:S02]  /*3540*/  ISETP.LT.U32.AND P0, PT, R10.reuse, R20, PT ;  /* 0x000000140a00720c */ /* 0x040fe40003f01070 */
[----:B------:R-:W-:Y:S02]  /*3550*/  IADD3.X R11, PT, PT, RZ, UR7, RZ, P1, P4 ;  /* 0x00000007ff0b7c10 */ /* 0x000fe40008fe84ff */
[----:B------:R-:W-:-:S02]  /*3560*/  IADD3 R7, P4, PT, R10, 0x100, RZ ;  /* 0x000001000a077810 */ /* 0x000fc40007f9e0ff */
[C---:B------:R-:W-:Y:S02]  /*3570*/  ISETP.LT.AND.EX P0, PT, R11.reuse, R27, PT, P0 ;  /* 0x0000001b0b00720c */ /* 0x040fe40003f01300 */
[----:B----4-:R-:W-:Y:S01]  /*3580*/  ISETP.NE.AND P1, PT, R12, R13, PT ;  /* 0x0000000d0c00720c */ /* 0x010fe20003f25270 */
[----:B0-----:R-:W-:Y:S01]  /*3590*/  IMAD.X R8, RZ, RZ, R11, P4 ;  /* 0x000000ffff087224 */ /* 0x001fe200020e060b */
[C---:B------:R-:W-:Y:S02]  /*35a0*/  @P3 SEL R20, R10.reuse, R20, P0 ;  /* 0x000000140a143207 */ /* 0x040fe40000000000 */
[----:B------:R-:W-:Y:S02]  /*35b0*/  @P3 SEL R27, R11, R27, P0 ;  /* 0x0000001b0b1b3207 */ /* 0x000fe40000000000 */
[----:B------:R-:W-:Y:S02]  /*35c0*/  SEL R20, R10, R20, !P2 ;  /* 0x000000140a147207 */ /* 0x000fe40005000000 */
[----:B------:R-:W-:-:S02]  /*35d0*/  @P2 SEL R6, R28, 0x1, !P3 ;  /* 0x000000011c062807 */ /* 0x000fc40005800000 */
[----:B------:R-:W-:Y:S02]  /*35e0*/  SEL R27, R11, R27, !P2 ;  /* 0x0000001b0b1b7207 */ /* 0x000fe40005000000 */
[CC--:B------:R-:W-:Y:S02]  /*35f0*/  ISETP.LT.U32.AND P0, PT, R7.reuse, R20.reuse, PT ;  /* 0x000000140700720c */ /* 0x0c0fe40003f01070 */
[----:B------:R-:W-:Y:S02]  /*3600*/  LOP3.LUT P3, RZ, R6, 0xff, RZ, 0xc0, !PT ;  /* 0x000000ff06ff7812 */ /* 0x000fe4000786c0ff */
[----:B------:R-:W-:Y:S02]  /*3610*/  ISETP.LT.AND.EX P0, PT, R8, R27, PT, P0 ;  /* 0x0000001b0800720c */ /* 0x000fe40003f01300 */
[----:B-----5:R-:W-:Y:S02]  /*3620*/  ISETP.NE.AND P2, PT, R14, R15, PT ;  /* 0x0000000f0e00720c */ /* 0x020fe40003f45270 */
[----:B------:R-:W-:-:S02]  /*3630*/  @P1 SEL R20, R7, R20, P0 ;  /* 0x0000001407141207 */ /* 0x000fc40000000000 */
[----:B------:R-:W-:Y:S02]  /*3640*/  @P1 SEL R27, R8, R27, P0 ;  /* 0x0000001b081b1207 */ /* 0x000fe40000000000 */
[----:B------:R-:W-:Y:S02]  /*3650*/  IADD3 R9, P0, PT, R10, 0x200, RZ ;  /* 0x000002000a097810 */ /* 0x000fe40007f1e0ff */
[----:B------:R-:W-:Y:S02]  /*3660*/  SEL R20, R7, R20, !P3 ;  /* 0x0000001407147207 */ /* 0x000fe40005800000 */
[----:B------:R-:W-:Y:S02]  /*3670*/  SEL R12, RZ, 0x1, !P1 ;  /* 0x00000001ff0c7807 */ /* 0x000fe40004800000 */
[----:B------:R-:W-:Y:S01]  /*3680*/  @P3 SEL R12, R6, 0x1, !P1 ;  /* 0x00000001060c3807 */ /* 0x000fe20004800000 */
[----:B------:R-:W-:Y:S01]  /*3690*/  IMAD.X R6, RZ, RZ, R11, P0 ;  /* 0x000000ffff067224 */ /* 0x000fe200000e060b */
[----:B------:R-:W-:-:S02]  /*36a0*/  SEL R27, R8, R27, !P3 ;  /* 0x0000001b081b7207 */ /* 0x000fc40005800000 */
[CC--:B------:R-:W-:Y:S02]  /*36b0*/  ISETP.LT.U32.AND P0, PT, R9.reuse, R20.reuse, PT ;  /* 0x000000140900720c */ /* 0x0c0fe40003f01070 */
[----:B------:R-:W-:Y:S02]  /*36c0*/  LOP3.LUT P4, RZ, R12, 0xff, RZ, 0xc0, !PT ;  /* 0x000000ff0cff7812 */ /* 0x000fe4000788c0ff */
[CC--:B------:R-:W-:Y:S02]  /*36d0*/  ISETP.LT.AND.EX P0, PT, R6.reuse, R27.reuse, PT, P0 ;  /* 0x0000001b0600720c */ /* 0x0c0fe40003f01300 */
[----:B------:R-:W-:Y:S02]  /*36e0*/  SEL R8, RZ, 0x1, !P2 ;  /* 0x00000001ff087807 */ /* 0x000fe40005000000 */
[----:B------:R-:W-:Y:S02]  /*36f0*/  @P2 SEL R20, R9, R20, P0 ;  /* 0x0000001409142207 */ /* 0x000fe40000000000 */
[----:B------:R-:W-:-:S02]  /*3700*/  @P2 SEL R27, R6, R27, P0 ;  /* 0x0000001b061b2207 */ /* 0x000fc40000000000 */
[----:B------:R-:W-:Y:S02]  /*3710*/  SEL R20, R9, R20, !P4 ;  /* 0x0000001409147207 */ /* 0x000fe40006000000 */
[----:B------:R-:W-:Y:S02]  /*3720*/  IADD3 R9, PT, PT, -R22, UR4, RZ ;  /* 0x0000000416097c10 */ /* 0x000fe4000fffe1ff */
[----:B------:R-:W-:Y:S02]  /*3730*/  IADD3 R7, P0, PT, R10, 0x300, RZ ;  /* 0x000003000a077810 */ /* 0x000fe40007f1e0ff */
[----:B------:R-:W-:Y:S02]  /*3740*/  ISETP.NE.AND P1, PT, R16, R17, PT ;  /* 0x000000111000720c */ /* 0x000fe40003f25270 */
[----:B------:R-:W-:Y:S02]  /*3750*/  @P4 SEL R8, R12, 0x1, !P2 ;  /* 0x000000010c084807 */ /* 0x000fe40005000000 */
[----:B------:R-:W-:-:S02]  /*3760*/  ISETP.GE.U32.AND P3, PT, R9, 0x400, PT ;  /* 0x000004000900780c */ /* 0x000fc40003f66070 */
[----:B------:R-:W-:Y:S01]  /*3770*/  SEL R27, R6, R27, !P4 ;  /* 0x0000001b061b7207 */ /* 0x000fe20006000000 */
[----:B------:R-:W-:Y:S01]  /*3780*/  IMAD.X R6, RZ, RZ, R11, P0 ;  /* 0x000000ffff067224 */ /* 0x000fe200000e060b */
        /* <DEDUP_REMOVED lines=13> */
.L_x_635:
        /* <DEDUP_REMOVED lines=10> */
[----:B------:R-:W-:-:S04]  /*3900*/  LEA.HI R24, R23, 0x1, RZ, 0x18 ;  /* 0x0000000117187811 */ /* 0x000fc800078fc0ff */
[----:B------:R-:W-:-:S07]  /*3910*/  LOP3.LUT R34, R24, 0x7, RZ, 0xc0, !PT ;  /* 0x0000000718227812 */ /* 0x000fce00078ec0ff */
[----:B------:R-:W-:Y:S05]  /*3920*/  @!P0 BRA `(.L_x_640) ;  /* 0x0000000800788947 */ /* 0x000fea0003800000 */
[----:B------:R-:W0:Y:S01]  /*3930*/  LDC.64 R4, c[0x0][0x380] ;  /* 0x0000e000ff047b82 */ /* 0x000e220000000a00 */
[----:B------:R-:W-:Y:S01]  /*3940*/  LOP3.LUT R29, R24, 0x1fffff8, RZ, 0xc0, !PT ;  /* 0x01fffff8181d7812 */ /* 0x000fe200078ec0ff */
[----:B------:R-:W-:Y:S01]  /*3950*/  BSSY.RECONVERGENT B3, `(.L_x_641) ;  /* 0x000009a000037945 */ /* 0x000fe20003800200 */
[C---:B------:R-:W-:Y:S01]  /*3960*/  LOP3.LUT R26, R21.reuse, 0x400, RZ, 0xfc, !PT ;  /* 0x00000400151a7812 */ /* 0x040fe200078efcff */
[----:B------:R-:W-:Y:S02]  /*3970*/  IMAD.IADD R25, R21, 0x1, R22 ;  /* 0x0000000115197824 */ /* 0x000fe400078e0216 */
[----:B------:R-:W-:Y:S02]  /*3980*/  IMAD.MOV R29, RZ, RZ, -R29 ;  /* 0x000000ffff1d7224 */ /* 0x000fe400078e0a1d */
[----:B------:R-:W2:Y:S05]  /*3990*/  LDC.64 R2, c[0x0][0x388] ;  /* 0x0000e200ff027b82 */ /* 0x000eaa0000000a00 */
.L_x_642:
[----:B0-----:R-:W-:-:S04]  /*39a0*/  IMAD.WIDE.U32 R6, R25, 0x4, R4 ;  /* 0x0000000419067825 */ /* 0x001fc800078e0004 */
[C---:B--2---:R-:W-:Y:S01]  /*39b0*/  IMAD.WIDE.U32 R8, R25.reuse, 0x4, R2 ;  /* 0x0000000419087825 */ /* 0x044fe200078e0002 */
[----:B------:R0:W2:Y:S04]  /*39c0*/  LDG.E R32, desc[UR8][R6.64] ;  /* 0x0000000806207981 */ /* 0x0000a8000c1e1900 */
[----:B------:R3:W2:Y:S01]  /*39d0*/  LDG.E R37, desc[UR8][R8.64] ;  /* 0x0000000808257981 */ /* 0x0006a2000c1e1900 */
[----:B------:R-:W-:-:S04]  /*39e0*/  VIADD R33, R25, 0x100 ;  /* 0x0000010019217836 */ /* 0x000fc80000000000 */
[----:B------:R-:W-:-:S04]  /*39f0*/  IMAD.WIDE.U32 R10, R33, 0x4, R4 ;  /* 0x00000004210a7825 */ /* 0x000fc800078e0004 */
[----:B------:R-:W-:Y:S01]  /*3a00*/  IMAD.WIDE.U32 R12, R33, 0x4, R2 ;  /* 0x00000004210c7825 */ /* 0x000fe200078e0002 */
[----:B------:R4:W5:Y:S04]  /*3a10*/  LDG.E R31, desc[UR8][R10.64] ;  /* 0x000000080a1f7981 */ /* 0x000968000c1e1900 */
[----:B------:R1:W5:Y:S01]  /*3a20*/  LDG.E R18, desc[UR8][R12.64] ;  /* 0x000000080c127981 */ /* 0x000362000c1e1900 */
[----:B------:R-:W-:-:S04]  /*3a30*/  VIADD R35, R25, 0x200 ;  /* 0x0000020019237836 */ /* 0x000fc80000000000 */
[----:B------:R-:W-:-:S04]  /*3a40*/  IMAD.WIDE.U32 R16, R35, 0x4, R4 ;  /* 0x0000000423107825 */ /* 0x000fc800078e0004 */
[----:B------:R-:W-:Y:S01]  /*3a50*/  IMAD.WIDE.U32 R14, R35, 0x4, R2 ;  /* 0x00000004230e7825 */ /* 0x000fe200078e0002 */
[----:B------:R-:W5:Y:S04]  /*3a60*/  LDG.E R30, desc[UR8][R16.64] ;  /* 0x00000008101e7981 */ /* 0x000f68000c1e1900 */
[----:B------:R1:W5:Y:S01]  /*3a70*/  LDG.E R39, desc[UR8][R14.64] ;  /* 0x000000080e277981 */ /* 0x000362000c1e1900 */
[----:B------:R-:W-:-:S04]  /*3a80*/  VIADD R19, R25, 0x300 ;  /* 0x0000030019137836 */ /* 0x000fc80000000000 */
[----:B0-----:R-:W-:-:S04]  /*3a90*/  IMAD.WIDE.U32 R6, R19, 0x4, R4 ;  /* 0x0000000413067825 */ /* 0x001fc800078e0004 */
[----:B---3--:R-:W-:Y:S01]  /*3aa0*/  IMAD.WIDE.U32 R8, R19, 0x4, R2 ;  /* 0x0000000413087825 */ /* 0x008fe200078e0002 */
[----:B------:R0:W3:Y:S04]  /*3ab0*/  LDG.E R36, desc[UR8][R6.64] ;  /* 0x0000000806247981 */ /* 0x0000e8000c1e1900 */
[----:B------:R0:W3:Y:S01]  /*3ac0*/  LDG.E R43, desc[UR8][R8.64] ;  /* 0x00000008082b7981 */ /* 0x0000e2000c1e1900 */
[----:B------:R-:W-:-:S04]  /*3ad0*/  VIADD R41, R25, 0x400 ;  /* 0x0000040019297836 */ /* 0x000fc80000000000 */
[----:B----4-:R-:W-:-:S04]  /*3ae0*/  IMAD.WIDE.U32 R10, R41, 0x4, R4 ;  /* 0x00000004290a7825 */ /* 0x010fc800078e0004 */
[----:B-1----:R-:W-:Y:S01]  /*3af0*/  IMAD.WIDE.U32 R12, R41, 0x4, R2 ;  /* 0x00000004290c7825 */ /* 0x002fe200078e0002 */
[----:B------:R1:W4:Y:S04]  /*3b00*/  LDG.E R38, desc[UR8][R10.64] ;  /* 0x000000080a267981 */ /* 0x000328000c1e1900 */
[----:B------:R1:W4:Y:S01]  /*3b10*/  LDG.E R45, desc[UR8][R12.64] ;  /* 0x000000080c2d7981 */ /* 0x000322000c1e1900 */
[----:B------:R-:W-:-:S04]  /*3b20*/  VIADD R40, R25, 0x500 ;  /* 0x0000050019287836 */ /* 0x000fc80000000000 */
[----:B------:R-:W-:-:S04]  /*3b30*/  IMAD.WIDE.U32 R14, R40, 0x4, R4 ;  /* 0x00000004280e7825 */ /* 0x000fc800078e0004 */
[----:B------:R-:W-:Y:S02]  /*3b40*/  IMAD.WIDE.U32 R16, R40, 0x4, R2 ;  /* 0x0000000428107825 */ /* 0x000fe400078e0002 */
[----:B------:R1:W4:Y:S04]  /*3b50*/  LDG.E R14, desc[UR8][R14.64] ;  /* 0x000000080e0e7981 */ /* 0x000328000c1e1900 */
[----:B------:R-:W4:Y:S01]  /*3b60*/  LDG.E R17, desc[UR8][R16.64] ;  /* 0x0000000810117981 */ /* 0x000f22000c1e1900 */
[----:B------:R-:W-:-:S04]  /*3b70*/  VIADD R42, R25, 0x600 ;  /* 0x00000600192a7836 */ /* 0x000fc80000000000 */
[----:B0-----:R-:W-:-:S04]  /*3b80*/  IMAD.WIDE.U32 R6, R42, 0x4, R4 ;  /* 0x000000042a067825 */ /* 0x001fc800078e0004 */
[----:B------:R-:W-:Y:S02]  /*3b90*/  IMAD.WIDE.U32 R8, R42, 0x4, R2 ;  /* 0x000000042a087825 */ /* 0x000fe400078e0002 */
[----:B------:R-:W4:Y:S04]  /*3ba0*/  LDG.E R6, desc[UR8][R6.64] ;  /* 0x0000000806067981 */ /* 0x000f28000c1e1900 */
[----:B------:R0:W4:Y:S01]  /*3bb0*/  LDG.E R9, desc[UR8][R8.64] ;  /* 0x0000000808097981 */ /* 0x000122000c1e1900 */
[----:B------:R-:W-:-:S04]  /*3bc0*/  VIADD R44, R25, 0x700 ;  /* 0x00000700192c7836 */ /* 0x000fc80000000000 */
[----:B-1----:R-:W-:-:S04]  /*3bd0*/  IMAD.WIDE.U32 R10, R44, 0x4, R4 ;  /* 0x000000042c0a7825 */ /* 0x002fc800078e0004 */
[----:B------:R-:W-:Y:S02]  /*3be0*/  IMAD.WIDE.U32 R12, R44, 0x4, R2 ;  /* 0x000000042c0c7825 */ /* 0x000fe400078e0002 */
[----:B------:R1:W4:Y:S04]  /*3bf0*/  LDG.E R10, desc[UR8][R10.64] ;  /* 0x000000080a0a7981 */ /* 0x000328000c1e1900 */
[----:B------:R1:W4:Y:S01]  /*3c00*/  LDG.E R13, desc[UR8][R12.64] ;  /* 0x000000080c0d7981 */ /* 0x000322000c1e1900 */
[----:B------:R-:W-:Y:S01]  /*3c10*/  LOP3.LUT P3, RZ, R28, 0xff, RZ, 0xc0, !PT ;  /* 0x000000ff1cff7812 */ /* 0x000fe2000786c0ff */
[----:B------:R-:W-:Y:S01]  /*3c20*/  VIADD R29, R29, 0x8 ;  /* 0x000000081d1d7836 */ /* 0x000fe20000000000 */
[----:B------:R-:W-:Y:S01]  /*3c30*/  IADD3 R15, P2, PT, R25, UR6, RZ ;  /* 0x00000006190f7c10 */ /* 0x000fe2000ff5e0ff */
[----:B------:R-:W-:-:S02]  /*3c40*/  VIADD R26, R26, 0x800 ;  /* 0x000008001a1a7836 */ /* 0x000fc40000000000 */
[----:B------:R-:W-:Y:S02]  /*3c50*/  VIADD R25, R25, 0x800 ;  /* 0x0000080019197836 */ /* 0x000fe40000000000 */
[----:B0-----:R-:W-:Y:S01]  /*3c60*/  IMAD.X R8, RZ, RZ, UR7, P2 ;  /* 0x00000007ff087e24 */ /* 0x001fe200090e06ff */
[CC--:B--2---:R-:W-:Y:S02]  /*3c70*/  ISETP.NE.AND P0, PT, R32.reuse, R37.reuse, PT ;  /* 0x000000252000720c */ /* 0x0c4fe40003f05270 */
[----:B------:R-:W-:-:S03]  /*3c80*/  ISETP.NE.AND P1, PT, R32, R37, P3 ;  /* 0x000000252000720c */ /* 0x000fc60001f25270 */
[----:B------:R-:W-:Y:S02]  /*3c90*/  @!P3 SEL R28, RZ, 0x1, !P0 ;  /* 0x00000001ff1cb807 */ /* 0x000fe40004000000 */
[----:B------:R-:W-:Y:S02]  /*3ca0*/  ISETP.LT.U32.AND P0, PT, R15, R20, PT ;  /* 0x000000140f00720c */ /* 0x000fe40003f01070 */
[----:B------:R-:W-:Y:S02]  /*3cb0*/  SEL R7, R28, 0x1, !P1 ;  /* 0x000000011c077807 */ /* 0x000fe40004800000 */
[----:B------:R-:W-:Y:S02]  /*3cc0*/  ISETP.LT.AND.EX P0, PT, R8, R27, PT, P0 ;  /* 0x0000001b0800720c */ /* 0x000fe40003f01300 */
[----:B------:R-:W-:Y:S02]  /*3cd0*/  LOP3.LUT P2, RZ, R7, 0xff, RZ, 0xc0, !PT ;  /* 0x000000ff07ff7812 */ /* 0x000fe4000784c0ff */
[----:B-----5:R-:W-:-:S02]  /*3ce0*/  ISETP.NE.AND P5, PT, R31, R18, PT ;  /* 0x000000121f00720c */ /* 0x020fc40003fa5270 */
[----:B------:R-:W-:Y:S02]  /*3cf0*/  ISETP.NE.AND P4, PT, R31, R18, P2 ;  /* 0x000000121f00720c */ /* 0x000fe40001785270 */
[CC--:B------:R-:W-:Y:S02]  /*3d00*/  SEL R16, R15.reuse, R20.reuse, P0 ;  /* 0x000000140f107207 */ /* 0x0c0fe40000000000 */
[CC--:B-1----:R-:W-:Y:S02]  /*3d10*/  SEL R11, R8.reuse, R27.reuse, P0 ;  /* 0x0000001b080b7207 */ /* 0x0c2fe40000000000 */
[----:B------:R-:W-:Y:S02]  /*3d20*/  @!P1 SEL R16, R15, R20, !P3 ;  /* 0x000000140f109207 */ /* 0x000fe40005800000 */
[----:B------:R-:W-:Y:S02]  /*3d30*/  @!P1 SEL R11, R8, R27, !P3 ;  /* 0x0000001b080b9207 */ /* 0x000fe40005800000 */
[----:B------:R-:W-:-:S02]  /*3d40*/  @!P2 SEL R7, RZ, 0x1, !P5 ;  /* 0x00000001ff07a807 */ /* 0x000fc40006800000 */
[----:B------:R-:W-:Y:S02]  /*3d50*/  IADD3 R33, P0, PT, R33, UR6, RZ ;  /* 0x0000000621217c10 */ /* 0x000fe4000ff1e0ff */
[----:B------:R-:W-:Y:S02]  /*3d60*/  SEL R7, R7, 0x1, !P4 ;  /* 0x0000000107077807 */ /* 0x000fe40006000000 */
[CC--:B------:R-:W-:Y:S01]  /*3d70*/  ISETP.NE.AND P5, PT, R30.reuse, R39.reuse, PT ;  /* 0x000000271e00720c */ /* 0x0c0fe20003fa5270 */
[----:B------:R-:W-:Y:S01]  /*3d80*/  IMAD.X R8, RZ, RZ, UR7, P0 ;  /* 0x00000007ff087e24 */ /* 0x000fe200080e06ff */
        /* <DEDUP_REMOVED lines=11> */
[----:B------:R-:W-:Y:S02]  /*3e40*/  IADD3 R35, P0, PT, R35, UR6, RZ ;  /* 0x0000000623237c10 */ /* 0x000fe4000ff1e0ff */
[CC--:B---3--:R-:W-:Y:S02]  /*3e50*/  ISETP.NE.AND P5, PT, R36.reuse, R43.reuse, PT ;  /* 0x0000002b2400720c */ /* 0x0c8fe40003fa5270 */
[----:B------:R-:W-:Y:S01]  /*3e60*/  ISETP.NE.AND P4, PT, R36, R43, P2 ;  /* 0x0000002b2400720c */ /* 0x000fe20001785270 */
[----:B------:R-:W-:Y:S01]  /*3e70*/  IMAD.X R8, RZ, RZ, UR7, P0 ;  /* 0x00000007ff087e24 */ /* 0x000fe200080e06ff */
[----:B------:R-:W-:-:S04]  /*3e80*/  ISETP.LT.U32.AND P0, PT, R35, R12, PT ;  /* 0x0000000c2300720c */ /* 0x000fc80003f01070 */
[CC--:B------:R-:W-:Y:S02]  /*3e90*/  ISETP.LT.AND.EX P0, PT, R8.reuse, R15.reuse, PT, P0 ;  /* 0x0000000f0800720c */ /* 0x0c0fe40003f01300 */
[----:B------:R-:W-:Y:S02]  /*3ea0*/  @!P2 SEL R7, RZ, 0x1, !P5 ;  /* 0x00000001ff07a807 */ /* 0x000fe40006800000 */
[-C--:B------:R-:W-:Y:S02]  /*3eb0*/  SEL R16, R35, R12.reuse, P0 ;  /* 0x0000000c23107207 */ /* 0x080fe40000000000 */
[----:B------:R-:W-:Y:S02]  /*3ec0*/  SEL R7, R7, 0x1, !P4 ;  /* 0x0000000107077807 */ /* 0x000fe40006000000 */
[----:B------:R-:W-:Y:S02]  /*3ed0*/  SEL R11, R8, R15, P0 ;  /* 0x0000000f080b7207 */ /* 0x000fe40000000000 */
[----:B------:R-:W-:-:S02]  /*3ee0*/  @!P3 SEL R16, R35, R12, !P1 ;  /* 0x0000000c2310b207 */ /* 0x000fc40004800000 */
[----:B------:R-:W-:Y:S02]  /*3ef0*/  @!P3 SEL R11, R8, R15, !P1 ;  /* 0x0000000f080bb207 */ /* 0x000fe40004800000 */
[----:B------:R-:W-:Y:S02]  /*3f00*/  IADD3 R19, P0, PT, R19, UR6, RZ ;  /* 0x0000000613137c10 */ /* 0x000fe4000ff1e0ff */
[----:B------:R-:W-:Y:S02]  /*3f10*/  LOP3.LUT P1, RZ, R7, 0xff, RZ, 0xc0, !PT ;  /* 0x000000ff07ff7812 */ /* 0x000fe4000782c0ff */
[CC--:B----4-:R-:W-:Y:S01]  /*3f20*/  ISETP.NE.AND P5, PT, R38.reuse, R45.reuse, PT ;  /* 0x0000002d2600720c */ /* 0x0d0fe20003fa5270 */
[----:B------:R-:W-:Y:S01]  /*3f30*/  IMAD.X R8, RZ, RZ, UR7, P0 ;  /* 0x00000007ff087e24 */ /* 0x000fe200080e06ff */
[----:B------:R-:W-:Y:S02]  /*3f40*/  ISETP.LT.U32.AND P0, PT, R19, R16, PT ;  /* 0x000000101300720c */ /* 0x000fe40003f01070 */
[----:B------:R-:W-:-:S02]  /*3f50*/  ISETP.NE.AND P3, PT, R38, R45, P1 ;  /* 0x0000002d2600720c */ /* 0x000fc40000f65270 */
[----:B------:R-:W-:-:S04]  /*3f60*/  ISETP.LT.AND.EX P0, PT, R8, R11, PT, P0 ;  /* 0x0000000b0800720c */ /* 0x000fc80003f01300 */
[-C--:B------:R-:W-:Y:S02]  /*3f70*/  SEL R12, R19, R16.reuse, P0 ;  /* 0x00000010130c7207 */ /* 0x080fe40000000000 */
[----:B------:R-:W-:Y:S02]  /*3f80*/  @!P1 SEL R7, RZ, 0x1, !P5 ;  /* 0x00000001ff079807 */ /* 0x000fe40006800000 */
[----:B------:R-:W-:Y:S02]  /*3f90*/  SEL R15, R8, R11, P0 ;  /* 0x0000000b080f7207 */ /* 0x000fe40000000000 */
[----:B------:R-:W-:Y:S02]  /*3fa0*/  IADD3 R41, P0, PT, R41, UR6, RZ ;  /* 0x0000000629297c10 */ /* 0x000fe4000ff1e0ff */
[----:B------:R-:W-:Y:S02]  /*3fb0*/  @!P4 SEL R12, R19, R16, !P2 ;  /* 0x00000010130cc207 */ /* 0x000fe40005000000 */
[----:B------:R-:W-:-:S02]  /*3fc0*/  SEL R7, R7, 0x1, !P3 ;  /* 0x0000000107077807 */ /* 0x000fc40005800000 */
[----:B------:R-:W-:Y:S01]  /*3fd0*/  @!P4 SEL R15, R8, R11, !P2 ;  /* 0x0000000b080fc207 */ /* 0x000fe20005000000 */
[----:B------:R-:W-:Y:S01]  /*3fe0*/  IMAD.X R8, RZ, RZ, UR7, P0 ;  /* 0x00000007ff087e24 */ /* 0x000fe200080e06ff */
[-C--:B------:R-:W-:Y:S02]  /*3ff0*/  ISETP.LT.U32.AND P0, PT, R41, R12.reuse, PT ;  /* 0x0000000c2900720c */ /* 0x080fe40003f01070 */
[----:B------:R-:W-:Y:S02]  /*4000*/  LOP3.LUT P2, RZ, R7, 0xff, RZ, 0xc0, !PT ;  /* 0x000000ff07ff7812 */ /* 0x000fe4000784c0ff */
[----:B------:R-:W-:Y:S02]  /*4010*/  ISETP.LT.AND.EX P0, PT, R8, R15, PT, P0 ;  /* 0x0000000f0800720c */ /* 0x000fe40003f01300 */
[----:B------:R-:W-:Y:S02]  /*4020*/  IADD3 R40, P4, PT, R40, UR6, RZ ;  /* 0x0000000628287c10 */ /* 0x000fe4000ff9e0ff */
[----:B------:R-:W-:-:S02]  /*4030*/  SEL R11, R41, R12, P0 ;  /* 0x0000000c290b7207 */ /* 0x000fc40000000000 */
[----:B------:R-:W-:Y:S02]  /*4040*/  SEL R19, R8, R15, P0 ;  /* 0x0000000f08137207 */ /* 0x000fe40000000000 */
[----:B------:R-:W-:Y:S02]  /*4050*/  ISETP.NE.AND P0, PT, R14, R17, PT ;  /* 0x000000110e00720c */ /* 0x000fe40003f05270 */
[----:B------:R-:W-:Y:S02]  /*4060*/  @!P3 SEL R11, R41, R12, !P1 ;  /* 0x0000000c290bb207 */ /* 0x000fe40004800000 */
[----:B------:R-:W-:Y:S01]  /*4070*/  @!P3 SEL R19, R8, R15, !P1 ;  /* 0x0000000f0813b207 */ /* 0x000fe20004800000 */
[----:B------:R-:W-:Y:S01]  /*4080*/  IMAD.X R8, RZ, RZ, UR7, P4 ;  /* 0x00000007ff087e24 */ /* 0x000fe2000a0e06ff */
[----:B------:R-:W-:Y:S02]  /*4090*/  ISETP.NE.AND P3, PT, R14, R17, P2 ;  /* 0x000000110e00720c */ /* 0x000fe40001765270 */
[----:B------:R-:W-:-:S02]  /*40a0*/  @!P2 SEL R7, RZ, 0x1, !P0 ;  /* 0x00000001ff07a807 */ /* 0x000fc40004000000 */
[----:B------:R-:W-:Y:S02]  /*40b0*/  ISETP.LT.U32.AND P0, PT, R40, R11, PT ;  /* 0x0000000b2800720c */ /* 0x000fe40003f01070 */
[----:B------:R-:W-:Y:S02]  /*40c0*/  SEL R7, R7, 0x1, !P3 ;  /* 0x0000000107077807 */ /* 0x000fe40005800000 */
[----:B------:R-:W-:Y:S02]  /*40d0*/  ISETP.LT.AND.EX P0, PT, R8, R19, PT, P0 ;  /* 0x000000130800720c */ /* 0x000fe40003f01300 */
[----:B------:R-:W-:Y:S02]  /*40e0*/  LOP3.LUT P1, RZ, R7, 0xff, RZ, 0xc0, !PT ;  /* 0x000000ff07ff7812 */ /* 0x000fe4000782c0ff */
[----:B------:R-:W-:Y:S02]  /*40f0*/  SEL R15, R40, R11, P0 ;  /* 0x0000000b280f7207 */ /* 0x000fe40000000000 */
[----:B------:R-:W-:-:S02]  /*4100*/  SEL R17, R8, R19, P0 ;  /* 0x0000001308117207 */ /* 0x000fc40000000000 */
[----:B------:R-:W-:Y:S02]  /*4110*/  IADD3 R42, P0, PT, R42, UR6, RZ ;  /* 0x000000062a2a7c10 */ /* 0x000fe4000ff1e0ff */
[----:B------:R-:W-:Y:S02]  /*4120*/  @!P3 SEL R15, R40, R11, !P2 ;  /* 0x0000000b280fb207 */ /* 0x000fe40005000000 */
[----:B------:R-:W-:Y:S02]  /*4130*/  @!P3 SEL R17, R8, R19, !P2 ;  /* 0x000000130811b207 */ /* 0x000fe40005000000 */
[CC--:B------:R-:W-:Y:S02]  /*4140*/  ISETP.NE.AND P2, PT, R6.reuse, R9.reuse, PT ;  /* 0x000000090600720c */ /* 0x0c0fe40003f45270 */
[----:B------:R-:W-:Y:S01]  /*4150*/  ISETP.NE.AND P3, PT, R6, R9, P1 ;  /* 0x000000090600720c */ /* 0x000fe20000f65270 */
[----:B------:R-:W-:Y:S01]  /*4160*/  IMAD.X R6, RZ, RZ, UR7, P0 ;  /* 0x00000007ff067e24 */ /* 0x000fe200080e06ff */
[----:B------:R-:W-:-:S02]  /*4170*/  ISETP.LT.U32.AND P0, PT, R42, R15, PT ;  /* 0x0000000f2a00720c */ /* 0x000fc40003f01070 */
[----:B------:R-:W-:Y:S02]  /*4180*/  @!P1 SEL R7, RZ, 0x1, !P2 ;  /* 0x00000001ff079807 */ /* 0x000fe40005000000 */
[----:B------:R-:W-:Y:S02]  /*4190*/  ISETP.LT.AND.EX P0, PT, R6, R17, PT, P0 ;  /* 0x000000110600720c */ /* 0x000fe40003f01300 */
[----:B------:R-:W-:Y:S02]  /*41a0*/  SEL R7, R7, 0x1, !P3 ;  /* 0x0000000107077807 */ /* 0x000fe40005800000 */
[----:B------:R-:W-:Y:S02]  /*41b0*/  SEL R9, R42, R15, P0 ;  /* 0x0000000f2a097207 */ /* 0x000fe40000000000 */
[----:B------:R-:W-:Y:S02]  /*41c0*/  SEL R11, R6, R17, P0 ;  /* 0x00000011060b7207 */ /* 0x000fe40000000000 */
[----:B------:R-:W-:-:S02]  /*41d0*/  IADD3 R44, P0, PT, R44, UR6, RZ ;  /* 0x000000062c2c7c10 */ /* 0x000fc4000ff1e0ff */
[----:B------:R-:W-:Y:S02]  /*41e0*/  @!P3 SEL R9, R42, R15, !P1 ;  /* 0x0000000f2a09b207 */ /* 0x000fe40004800000 */
[----:B------:R-:W-:Y:S01]  /*41f0*/  @!P3 SEL R11, R6, R17, !P1 ;  /* 0x00000011060bb207 */ /* 0x000fe20004800000 */
[----:B------:R-:W-:Y:S01]  /*4200*/  IMAD.X R6, RZ, RZ, UR7, P0 ;  /* 0x00000007ff067e24 */ /* 0x000fe200080e06ff */
[----:B------:R-:W-:Y:S02]  /*4210*/  ISETP.LT.U32.AND P0, PT, R44, R9, PT ;  /* 0x000000092c00720c */ /* 0x000fe40003f01070 */
[----:B------:R-:W-:Y:S02]  /*4220*/  LOP3.LUT P2, RZ, R7, 0xff, RZ, 0xc0, !PT ;  /* 0x000000ff07ff7812 */ /* 0x000fe4000784c0ff */
[----:B------:R-:W-:Y:S02]  /*4230*/  ISETP.LT.AND.EX P0, PT, R6, R11, PT, P0 ;  /* 0x0000000b0600720c */ /* 0x000fe40003f01300 */
[----:B------:R-:W-:-:S02]  /*4240*/  ISETP.NE.AND P3, PT, R10, R13, P2 ;  /* 0x0000000d0a00720c */ /* 0x000fc40001765270 */
[----:B------:R-:W-:Y:S02]  /*4250*/  SEL R20, R44, R9, P0 ;  /* 0x000000092c147207 */ /* 0x000fe40000000000 */
[----:B------:R-:W-:Y:S02]  /*4260*/  SEL R27, R6, R11, P0 ;  /* 0x0000000b061b7207 */ /* 0x000fe40000000000 */
[----:B------:R-:W-:Y:S02]  /*4270*/  ISETP.NE.AND P0, PT, R29, RZ, PT ;  /* 0x000000ff1d00720c */ /* 0x000fe40003f05270 */
[----:B------:R-:W-:-:S04]  /*4280*/  ISETP.NE.AND P1, PT, R10, R13, PT ;  /* 0x0000000d0a00720c */ /* 0x000fc80003f25270 */
[----:B------:R-:W-:Y:S02]  /*4290*/  @!P2 SEL R7, RZ, 0x1, !P1 ;  /* 0x00000001ff07a807 */ /* 0x000fe40004800000 */
[----:B------:R-:W-:Y:S02]  /*42a0*/  @!P3 SEL R20, R44, R9, !P2 ;  /* 0x000000092c14b207 */ /* 0x000fe40005000000 */
[----:B------:R-:W-:Y:S02]  /*42b0*/  SEL R7, R7, 0x1, !P3 ;  /* 0x0000000107077807 */ /* 0x000fe40005800000 */
[----:B------:R-:W-:Y:S02]  /*42c0*/  @!P3 SEL R27, R6, R11, !P2 ;  /* 0x0000000b061bb207 */ /* 0x000fe40005000000 */
[----:B------:R-:W-:Y:S01]  /*42d0*/  PRMT R28, R7, 0x7610, R28 ;  /* 0x00007610071c7816 */ /* 0x000fe2000000001c */
[----:B------:R-:W-:Y:S06]  /*42e0*/  @P0 BRA `(.L_x_642) ;  /* 0xfffffff400ac0947 */ /* 0x000fec000383ffff */
[----:B------:R-:W-:Y:S05]  /*42f0*/  BSYNC.RECONVERGENT B3 ;  /* 0x0000000000037941 */ /* 0x000fea0003800200 */
.L_x_641:
[----:B------:R-:W-:-:S07]  /*4300*/  VIADD R3, R26, 0xfffffc00 ;  /* 0xfffffc001a037836 */ /* 0x000fce0000000000 */
.L_x_640:
[----:B------:R-:W-:Y:S05]  /*4310*/  BSYNC.RECONVERGENT B2 ;  /* 0x0000000000027941 */ /* 0x000fea0003800200 */
.L_x_639:
        /* <DEDUP_REMOVED lines=8> */
[----:B------:R-:W2:Y:S01]  /*43a0*/  LDC.64 R4, c[0x0][0x388] ;  /* 0x0000e200ff047b82 */ /* 0x000ea20000000a00 */
[----:B0-----:R-:W-:-:S06]  /*43b0*/  IMAD.WIDE.U32 R8, R25, 0x4, R6 ;  /* 0x0000000419087825 */ /* 0x001fcc00078e0006 */
[----:B------:R0:W3:Y:S01]  /*43c0*/  LDG.E R8, desc[UR8][R8.64] ;  /* 0x0000000808087981 */ /* 0x0000e2000c1e1900 */
[----:B--2---:R-:W-:-:S06]  /*43d0*/  IMAD.WIDE.U32 R10, R25, 0x4, R4 ;  /* 0x00000004190a7825 */ /* 0x004fcc00078e0004 */
[----:B------:R-:W3:Y:S01]  /*43e0*/  LDG.E R11, desc[UR8][R10.64] ;  /* 0x000000080a0b7981 */ /* 0x000ee2000c1e1900 */
[----:B------:R-:W-:-:S04]  /*43f0*/  VIADD R29, R25, 0x100 ;  /* 0x00000100191d7836 */ /* 0x000fc80000000000 */
[----:B------:R-:W-:-:S04]  /*4400*/  IMAD.WIDE.U32 R12, R29, 0x4, R6 ;  /* 0x000000041d0c7825 */ /* 0x000fc800078e0006 */
[----:B------:R-:W-:Y:S02]  /*4410*/  IMAD.WIDE.U32 R14, R29, 0x4, R4 ;  /* 0x000000041d0e7825 */ /* 0x000fe400078e0004 */
[----:B------:R-:W2:Y:S04]  /*4420*/  LDG.E R12, desc[UR8][R12.64] ;  /* 0x000000080c0c7981 */ /* 0x000ea8000c1e1900 */
[----:B------:R-:W2:Y:S01]  /*4430*/  LDG.E R15, desc[UR8][R14.64] ;  /* 0x000000080e0f7981 */ /* 0x000ea2000c1e1900 */
[----:B------:R-:W-:-:S04]  /*4440*/  VIADD R31, R25, 0x200 ;  /* 0x00000200191f7836 */ /* 0x000fc80000000000 */
[----:B------:R-:W-:-:S04]  /*4450*/  IMAD.WIDE.U32 R16, R31, 0x4, R6 ;  /* 0x000000041f107825 */ /* 0x000fc800078e0006 */
[----:B------:R-:W-:Y:S02]  /*4460*/  IMAD.WIDE.U32 R18, R31, 0x4, R4 ;  /* 0x000000041f127825 */ /* 0x000fe400078e0004 */
[----:B------:R-:W4:Y:S04]  /*4470*/  LDG.E R16, desc[UR8][R16.64] ;  /* 0x0000000810107981 */ /* 0x000f28000c1e1900 */
[----:B------:R-:W4:Y:S01]  /*4480*/  LDG.E R19, desc[UR8][R18.64] ;  /* 0x0000000812137981 */ /* 0x000f22000c1e1900 */
[----:B0-----:R-:W-:-:S04]  /*4490*/  VIADD R9, R25, 0x300 ;  /* 0x0000030019097836 */ /* 0x001fc80000000000 */
[----:B------:R-:W-:-:S04]  /*44a0*/  IMAD.WIDE.U32 R6, R9, 0x4, R6 ;  /* 0x0000000409067825 */ /* 0x000fc800078e0006 */
[----:B------:R-:W-:Y:S02]  /*44b0*/  IMAD.WIDE.U32 R4, R9, 0x4, R4 ;  /* 0x0000000409047825 */ /* 0x000fe400078e0004 */
[----:B------:R-:W5:Y:S04]  /*44c0*/  LDG.E R6, desc[UR8][R6.64] ;  /* 0x0000000806067981 */ /* 0x000f68000c1e1900 */
[----:B------:R0:W5:Y:S01]  /*44d0*/  LDG.E R5, desc[UR8][R4.64] ;  /* 0x0000000804057981 */ /* 0x000162000c1e1900 */
[----:B------:R-:W-:Y:S02]  /*44e0*/  LOP3.LUT P3, RZ, R28, 0xff, RZ, 0xc0, !PT ;  /* 0x000000ff1cff7812 */ /* 0x000fe4000786c0ff */
[----:B------:R-:W-:-:S05]  /*44f0*/  IADD3 R25, P2, PT, R25, UR6, RZ ;  /* 0x0000000619197c10 */ /* 0x000fca000ff5e0ff */
[----:B------:R-:W-:Y:S01]  /*4500*/  IMAD.X R2, RZ, RZ, UR7, P2 ;  /* 0x00000007ff027e24 */ /* 0x000fe200090e06ff */
        /* <DEDUP_REMOVED lines=9> */
[CC--:B0-----:R-:W-:Y:S02]  /*45a0*/  SEL R4, R25.reuse, R20.reuse, P0 ;  /* 0x0000001419047207 */ /* 0x0c1fe40000000000 */
[----:B------:R-:W-:Y:S02]  /*45b0*/  SEL R7, R2, R27, P0 ;  /* 0x0000001b02077207 */ /* 0x000fe40000000000 */
        /* <DEDUP_REMOVED lines=28> */
[----:B-----5:R-:W-:Y:S01]  /*4780*/  ISETP.NE.AND P4, PT, R6, R5, P2 ;  /* 0x000000050600720c */ /* 0x020fe20001785270 */
[----:B------:R-:W-:Y:S01]  /*4790*/  IMAD.X R2, RZ, RZ, UR7, P5 ;  /* 0x00000007ff027e24 */ /* 0x000fe2000a8e06ff */
        /* <DEDUP_REMOVED lines=9> */
.L_x_644:
[----:B------:R-:W-:Y:S05]  /*4830*/  BSYNC.RECONVERGENT B2 ;  /* 0x0000000000027941 */ /* 0x000fea0003800200 */
.L_x_643:
        /* <DEDUP_REMOVED lines=18> */
[----:B------:R-:W-:-:S04]  /*4960*/  IADD3 R13, P4, PT, R13, UR6, RZ ;  /* 0x000000060d0d7c10 */ /* 0x000fc8000ff9e0ff */
        /* <DEDUP_REMOVED lines=25> */
.L_x_646:
[----:B------:R-:W-:Y:S05]  /*4b00*/  BSYNC.RECONVERGENT B2 ;  /* 0x0000000000027941 */ /* 0x000fea0003800200 */
.L_x_645:
[----:B------:R-:W-:Y:S05]  /*4b10*/  @P1 BRA `(.L_x_638) ;  /* 0x0000000000581947 */ /* 0x000fea0003800000 */
[----:B------:R-:W0:Y:S01]  /*4b20*/  LDC.64 R4, c[0x0][0x380] ;  /* 0x0000e000ff047b82 */ /* 0x000e220000000a00 */
[----:B------:R-:W-:-:S07]  /*4b30*/  IMAD.IADD R9, R3, 0x1, R22 ;  /* 0x0000000103097824 */ /* 0x000fce00078e0216 */
[----:B------:R-:W2:Y:S01]  /*4b40*/  LDC.64 R6, c[0x0][0x388] ;  /* 0x0000e200ff067b82 */ /* 0x000ea20000000a00 */
[----:B0-----:R-:W-:-:S06]  /*4b50*/  IMAD.WIDE.U32 R2, R9, 0x4, R4 ;  /* 0x0000000409027825 */ /* 0x001fcc00078e0004 */
[----:B------:R-:W3:Y:S01]  /*4b60*/  LDG.E R2, desc[UR8][R2.64] ;  /* 0x0000000802027981 */ /* 0x000ee2000c1e1900 */
[----:B--2---:R-:W-:-:S06]  /*4b70*/  IMAD.WIDE.U32 R4, R9, 0x4, R6 ;  /* 0x0000000409047825 */ /* 0x004fcc00078e0006 */
[----:B------:R-:W3:Y:S01]  /*4b80*/  LDG.E R5, desc[UR8][R4.64] ;  /* 0x0000000804057981 */ /* 0x000ee2000c1e1900 */
[----:B------:R-:W-:Y:S02]  /*4b90*/  LOP3.LUT P3, RZ, R28, 0xff, RZ, 0xc0, !PT ;  /* 0x000000ff1cff7812 */ /* 0x000fe4000786c0ff */
[----:B------:R-:W-:-:S04]  /*4ba0*/  IADD3 R9, P1, PT, R9, UR6, RZ ;  /* 0x0000000609097c10 */ /* 0x000fc8000ff3e0ff */
[----:B------:R-:W-:Y:S01]  /*4bb0*/  ISETP.LT.U32.AND P0, PT, R9, R20, PT ;  /* 0x000000140900720c */ /* 0x000fe20003f01070 */
[----:B------:R-:W-:-:S05]  /*4bc0*/  IMAD.X R8, RZ, RZ, UR7, P1 ;  /* 0x00000007ff087e24 */ /* 0x000fca00088e06ff */
        /* <DEDUP_REMOVED lines=11> */
.L_x_638:
[----:B------:R-:W-:Y:S05]  /*4c80*/  BSYNC.RECONVERGENT B1 ;  /* 0x0000000000017941 */ /* 0x000fea0003800200 */
.L_x_636:
        /* <DEDUP_REMOVED lines=24> */
.L_x_648:
[----:B------:R-:W-:Y:S05]  /*4e10*/  BSYNC.RECONVERGENT B1 ;  /* 0x0000000000017941 */ /* 0x000fea0003800200 */
.L_x_647:
        /* <DEDUP_REMOVED lines=23> */
.L_x_650:
[----:B------:R-:W-:Y:S05]  /*4f90*/  BSYNC.RECONVERGENT B1 ;  /* 0x0000000000017941 */ /* 0x000fea0003800200 */
.L_x_649:
        /* <DEDUP_REMOVED lines=20> */
.L_x_652:
[----:B------:R-:W-:Y:S05]  /*50e0*/  BSYNC.RECONVERGENT B1 ;  /* 0x0000000000017941 */ /* 0x000fea0003800200 */
.L_x_651:
        /* <DEDUP_REMOVED lines=20> */
.L_x_654:
[----:B------:R-:W-:Y:S05]  /*5230*/  BSYNC.RECONVERGENT B1 ;  /* 0x0000000000017941 */ /* 0x000fea0003800200 */
.L_x_653:
        /* <DEDUP_REMOVED lines=20> */
.L_x_656:
[----:B------:R-:W-:Y:S05]  /*5380*/  BSYNC.RECONVERGENT B1 ;  /* 0x0000000000017941 */ /* 0x000fea0003800200 */
.L_x_655:
        /* <DEDUP_REMOVED lines=11> */
.L_x_658:
[----:B------:R-:W-:Y:S05]  /*5440*/  BSYNC.RECONVERGENT B1 ;  /* 0x0000000000017941 */ /* 0x000fea0003800200 */
.L_x_657:
        /* <DEDUP_REMOVED lines=83> */
.L_x_616:
[----:B------:R-:W-:Y:S05]  /*5980*/  BSYNC.RECONVERGENT B0 ;  /* 0x0000000000007941 */ /* 0x000fea0003800200 */
.L_x_592:
        /* <DEDUP_REMOVED lines=16> */
.L_x_659:
        /* <DEDUP_REMOVED lines=15> */
.L_x_670:


//--------------------- .text._ZN3cub18CUB_300001_SM_10006detail11EmptyKernelIvEEvv --------------------------
	.section	.text._ZN3cub18CUB_300001_SM_10006detail11EmptyKernelIvEEvv,"ax",@progbits
	.align	128
        .global         _ZN3cub18CUB_300001_SM_10006detail11EmptyKernelIvEEvv
        .type           _ZN3cub18CUB_300001_SM_10006detail11EmptyKernelIvEEvv,@function
        .size           _ZN3cub18CUB_300001_SM_10006detail11EmptyKernelIvEEvv,(.L_x_671 - _ZN3cub18CUB_300001_SM_10006detail11EmptyKernelIvEEvv)
        .other          _ZN3cub18CUB_300001_SM_10006detail11EmptyKernelIvEEvv,@"STO_CUDA_ENTRY STV_DEFAULT"
_ZN3cub18CUB_300001_SM_10006detail11EmptyKernelIvEEvv:
.text._ZN3cub18CUB_300001_SM_10006detail11EmptyKernelIvEEvv:
[----:B------:R-:W-:Y:S01]  /*0000*/  LDC R1, c[0x0][0x37c] ;  /* 0x0000df00ff017b82 */ /* 0x000fe20000000800 */
[----:B------:R-:W-:Y:S05]  /*0010*/  EXIT ;  /* 0x000000000000794d */ /* 0x000fea0003800000 */
.L_x_660:
        /* <DEDUP_REMOVED lines=14> */
.L_x_671:


//--------------------- .nv.shared._ZN3cub18CUB_300001_SM_10006detail6reduce18DeviceReduceKernelINS2_10policy_hubIN4cuda3std3__45tupleIJblEEEyN6thrust24THRUST_300001_SM_1000_NS8cuda_cub9__find_if7functorIS9_EEE10Policy1000ENSB_12zip_iteratorINS8_IJNSD_26transform_input_iterator_tIbNSC_6detail35transform_pair_of_input_iterators_tIbNSB_6detail15normal_iteratorINSB_10device_ptrIiEEEESQ_18compare_modulo_twoEENS7_10__not_fn_tINS7_10__identityEEEEENSB_17counting_iteratorIlNSB_11use_defaultESY_SY_EEEEEEEySF_S9_SU_EEvT0_PT3_T1_NS0_13GridEvenShareIS15_EET2_T4_ --------------------------
	.section	.nv.shared._ZN3cub18CUB_300001_SM_10006detail6reduce18DeviceReduceKernelINS2_10policy_hubIN4cuda3std3__45tupleIJblEEEyN6thrust24THRUST_300001_SM_1000_NS8cuda_cub9__find_if7functorIS9_EEE10Policy1000ENSB_12zip_iteratorINS8_IJNSD_26transform_input_iterator_tIbNSC_6detail35transform_pair_of_input_iterators_tIbNSB_6detail15normal_iteratorINSB_10device_ptrIiEEEESQ_18compare_modulo_twoEENS7_10__not_fn_tINS7_10__identityEEEEENSB_17counting_iteratorIlNSB_11use_defaultESY_SY_EEEEEEEySF_S9_SU_EEvT0_PT3_T1_NS0_13GridEvenShareIS15_EET2_T4_,"aw",@nobits
	.sectionflags	@""
	.align	8
.nv.shared._ZN3cub18CUB_300001_SM_10006detail6reduce18DeviceReduceKernelINS2_10policy_hubIN4cuda3std3__45tupleIJblEEEyN6thrust24THRUST_300001_SM_1000_NS8cuda_cub9__find_if7functorIS9_EEE10Policy1000ENSB_12zip_iteratorINS8_IJNSD_26transform_input_iterator_tIbNSC_6detail35transform_pair_of_input_iterators_tIbNSB_6detail15normal_iteratorINSB_10device_ptrIiEEEESQ_18compare_modulo_twoEENS7_10__not_fn_tINS7_10__identityEEEEENSB_17counting_iteratorIlNSB_11use_defaultESY_SY_EEEEEEEySF_S9_SU_EEvT0_PT3_T1_NS0_13GridEvenShareIS15_EET2_T4_:
	.zero		1176


//--------------------- .nv.shared.reserved.0     --------------------------
	.section	.nv.shared.reserved.0,"aw",@nobits
	.weak		__nv_reservedSMEM_offset_0_alias
	.size		__nv_reservedSMEM_offset_0_alias, 0, 64
	.other		__nv_reservedSMEM_offset_0_alias,@"STO_CUDA_RESERVED_SHARED STV_DEFAULT"
__nv_reservedSMEM_offset_0_alias:
	.zero		0
	.zero		64


//--------------------- .nv.global                --------------------------
	.section	.nv.global,"aw",@nobits
.nv.global:
	.type		_ZN34_INTERNAL_3beead54_4_k_cu_0da159926thrust24THRUST_300001_SM_1000_NS12placeholders2_8E,@object
	.size		_ZN34_INTERNAL_3beead54_4_k_cu_0da159926thrust24THRUST_300001_SM_1000_NS12placeholders2_8E,(_ZN34_INTERNAL_3beead54_4_k_cu_0da159924cuda3std3__436_GLOBAL__N__3beead54_4_k_cu_0da159926ignoreE - _ZN34_INTERNAL_3beead54_4_k_cu_0da159926thrust24THRUST_300001_SM_1000_NS12placeholders2_8E)
_ZN34_INTERNAL_3beead54_4_k_cu_0da159926thrust24THRUST_300001_SM_1000_NS12placeholders2_8E:
	.zero		1
	.type		_ZN34_INTERNAL_3beead54_4_k_cu_0da159924cuda3std3__436_GLOBAL__N__3beead54_4_k_cu_0da159926ignoreE,@object
	.size		_ZN34_INTERNAL_3beead54_4_k_cu_0da159924cuda3std3__436_GLOBAL__N__3beead54_4_k_cu_0da159926ignoreE,(_ZN34_INTERNAL_3beead54_4_k_cu_0da159924cuda3std6ranges3__45__cpo4dataE - _ZN34_INTERNAL_3beead54_4_k_cu_0da159924cuda3std3__436_GLOBAL__N__3beead54_4_k_cu_0da159926ignoreE)
_ZN34_INTERNAL_3beead54_4_k_cu_0da159924cuda3std3__436_GLOBAL__N__3beead54_4_k_cu_0da159926ignoreE:
	.zero		1
	.type		_ZN34_INTERNAL_3beead54_4_k_cu_0da159924cuda3std6ranges3__45__cpo4dataE,@object
	.size		_ZN34_INTERNAL_3beead54_4_k_cu_0da159924cuda3std6ranges3__45__cpo4dataE,(_ZN34_INTERNAL_3beead54_4_k_cu_0da159926thrust24THRUST_300001_SM_1000_NS6system3cpp3parE - _ZN34_INTERNAL_3beead54_4_k_cu_0da159924cuda3std6ranges3__45__cpo4dataE)
_ZN34_INTERNAL_3beead54_4_k_cu_0da159924cuda3std6ranges3__45__cpo4dataE:
	.zero		1
	.type		_ZN34_INTERNAL_3beead54_4_k_cu_0da159926thrust24THRUST_300001_SM_1000_NS6system3cpp3parE,@object
	.size		_ZN34_INTERNAL_3beead54_4_k_cu_0da159926thrust24THRUST_300001_SM_1000_NS6system3cpp3parE,(_ZN34_INTERNAL_3beead54_4_k_cu_0da159924cuda3std3__45__cpo5beginE - _ZN34_INTERNAL_3beead54_4_k_cu_0da159926thrust24THRUST_300001_SM_1000_NS6system3cpp3parE)
_ZN34_INTERNAL_3beead54_4_k_cu_0da159926thrust24THRUST_300001_SM_1000_NS6system3cpp3parE:
	.zero		1
	.type		_ZN34_INTERNAL_3beead54_4_k_cu_0da159924cuda3std3__45__cpo5beginE,@object
	.size		_ZN34_INTERNAL_3beead54_4_k_cu_0da159924cuda3std3__45__cpo5beginE,(_ZN34_INTERNAL_3beead54_4_k_cu_0da159924cuda3std6ranges3__45__cpo5beginE - _ZN34_INTERNAL_3beead54_4_k_cu_0da159924cuda3std3__45__cpo5beginE)
_ZN34_INTERNAL_3beead54_4_k_cu_0da159924cuda3std3__45__cpo5beginE:
	.zero		1
	.type		_ZN34_INTERNAL_3beead54_4_k_cu_0da159924cuda3std6ranges3__45__cpo5beginE,@object
	.size		_ZN34_INTERNAL_3beead54_4_k_cu_0da159924cuda3std6ranges3__45__cpo5beginE,(_ZN34_INTERNAL_3beead54_4_k_cu_0da159926thrust24THRUST_300001_SM_1000_NS6deviceE - _ZN34_INTERNAL_3beead54_4_k_cu_0da159924cuda3std6ranges3__45__cpo5beginE)
_ZN34_INTERNAL_3beead54_4_k_cu_0da159924cuda3std6ranges3__45__cpo5beginE:
	.zero		1
	.type		_ZN34_INTERNAL_3beead54_4_k_cu_0da159926thrust24THRUST_300001_SM_1000_NS6deviceE,@object
	.size		_ZN34_INTERNAL_3beead54_4_k_cu_0da159926thrust24THRUST_300001_SM_1000_NS6deviceE,(_ZN34_INTERNAL_3beead54_4_k_cu_0da159924cuda3std3__47nulloptE - _ZN34_INTERNAL_3beead54_4_k_cu_0da159926thrust24THRUST_300001_SM_1000_NS6deviceE)
_ZN34_INTERNAL_3beead54_4_k_cu_0da159926thrust24THRUST_300001_SM_1000_NS6deviceE:
	.zero		1
	.type		_ZN34_INTERNAL_3beead54_4_k_cu_0da159924cuda3std3__47nulloptE,@object
	.size		_ZN34_INTERNAL_3beead54_4_k_cu_0da159924cuda3std3__47nulloptE,(_ZN34_INTERNAL_3beead54_4_k_cu_0da159924cuda3std6ranges3__45__cpo8distanceE - _ZN34_INTERNAL_3beead54_4_k_cu_0da159924cuda3std3__47nulloptE)
_ZN34_INTERNAL_3beead54_4_k_cu_0da159924cuda3std3__47nulloptE:
	.zero		1
	.type		_ZN34_INTERNAL_3beead54_4_k_cu_0da159924cuda3std6ranges3__45__cpo8distanceE,@object
	.size		_ZN34_INTERNAL_3beead54_4_k_cu_0da159924cuda3std6ranges3__45__cpo8distanceE,(_ZN34_INTERNAL_3beead54_4_k_cu_0da159926thrust24THRUST_300001_SM_1000_NS12placeholders2_4E - _ZN34_INTERNAL_3beead54_4_k_cu_0da159924cuda3std6ranges3__45__cpo8distanceE)
_ZN34_INTERNAL_3beead54_4_k_cu_0da159924cuda3std6ranges3__45__cpo8distanceE:
	.zero		1
	.type		_ZN34_INTERNAL_3beead54_4_k_cu_0da159926thrust24THRUST_300001_SM_1000_NS12placeholders2_4E,@object
	.size		_ZN34_INTERNAL_3beead54_4_k_cu_0da159926thrust24THRUST_300001_SM_1000_NS12placeholders2_4E,(_ZN34_INTERNAL_3beead54_4_k_cu_0da159924cuda3std3__45__cpo6rbeginE - _ZN34_INTERNAL_3beead54_4_k_cu_0da159926thrust24THRUST_300001_SM_1000_NS12placeholders2_4E)
_ZN34_INTERNAL_3beead54_4_k_cu_0da159926thrust24THRUST_300001_SM_1000_NS12placeholders2_4E:
	.zero		1
	.type		_ZN34_INTERNAL_3beead54_4_k_cu_0da159924cuda3std3__45__cpo6rbeginE,@object
	.size		_ZN34_INTERNAL_3beead54_4_k_cu_0da159924cuda3std3__45__cpo6rbeginE,(_ZN34_INTERNAL_3beead54_4_k_cu_0da159924cuda3std6ranges3__45__cpo7advanceE - _ZN34_INTERNAL_3beead54_4_k_cu_0da159924cuda3std3__45__cpo6rbeginE)
_ZN34_INTERNAL_3beead54_4_k_cu_0da159924cuda3std3__45__cpo6rbeginE:
	.zero		1
	.type		_ZN34_INTERNAL_3beead54_4_k_cu_0da159924cuda3std6ranges3__45__cpo7advanceE,@object
	.size		_ZN34_INTERNAL_3beead54_4_k_cu_0da159924cuda3std6ranges3__45__cpo7advanceE,(_ZN34_INTERNAL_3beead54_4_k_cu_0da159926thrust24THRUST_300001_SM_1000_NS12placeholders3_10E - _ZN34_INTERNAL_3beead54_4_k_cu_0da159924cuda3std6ranges3__45__cpo7advanceE)
_ZN34_INTERNAL_3beead54_4_k_cu_0da159924cuda3std6ranges3__45__cpo7advanceE:
	.zero		1
	.type		_ZN34_INTERNAL_3beead54_4_k_cu_0da159926thrust24THRUST_300001_SM_1000_NS12placeholders3_10E,@object
	.size		_ZN34_INTERNAL_3beead54_4_k_cu_0da159926thrust24THRUST_300001_SM_1000_NS12placeholders3_10E,(_ZN34_INTERNAL_3beead54_4_k_cu_0da159924cuda3std3__48in_placeE - _ZN34_INTERNAL_3beead54_4_k_cu_0da159926thrust24THRUST_300001_SM_1000_NS12placeholders3_10E)
_ZN34_INTERNAL_3beead54_4_k_cu_0da159926thrust24THRUST_300001_SM_1000_NS12placeholders3_10E:
	.zero		1
	.type		_ZN34_INTERNAL_3beead54_4_k_cu_0da159924cuda3std3__48in_placeE,@object
	.size		_ZN34_INTERNAL_3beead54_4_k_cu_0da159924cuda3std3__48in_placeE,(_ZN34_INTERNAL_3beead54_4_k_cu_0da159924cuda3std6ranges3__45__cpo4sizeE - _ZN34_INTERNAL_3beead54_4_k_cu_0da159924cuda3std3__48in_placeE)
_ZN34_INTERNAL_3beead54_4_k_cu_0da159924cuda3std3__48in_placeE:
	.zero		1
	.type		_ZN34_INTERNAL_3beead54_4_k_cu_0da159924cuda3std6ranges3__45__cpo4sizeE,@object
	.size		_ZN34_INTERNAL_3beead54_4_k_cu_0da159924cuda3std6ranges3__45__cpo4sizeE,(_ZN34_INTERNAL_3beead54_4_k_cu_0da159926thrust24THRUST_300001_SM_1000_NS12placeholders2_2E - _ZN34_INTERNAL_3beead54_4_k_cu_0da159924cuda3std6ranges3__45__cpo4sizeE)
_ZN34_INTERNAL_3beead54_4_k_cu_0da159924cuda3std6ranges3__45__cpo4sizeE:
	.zero		1
	.type		_ZN34_INTERNAL_3beead54_4_k_cu_0da159926thrust24THRUST_300001_SM_1000_NS12placeholders2_2E,@object
	.size		_ZN34_INTERNAL_3beead54_4_k_cu_0da159926thrust24THRUST_300001_SM_1000_NS12placeholders2_2E,(_ZN34_INTERNAL_3beead54_4_k_cu_0da159924cuda3std3__45__cpo6cbeginE - _ZN34_INTERNAL_3beead54_4_k_cu_0da159926thrust24THRUST_300001_SM_1000_NS12placeholders2_2E)
_ZN34_INTERNAL_3beead54_4_k_cu_0da159926thrust24THRUST_300001_SM_1000_NS12placeholders2_2E:
	.zero		1
	.type		_ZN34_INTERNAL_3beead54_4_k_cu_0da159924cuda3std3__45__cpo6cbeginE,@object
	.size		_ZN34_INTERNAL_3beead54_4_k_cu_0da159924cuda3std3__45__cpo6cbeginE,(_ZN34_INTERNAL_3beead54_4_k_cu_0da159924cuda3std6ranges3__45__cpo6cbeginE - _ZN34_INTERNAL_3beead54_4_k_cu_0da159924cuda3std3__45__cpo6cbeginE)
_ZN34_INTERNAL_3beead54_4_k_cu_0da159924cuda3std3__45__cpo6cbeginE:
	.zero		1
	.type		_ZN34_INTERNAL_3beead54_4_k_cu_0da159924cuda3std6ranges3__45__cpo6cbeginE,@object
	.size		_ZN34_INTERNAL_3beead54_4_k_cu_0da159924cuda3std6ranges3__45__cpo6cbeginE,(_ZN34_INTERNAL_3beead54_4_k_cu_0da159926thrust24THRUST_300001_SM_1000_NS12placeholders2_6E - _ZN34_INTERNAL_3beead54_4_k_cu_0da159924cuda3std6ranges3__45__cpo6cbeginE)
_ZN34_INTERNAL_3beead54_4_k_cu_0da159924cuda3std6ranges3__45__cpo6cbeginE:
	.zero		1
	.type		_ZN34_INTERNAL_3beead54_4_k_cu_0da159926thrust24THRUST_300001_SM_1000_NS12placeholders2_6E,@object
	.size		_ZN34_INTERNAL_3beead54_4_k_cu_0da159926thrust24THRUST_300001_SM_1000_NS12placeholders2_6E,(_ZN34_INTERNAL_3beead54_4_k_cu_0da159924cuda3std3__45__cpo7crbeginE - _ZN34_INTERNAL_3beead54_4_k_cu_0da159926thrust24THRUST_300001_SM_1000_NS12placeholders2_6E)
_ZN34_INTERNAL_3beead54_4_k_cu_0da159926thrust24THRUST_300001_SM_1000_NS12placeholders2_6E:
	.zero		1
	.type		_ZN34_INTERNAL_3beead54_4_k_cu_0da159924cuda3std3__45__cpo7crbeginE,@object
	.size		_ZN34_INTERNAL_3beead54_4_k_cu_0da159924cuda3std3__45__cpo7crbeginE,(_ZN34_INTERNAL_3beead54_4_k_cu_0da159924cuda3std6ranges3__45__cpo4nextE - _ZN34_INTERNAL_3beead54_4_k_cu_0da159924cuda3std3__45__cpo7crbeginE)
_ZN34_INTERNAL_3beead54_4_k_cu_0da159924cuda3std3__45__cpo7crbeginE:
	.zero		1
	.type		_ZN34_INTERNAL_3beead54_4_k_cu_0da159924cuda3std6ranges3__45__cpo4nextE,@object
	.size		_ZN34_INTERNAL_3beead54_4_k_cu_0da159924cuda3std6ranges3__45__cpo4nextE,(_ZN34_INTERNAL_3beead54_4_k_cu_0da159924cuda3std6ranges3__45__cpo4swapE - _ZN34_INTERNAL_3beead54_4_k_cu_0da159924cuda3std6ranges3__45__cpo4nextE)
_ZN34_INTERNAL_3beead54_4_k_cu_0da159924cuda3std6ranges3__45__cpo4nextE:
	.zero		1
	.type		_ZN34_INTERNAL_3beead54_4_k_cu_0da159924cuda3std6ranges3__45__cpo4swapE,@object
	.size		_ZN34_INTERNAL_3beead54_4_k_cu_0da159924cuda3std6ranges3__45__cpo4swapE,(_ZN34_INTERNAL_3beead54_4_k_cu_0da159926thrust24THRUST_300001_SM_1000_NS8cuda_cub10par_nosyncE - _ZN34_INTERNAL_3beead54_4_k_cu_0da159924cuda3std6ranges3__45__cpo4swapE)
_ZN34_INTERNAL_3beead54_4_k_cu_0da159924cuda3std6ranges3__45__cpo4swapE:
	.zero		1
	.type		_ZN34_INTERNAL_3beead54_4_k_cu_0da159926thrust24THRUST_300001_SM_1000_NS8cuda_cub10par_nosyncE,@object
	.size		_ZN34_INTERNAL_3beead54_4_k_cu_0da159926thrust24THRUST_300001_SM_1000_NS8cuda_cub10par_nosyncE,(_ZN34_INTERNAL_3beead54_4_k_cu_0da159926thrust24THRUST_300001_SM_1000_NS3seqE - _ZN34_INTERNAL_3beead54_4_k_cu_0da159926thrust24THRUST_300001_SM_1000_NS8cuda_cub10par_nosyncE)
_ZN34_INTERNAL_3beead54_4_k_cu_0da159926thrust24THRUST_300001_SM_1000_NS8cuda_cub10par_nosyncE:
	.zero		1
	.type		_ZN34_INTERNAL_3beead54_4_k_cu_0da159926thrust24THRUST_300001_SM_1000_NS3seqE,@object
	.size		_ZN34_INTERNAL_3beead54_4_k_cu_0da159926thrust24THRUST_300001_SM_1000_NS3seqE,(_ZN34_INTERNAL_3beead54_4_k_cu_0da159924cuda3std3__420unreachable_sentinelE - _ZN34_INTERNAL_3beead54_4_k_cu_0da159926thrust24THRUST_300001_SM_1000_NS3seqE)
_ZN34_INTERNAL_3beead54_4_k_cu_0da159926thrust24THRUST_300001_SM_1000_NS3seqE:
	.zero		1
	.type		_ZN34_INTERNAL_3beead54_4_k_cu_0da159924cuda3std3__420unreachable_sentinelE,@object
	.size		_ZN34_INTERNAL_3beead54_4_k_cu_0da159924cuda3std3__420unreachable_sentinelE,(_ZN34_INTERNAL_3beead54_4_k_cu_0da159924cuda3std6ranges3__45__cpo5ssizeE - _ZN34_INTERNAL_3beead54_4_k_cu_0da159924cuda3std3__420unreachable_sentinelE)
_ZN34_INTERNAL_3beead54_4_k_cu_0da159924cuda3std3__420unreachable_sentinelE:
	.zero		1
	.type		_ZN34_INTERNAL_3beead54_4_k_cu_0da159924cuda3std6ranges3__45__cpo5ssizeE,@object
	.size		_ZN34_INTERNAL_3beead54_4_k_cu_0da159924cuda3std6ranges3__45__cpo5ssizeE,(_ZN34_INTERNAL_3beead54_4_k_cu_0da159926thrust24THRUST_300001_SM_1000_NS12placeholders2_3E - _ZN34_INTERNAL_3beead54_4_k_cu_0da159924cuda3std6ranges3__45__cpo5ssizeE)
_ZN34_INTERNAL_3beead54_4_k_cu_0da159924cuda3std6ranges3__45__cpo5ssizeE:
	.zero		1
	.type		_ZN34_INTERNAL_3beead54_4_k_cu_0da159926thrust24THRUST_300001_SM_1000_NS12placeholders2_3E,@object
	.size		_ZN34_INTERNAL_3beead54_4_k_cu_0da159926thrust24THRUST_300001_SM_1000_NS12placeholders2_3E,(_ZN34_INTERNAL_3beead54_4_k_cu_0da159924cuda3std3__45__cpo4cendE - _ZN34_INTERNAL_3beead54_4_k_cu_0da159926thrust24THRUST_300001_SM_1000_NS12placeholders2_3E)
_ZN34_INTERNAL_3beead54_4_k_cu_0da159926thrust24THRUST_300001_SM_1000_NS12placeholders2_3E:
	.zero		1
	.type		_ZN34_INTERNAL_3beead54_4_k_cu_0da159924cuda3std3__45__cpo4cendE,@object
	.size		_ZN34_INTERNAL_3beead54_4_k_cu_0da159924cuda3std3__45__cpo4cendE,(_ZN34_INTERNAL_3beead54_4_k_cu_0da159924cuda3std6ranges3__45__cpo4cendE - _ZN34_INTERNAL_3beead54_4_k_cu_0da159924cuda3std3__45__cpo4cendE)
_ZN34_INTERNAL_3beead54_4_k_cu_0da159924cuda3std3__45__cpo4cendE:
	.zero		1
	.type		_ZN34_INTERNAL_3beead54_4_k_cu_0da159924cuda3std6ranges3__45__cpo4cendE,@object
	.size		_ZN34_INTERNAL_3beead54_4_k_cu_0da159924cuda3std6ranges3__45__cpo4cendE,(_ZN34_INTERNAL_3beead54_4_k_cu_0da159926thrust24THRUST_300001_SM_1000_NS12placeholders2_7E - _ZN34_INTERNAL_3beead54_4_k_cu_0da159924cuda3std6ranges3__45__cpo4cendE)
_ZN34_INTERNAL_3beead54_4_k_cu_0da159924cuda3std6ranges3__45__cpo4cendE:
	.zero		1
	.type		_ZN34_INTERNAL_3beead54_4_k_cu_0da159926thrust24THRUST_300001_SM_1000_NS12placeholders2_7E,@object
	.size		_ZN34_INTERNAL_3beead54_4_k_cu_0da159926thrust24THRUST_300001_SM_1000_NS12placeholders2_7E,(_ZN34_INTERNAL_3beead54_4_k_cu_0da159924cuda3std3__45__cpo5crendE - _ZN34_INTERNAL_3beead54_4_k_cu_0da159926thrust24THRUST_300001_SM_1000_NS12placeholders2_7E)
_ZN34_INTERNAL_3beead54_4_k_cu_0da159926thrust24THRUST_300001_SM_1000_NS12placeholders2_7E:
	.zero		1
	.type		_ZN34_INTERNAL_3beead54_4_k_cu_0da159924cuda3std3__45__cpo5crendE,@object
	.size		_ZN34_INTERNAL_3beead54_4_k_cu_0da159924cuda3std3__45__cpo5crendE,(_ZN34_INTERNAL_3beead54_4_k_cu_0da159924cuda3std6ranges3__45__cpo4prevE - _ZN34_INTERNAL_3beead54_4_k_cu_0da159924cuda3std3__45__cpo5crendE)
_ZN34_INTERNAL_3beead54_4_k_cu_0da159924cuda3std3__45__cpo5crendE:
	.zero		1
	.type		_ZN34_INTERNAL_3beead54_4_k_cu_0da159924cuda3std6ranges3__45__cpo4prevE,@object
	.size		_ZN34_INTERNAL_3beead54_4_k_cu_0da159924cuda3std6ranges3__45__cpo4prevE,(_ZN34_INTERNAL_3beead54_4_k_cu_0da159924cuda3std6ranges3__45__cpo9iter_moveE - _ZN34_INTERNAL_3beead54_4_k_cu_0da159924cuda3std6ranges3__45__cpo4prevE)
_ZN34_INTERNAL_3beead54_4_k_cu_0da159924cuda3std6ranges3__45__cpo4prevE:
	.zero		1
	.type		_ZN34_INTERNAL_3beead54_4_k_cu_0da159924cuda3std6ranges3__45__cpo9iter_moveE,@object
	.size		_ZN34_INTERNAL_3beead54_4_k_cu_0da159924cuda3std6ranges3__45__cpo9iter_moveE,(_ZN34_INTERNAL_3beead54_4_k_cu_0da159926thrust24THRUST_300001_SM_1000_NS6system6detail10sequential3seqE - _ZN34_INTERNAL_3beead54_4_k_cu_0da159924cuda3std6ranges3__45__cpo9iter_moveE)
_ZN34_INTERNAL_3beead54_4_k_cu_0da159924cuda3std6ranges3__45__cpo9iter_moveE:
	.zero		1
	.type		_ZN34_INTERNAL_3beead54_4_k_cu_0da159926thrust24THRUST_300001_SM_1000_NS6system6detail10sequential3seqE,@object
	.size		_ZN34_INTERNAL_3beead54_4_k_cu_0da159926thrust24THRUST_300001_SM_1000_NS6system6detail10sequential3seqE,(_ZN34_INTERNAL_3beead54_4_k_cu_0da159926thrust24THRUST_300001_SM_1000_NS12placeholders2_9E - _ZN34_INTERNAL_3beead54_4_k_cu_0da159926thrust24THRUST_300001_SM_1000_NS6system6detail10sequential3seqE)
_ZN34_INTERNAL_3beead54_4_k_cu_0da159926thrust24THRUST_300001_SM_1000_NS6system6detail10sequential3seqE:
	.zero		1
	.type		_ZN34_INTERNAL_3beead54_4_k_cu_0da159926thrust24THRUST_300001_SM_1000_NS12placeholders2_9E,@object
	.size		_ZN34_INTERNAL_3beead54_4_k_cu_0da159926thrust24THRUST_300001_SM_1000_NS12placeholders2_9E,(_ZN34_INTERNAL_3beead54_4_k_cu_0da159924cuda3std3__419piecewise_constructE - _ZN34_INTERNAL_3beead54_4_k_cu_0da159926thrust24THRUST_300001_SM_1000_NS12placeholders2_9E)
_ZN34_INTERNAL_3beead54_4_k_cu_0da159926thrust24THRUST_300001_SM_1000_NS12placeholders2_9E:
	.zero		1
	.type		_ZN34_INTERNAL_3beead54_4_k_cu_0da159924cuda3std3__419piecewise_constructE,@object
	.size		_ZN34_INTERNAL_3beead54_4_k_cu_0da159924cuda3std3__419piecewise_constructE,(_ZN34_INTERNAL_3beead54_4_k_cu_0da159924cuda3std6ranges3__45__cpo5cdataE - _ZN34_INTERNAL_3beead54_4_k_cu_0da159924cuda3std3__419piecewise_constructE)
_ZN34_INTERNAL_3beead54_4_k_cu_0da159924cuda3std3__419piecewise_constructE:
	.zero		1
	.type		_ZN34_INTERNAL_3beead54_4_k_cu_0da159924cuda3std6ranges3__45__cpo5cdataE,@object
	.size		_ZN34_INTERNAL_3beead54_4_k_cu_0da159924cuda3std6ranges3__45__cpo5cdataE,(_ZN34_INTERNAL_3beead54_4_k_cu_0da159926thrust24THRUST_300001_SM_1000_NS12placeholders2_1E - _ZN34_INTERNAL_3beead54_4_k_cu_0da159924cuda3std6ranges3__45__cpo5cdataE)
_ZN34_INTERNAL_3beead54_4_k_cu_0da159924cuda3std6ranges3__45__cpo5cdataE:
	.zero		1
	.type		_ZN34_INTERNAL_3beead54_4_k_cu_0da159926thrust24THRUST_300001_SM_1000_NS12placeholders2_1E,@object
	.size		_ZN34_INTERNAL_3beead54_4_k_cu_0da159926thrust24THRUST_300001_SM_1000_NS12placeholders2_1E,(_ZN34_INTERNAL_3beead54_4_k_cu_0da159924cuda3std3__45__cpo3endE - _ZN34_INTERNAL_3beead54_4_k_cu_0da159926thrust24THRUST_300001_SM_1000_NS12placeholders2_1E)
_ZN34_INTERNAL_3beead54_4_k_cu_0da159926thrust24THRUST_300001_SM_1000_NS12placeholders2_1E:
	.zero		1
	.type		_ZN34_INTERNAL_3beead54_4_k_cu_0da159924cuda3std3__45__cpo3endE,@object
	.size		_ZN34_INTERNAL_3beead54_4_k_cu_0da159924cuda3std3__45__cpo3endE,(_ZN34_INTERNAL_3beead54_4_k_cu_0da159924cuda3std6ranges3__45__cpo3endE - _ZN34_INTERNAL_3beead54_4_k_cu_0da159924cuda3std3__45__cpo3endE)
_ZN34_INTERNAL_3beead54_4_k_cu_0da159924cuda3std3__45__cpo3endE:
	.zero		1
	.type		_ZN34_INTERNAL_3beead54_4_k_cu_0da159924cuda3std6ranges3__45__cpo3endE,@object
	.size		_ZN34_INTERNAL_3beead54_4_k_cu_0da159924cuda3std6ranges3__45__cpo3endE,(_ZN34_INTERNAL_3beead54_4_k_cu_0da159926thrust24THRUST_300001_SM_1000_NS12placeholders2_5E - _ZN34_INTERNAL_3beead54_4_k_cu_0da159924cuda3std6ranges3__45__cpo3endE)
_ZN34_INTERNAL_3beead54_4_k_cu_0da159924cuda3std6ranges3__45__cpo3endE:
	.zero		1
	.type		_ZN34_INTERNAL_3beead54_4_k_cu_0da159926thrust24THRUST_300001_SM_1000_NS12placeholders2_5E,@object
	.size		_ZN34_INTERNAL_3beead54_4_k_cu_0da159926thrust24THRUST_300001_SM_1000_NS12placeholders2_5E,(_ZN34_INTERNAL_3beead54_4_k_cu_0da159924cuda3std3__45__cpo4rendE - _ZN34_INTERNAL_3beead54_4_k_cu_0da159926thrust24THRUST_300001_SM_1000_NS12placeholders2_5E)
_ZN34_INTERNAL_3beead54_4_k_cu_0da159926thrust24THRUST_300001_SM_1000_NS12placeholders2_5E:
	.zero		1
	.type		_ZN34_INTERNAL_3beead54_4_k_cu_0da159924cuda3std3__45__cpo4rendE,@object
	.size		_ZN34_INTERNAL_3beead54_4_k_cu_0da159924cuda3std3__45__cpo4rendE,(_ZN34_INTERNAL_3beead54_4_k_cu_0da159924cuda3std6ranges3__45__cpo9iter_swapE - _ZN34_INTERNAL_3beead54_4_k_cu_0da159924cuda3std3__45__cpo4rendE)
_ZN34_INTERNAL_3beead54_4_k_cu_0da159924cuda3std3__45__cpo4rendE:
	.zero		1
	.type		_ZN34_INTERNAL_3beead54_4_k_cu_0da159924cuda3std6ranges3__45__cpo9iter_swapE,@object
	.size		_ZN34_INTERNAL_3beead54_4_k_cu_0da159924cuda3std6ranges3__45__cpo9iter_swapE,(_ZN34_INTERNAL_3beead54_4_k_cu_0da159924cuda3std3__48unexpectE - _ZN34_INTERNAL_3beead54_4_k_cu_0da159924cuda3std6ranges3__45__cpo9iter_swapE)
_ZN34_INTERNAL_3beead54_4_k_cu_0da159924cuda3std6ranges3__45__cpo9iter_swapE:
	.zero		1
	.type		_ZN34_INTERNAL_3beead54_4_k_cu_0da159924cuda3std3__48unexpectE,@object
	.size		_ZN34_INTERNAL_3beead54_4_k_cu_0da159924cuda3std3__48unexpectE,(_ZN34_INTERNAL_3beead54_4_k_cu_0da159926thrust24THRUST_300001_SM_1000_NS8cuda_cub3parE - _ZN34_INTERNAL_3beead54_4_k_cu_0da159924cuda3std3__48unexpectE)
_ZN34_INTERNAL_3beead54_4_k_cu_0da159924cuda3std3__48unexpectE:
	.zero		1
	.type		_ZN34_INTERNAL_3beead54_4_k_cu_0da159926thrust24THRUST_300001_SM_1000_NS8cuda_cub3parE,@object
	.size		_ZN34_INTERNAL_3beead54_4_k_cu_0da159926thrust24THRUST_300001_SM_1000_NS8cuda_cub3parE,(.L_29 - _ZN34_INTERNAL_3beead54_4_k_cu_0da159926thrust24THRUST_300001_SM_1000_NS8cuda_cub3parE)
_ZN34_INTERNAL_3beead54_4_k_cu_0da159926thrust24THRUST_300001_SM_1000_NS8cuda_cub3parE:
	.zero		1
.L_29:


//--------------------- .nv.shared._ZN3cub18CUB_300001_SM_10006detail6reduce28DeviceReduceSingleTileKernelINS2_10policy_hubIN4cuda3std3__45tupleIJblEEEyN6thrust24THRUST_300001_SM_1000_NS8cuda_cub9__find_if7functorIS9_EEE10Policy1000ENSB_12zip_iteratorINS8_IJNSD_26transform_input_iterator_tIbNSC_6detail35transform_pair_of_input_iterators_tIbNSB_6detail15normal_iteratorINSB_10device_ptrIiEEEESQ_18compare_modulo_twoEENS7_10__not_fn_tINS7_10__identityEEEEENSB_17counting_iteratorIlNSB_11use_defaultESY_SY_EEEEEEEPS9_ySF_S9_S9_SU_EEvT0_T1_T2_T3_T4_T6_ --------------------------
	.section	.nv.shared._ZN3cub18CUB_300001_SM_10006detail6reduce28DeviceReduceSingleTileKernelINS2_10policy_hubIN4cuda3std3__45tupleIJblEEEyN6thrust24THRUST_300001_SM_1000_NS8cuda_cub9__find_if7functorIS9_EEE10Policy1000ENSB_12zip_iteratorINS8_IJNSD_26transform_input_iterator_tIbNSC_6detail35transform_pair_of_input_iterators_tIbNSB_6detail15normal_iteratorINSB_10device_ptrIiEEEESQ_18compare_modulo_twoEENS7_10__not_fn_tINS7_10__identityEEEEENSB_17counting_iteratorIlNSB_11use_defaultESY_SY_EEEEEEEPS9_ySF_S9_S9_SU_EEvT0_T1_T2_T3_T4_T6_,"aw",@nobits
	.sectionflags	@""
	.align	8
.nv.shared._ZN3cub18CUB_300001_SM_10006detail6reduce28DeviceReduceSingleTileKernelINS2_10policy_hubIN4cuda3std3__45tupleIJblEEEyN6thrust24THRUST_300001_SM_1000_NS8cuda_cub9__find_if7functorIS9_EEE10Policy1000ENSB_12zip_iteratorINS8_IJNSD_26transform_input_iterator_tIbNSC_6detail35transform_pair_of_input_iterators_tIbNSB_6detail15normal_iteratorINSB_10device_ptrIiEEEESQ_18compare_modulo_twoEENS7_10__not_fn_tINS7_10__identityEEEEENSB_17counting_iteratorIlNSB_11use_defaultESY_SY_EEEEEEEPS9_ySF_S9_S9_SU_EEvT0_T1_T2_T3_T4_T6_:
	.zero		1176


//--------------------- .nv.shared._ZN3cub18CUB_300001_SM_10006detail6reduce18DeviceReduceKernelINS2_10policy_hubIN4cuda3std3__45tupleIJblEEEjN6thrust24THRUST_300001_SM_1000_NS8cuda_cub9__find_if7functorIS9_EEE10Policy1000ENSB_12zip_iteratorINS8_IJNSD_26transform_input_iterator_tIbNSC_6detail35transform_pair_of_input_iterators_tIbNSB_6detail15normal_iteratorINSB_10device_ptrIiEEEESQ_18compare_modulo_twoEENS7_10__not_fn_tINS7_10__identityEEEEENSB_17counting_iteratorIlNSB_11use_defaultESY_SY_EEEEEEEjSF_S9_SU_EEvT0_PT3_T1_NS0_13GridEvenShareIS15_EET2_T4_ --------------------------
	.section	.nv.shared._ZN3cub18CUB_300001_SM_10006detail6reduce18DeviceReduceKernelINS2_10policy_hubIN4cuda3std3__45tupleIJblEEEjN6thrust24THRUST_300001_SM_1000_NS8cuda_cub9__find_if7functorIS9_EEE10Policy1000ENSB_12zip_iteratorINS8_IJNSD_26transform_input_iterator_tIbNSC_6detail35transform_pair_of_input_iterators_tIbNSB_6detail15normal_iteratorINSB_10device_ptrIiEEEESQ_18compare_modulo_twoEENS7_10__not_fn_tINS7_10__identityEEEEENSB_17counting_iteratorIlNSB_11use_defaultESY_SY_EEEEEEEjSF_S9_SU_EEvT0_PT3_T1_NS0_13GridEvenShareIS15_EET2_T4_,"aw",@nobits
	.sectionflags	@""
	.align	8
.nv.shared._ZN3cub18CUB_300001_SM_10006detail6reduce18DeviceReduceKernelINS2_10policy_hubIN4cuda3std3__45tupleIJblEEEjN6thrust24THRUST_300001_SM_1000_NS8cuda_cub9__find_if7functorIS9_EEE10Policy1000ENSB_12zip_iteratorINS8_IJNSD_26transform_input_iterator_tIbNSC_6detail35transform_pair_of_input_iterators_tIbNSB_6detail15normal_iteratorINSB_10device_ptrIiEEEESQ_18compare_modulo_twoEENS7_10__not_fn_tINS7_10__identityEEEEENSB_17counting_iteratorIlNSB_11use_defaultESY_SY_EEEEEEEjSF_S9_SU_EEvT0_PT3_T1_NS0_13GridEvenShareIS15_EET2_T4_:
	.zero		1176


//--------------------- .nv.shared._ZN3cub18CUB_300001_SM_10006detail6reduce28DeviceReduceSingleTileKernelINS2_10policy_hubIN4cuda3std3__45tupleIJblEEEjN6thrust24THRUST_300001_SM_1000_NS8cuda_cub9__find_if7functorIS9_EEE10Policy1000ENSB_12zip_iteratorINS8_IJNSD_26transform_input_iterator_tIbNSC_6detail35transform_pair_of_input_iterators_tIbNSB_6detail15normal_iteratorINSB_10device_ptrIiEEEESQ_18compare_modulo_twoEENS7_10__not_fn_tINS7_10__identityEEEEENSB_17counting_iteratorIlNSB_11use_defaultESY_SY_EEEEEEEPS9_jSF_S9_S9_SU_EEvT0_T1_T2_T3_T4_T6_ --------------------------
	.section	.nv.shared._ZN3cub18CUB_300001_SM_10006detail6reduce28DeviceReduceSingleTileKernelINS2_10policy_hubIN4cuda3std3__45tupleIJblEEEjN6thrust24THRUST_300001_SM_1000_NS8cuda_cub9__find_if7functorIS9_EEE10Policy1000ENSB_12zip_iteratorINS8_IJNSD_26transform_input_iterator_tIbNSC_6detail35transform_pair_of_input_iterators_tIbNSB_6detail15normal_iteratorINSB_10device_ptrIiEEEESQ_18compare_modulo_twoEENS7_10__not_fn_tINS7_10__identityEEEEENSB_17counting_iteratorIlNSB_11use_defaultESY_SY_EEEEEEEPS9_jSF_S9_S9_SU_EEvT0_T1_T2_T3_T4_T6_,"aw",@nobits
	.sectionflags	@""
	.align	8
.nv.shared._ZN3cub18CUB_300001_SM_10006detail6reduce28DeviceReduceSingleTileKernelINS2_10policy_hubIN4cuda3std3__45tupleIJblEEEjN6thrust24THRUST_300001_SM_1000_NS8cuda_cub9__find_if7functorIS9_EEE10Policy1000ENSB_12zip_iteratorINS8_IJNSD_26transform_input_iterator_tIbNSC_6detail35transform_pair_of_input_iterators_tIbNSB_6detail15normal_iteratorINSB_10device_ptrIiEEEESQ_18compare_modulo_twoEENS7_10__not_fn_tINS7_10__identityEEEEENSB_17counting_iteratorIlNSB_11use_defaultESY_SY_EEEEEEEPS9_jSF_S9_S9_SU_EEvT0_T1_T2_T3_T4_T6_:
	.zero		1176


//--------------------- .nv.shared._ZN3cub18CUB_300001_SM_10006detail6reduce28DeviceReduceSingleTileKernelINS2_10policy_hubIN4cuda3std3__45tupleIJblEEEyN6thrust24THRUST_300001_SM_1000_NS8cuda_cub9__find_if7functorIS9_EEE10Policy1000EPS9_SI_iSF_S9_S9_NS7_10__identityEEEvT0_T1_T2_T3_T4_T6_ --------------------------
	.section	.nv.shared._ZN3cub18CUB_300001_SM_10006detail6reduce28DeviceReduceSingleTileKernelINS2_10policy_hubIN4cuda3std3__45tupleIJblEEEyN6thrust24THRUST_300001_SM_1000_NS8cuda_cub9__find_if7functorIS9_EEE10Policy1000EPS9_SI_iSF_S9_S9_NS7_10__identityEEEvT0_T1_T2_T3_T4_T6_,"aw",@nobits
	.sectionflags	@""
	.align	8
.nv.shared._ZN3cub18CUB_300001_SM_10006detail6reduce28DeviceReduceSingleTileKernelINS2_10policy_hubIN4cuda3std3__45tupleIJblEEEyN6thrust24THRUST_300001_SM_1000_NS8cuda_cub9__find_if7functorIS9_EEE10Policy1000EPS9_SI_iSF_S9_S9_NS7_10__identityEEEvT0_T1_T2_T3_T4_T6_:
	.zero		1176


//--------------------- .nv.shared._ZN3cub18CUB_300001_SM_10006detail6reduce18DeviceReduceKernelINS2_10policy_hubIN4cuda3std3__45tupleIJblEEEyN6thrust24THRUST_300001_SM_1000_NS8cuda_cub9__find_if7functorIS9_EEE10Policy1000ENSB_12zip_iteratorINS8_IJNSD_26transform_input_iterator_tIbNSC_6detail35transform_pair_of_input_iterators_tIbNSB_6detail15normal_iteratorINSB_10device_ptrIiEEEESQ_NS7_8equal_toIiEEEENS7_10__not_fn_tINS7_10__identityEEEEENSB_17counting_iteratorIlNSB_11use_defaultESZ_SZ_EEEEEEEySF_S9_SV_EEvT0_PT3_T1_NS0_13GridEvenShareIS16_EET2_T4_ --------------------------
	.section	.nv.shared._ZN3cub18CUB_300001_SM_10006detail6reduce18DeviceReduceKernelINS2_10policy_hubIN4cuda3std3__45tupleIJblEEEyN6thrust24THRUST_300001_SM_1000_NS8cuda_cub9__find_if7functorIS9_EEE10Policy1000ENSB_12zip_iteratorINS8_IJNSD_26transform_input_iterator_tIbNSC_6detail35transform_pair_of_input_iterators_tIbNSB_6detail15normal_iteratorINSB_10device_ptrIiEEEESQ_NS7_8equal_toIiEEEENS7_10__not_fn_tINS7_10__identityEEEEENSB_17counting_iteratorIlNSB_11use_defaultESZ_SZ_EEEEEEEySF_S9_SV_EEvT0_PT3_T1_NS0_13GridEvenShareIS16_EET2_T4_,"aw",@nobits
	.sectionflags	@""
	.align	8
.nv.shared._ZN3cub18CUB_300001_SM_10006detail6reduce18DeviceReduceKernelINS2_10policy_hubIN4cuda3std3__45tupleIJblEEEyN6thrust24THRUST_300001_SM_1000_NS8cuda_cub9__find_if7functorIS9_EEE10Policy1000ENSB_12zip_iteratorINS8_IJNSD_26transform_input_iterator_tIbNSC_6detail35transform_pair_of_input_iterators_tIbNSB_6detail15normal_iteratorINSB_10device_ptrIiEEEESQ_NS7_8equal_toIiEEEENS7_10__not_fn_tINS7_10__identityEEEEENSB_17counting_iteratorIlNSB_11use_defaultESZ_SZ_EEEEEEEySF_S9_SV_EEvT0_PT3_T1_NS0_13GridEvenShareIS16_EET2_T4_:
	.zero		1176


//--------------------- .nv.shared._ZN3cub18CUB_300001_SM_10006detail6reduce28DeviceReduceSingleTileKernelINS2_10policy_hubIN4cuda3std3__45tupleIJblEEEyN6thrust24THRUST_300001_SM_1000_NS8cuda_cub9__find_if7functorIS9_EEE10Policy1000ENSB_12zip_iteratorINS8_IJNSD_26transform_input_iterator_tIbNSC_6detail35transform_pair_of_input_iterators_tIbNSB_6detail15normal_iteratorINSB_10device_ptrIiEEEESQ_NS7_8equal_toIiEEEENS7_10__not_fn_tINS7_10__identityEEEEENSB_17counting_iteratorIlNSB_11use_defaultESZ_SZ_EEEEEEEPS9_ySF_S9_S9_SV_EEvT0_T1_T2_T3_T4_T6_ --------------------------
	.section	.nv.shared._ZN3cub18CUB_300001_SM_10006detail6reduce28DeviceReduceSingleTileKernelINS2_10policy_hubIN4cuda3std3__45tupleIJblEEEyN6thrust24THRUST_300001_SM_1000_NS8cuda_cub9__find_if7functorIS9_EEE10Policy1000ENSB_12zip_iteratorINS8_IJNSD_26transform_input_iterator_tIbNSC_6detail35transform_pair_of_input_iterators_tIbNSB_6detail15normal_iteratorINSB_10device_ptrIiEEEESQ_NS7_8equal_toIiEEEENS7_10__not_fn_tINS7_10__identityEEEEENSB_17counting_iteratorIlNSB_11use_defaultESZ_SZ_EEEEEEEPS9_ySF_S9_S9_SV_EEvT0_T1_T2_T3_T4_T6_,"aw",@nobits
	.sectionflags	@""
	.align	8
.nv.shared._ZN3cub18CUB_300001_SM_10006detail6reduce28DeviceReduceSingleTileKernelINS2_10policy_hubIN4cuda3std3__45tupleIJblEEEyN6thrust24THRUST_300001_SM_1000_NS8cuda_cub9__find_if7functorIS9_EEE10Policy1000ENSB_12zip_iteratorINS8_IJNSD_26transform_input_iterator_tIbNSC_6detail35transform_pair_of_input_iterators_tIbNSB_6detail15normal_iteratorINSB_10device_ptrIiEEEESQ_NS7_8equal_toIiEEEENS7_10__not_fn_tINS7_10__identityEEEEENSB_17counting_iteratorIlNSB_11use_defaultESZ_SZ_EEEEEEEPS9_ySF_S9_S9_SV_EEvT0_T1_T2_T3_T4_T6_:
	.zero		1176


//--------------------- .nv.shared._ZN3cub18CUB_300001_SM_10006detail6reduce28DeviceReduceSingleTileKernelINS2_10policy_hubIN4cuda3std3__45tupleIJblEEEjN6thrust24THRUST_300001_SM_1000_NS8cuda_cub9__find_if7functorIS9_EEE10Policy1000EPS9_SI_iSF_S9_S9_NS7_10__identityEEEvT0_T1_T2_T3_T4_T6_ --------------------------
	.section	.nv.shared._ZN3cub18CUB_300001_SM_10006detail6reduce28DeviceReduceSingleTileKernelINS2_10policy_hubIN4cuda3std3__45tupleIJblEEEjN6thrust24THRUST_300001_SM_1000_NS8cuda_cub9__find_if7functorIS9_EEE10Policy1000EPS9_SI_iSF_S9_S9_NS7_10__identityEEEvT0_T1_T2_T3_T4_T6_,"aw",@nobits
	.sectionflags	@""
	.align	8
.nv.shared._ZN3cub18CUB_300001_SM_10006detail6reduce28DeviceReduceSingleTileKernelINS2_10policy_hubIN4cuda3std3__45tupleIJblEEEjN6thrust24THRUST_300001_SM_1000_NS8cuda_cub9__find_if7functorIS9_EEE10Policy1000EPS9_SI_iSF_S9_S9_NS7_10__identityEEEvT0_T1_T2_T3_T4_T6_:
	.zero		1176


//--------------------- .nv.shared._ZN3cub18CUB_300001_SM_10006detail6reduce18DeviceReduceKernelINS2_10policy_hubIN4cuda3std3__45tupleIJblEEEjN6thrust24THRUST_300001_SM_1000_NS8cuda_cub9__find_if7functorIS9_EEE10Policy1000ENSB_12zip_iteratorINS8_IJNSD_26transform_input_iterator_tIbNSC_6detail35transform_pair_of_input_iterators_tIbNSB_6detail15normal_iteratorINSB_10device_ptrIiEEEESQ_NS7_8equal_toIiEEEENS7_10__not_fn_tINS7_10__identityEEEEENSB_17counting_iteratorIlNSB_11use_defaultESZ_SZ_EEEEEEEjSF_S9_SV_EEvT0_PT3_T1_NS0_13GridEvenShareIS16_EET2_T4_ --------------------------
	.section	.nv.shared._ZN3cub18CUB_300001_SM_10006detail6reduce18DeviceReduceKernelINS2_10policy_hubIN4cuda3std3__45tupleIJblEEEjN6thrust24THRUST_300001_SM_1000_NS8cuda_cub9__find_if7functorIS9_EEE10Policy1000ENSB_12zip_iteratorINS8_IJNSD_26transform_input_iterator_tIbNSC_6detail35transform_pair_of_input_iterators_tIbNSB_6detail15normal_iteratorINSB_10device_ptrIiEEEESQ_NS7_8equal_toIiEEEENS7_10__not_fn_tINS7_10__identityEEEEENSB_17counting_iteratorIlNSB_11use_defaultESZ_SZ_EEEEEEEjSF_S9_SV_EEvT0_PT3_T1_NS0_13GridEvenShareIS16_EET2_T4_,"aw",@nobits
	.sectionflags	@""
	.align	8
.nv.shared._ZN3cub18CUB_300001_SM_10006detail6reduce18DeviceReduceKernelINS2_10policy_hubIN4cuda3std3__45tupleIJblEEEjN6thrust24THRUST_300001_SM_1000_NS8cuda_cub9__find_if7functorIS9_EEE10Policy1000ENSB_12zip_iteratorINS8_IJNSD_26transform_input_iterator_tIbNSC_6detail35transform_pair_of_input_iterators_tIbNSB_6detail15normal_iteratorINSB_10device_ptrIiEEEESQ_NS7_8equal_toIiEEEENS7_10__not_fn_tINS7_10__identityEEEEENSB_17counting_iteratorIlNSB_11use_defaultESZ_SZ_EEEEEEEjSF_S9_SV_EEvT0_PT3_T1_NS0_13GridEvenShareIS16_EET2_T4_:
	.zero		1176


//--------------------- .nv.shared._ZN3cub18CUB_300001_SM_10006detail6reduce28DeviceReduceSingleTileKernelINS2_10policy_hubIN4cuda3std3__45tupleIJblEEEjN6thrust24THRUST_300001_SM_1000_NS8cuda_cub9__find_if7functorIS9_EEE10Policy1000ENSB_12zip_iteratorINS8_IJNSD_26transform_input_iterator_tIbNSC_6detail35transform_pair_of_input_iterators_tIbNSB_6detail15normal_iteratorINSB_10device_ptrIiEEEESQ_NS7_8equal_toIiEEEENS7_10__not_fn_tINS7_10__identityEEEEENSB_17counting_iteratorIlNSB_11use_defaultESZ_SZ_EEEEEEEPS9_jSF_S9_S9_SV_EEvT0_T1_T2_T3_T4_T6_ --------------------------
	.section	.nv.shared._ZN3cub18CUB_300001_SM_10006detail6reduce28DeviceReduceSingleTileKernelINS2_10policy_hubIN4cuda3std3__45tupleIJblEEEjN6thrust24THRUST_300001_SM_1000_NS8cuda_cub9__find_if7functorIS9_EEE10Policy1000ENSB_12zip_iteratorINS8_IJNSD_26transform_input_iterator_tIbNSC_6detail35transform_pair_of_input_iterators_tIbNSB_6detail15normal_iteratorINSB_10device_ptrIiEEEESQ_NS7_8equal_toIiEEEENS7_10__not_fn_tINS7_10__identityEEEEENSB_17counting_iteratorIlNSB_11use_defaultESZ_SZ_EEEEEEEPS9_jSF_S9_S9_SV_EEvT0_T1_T2_T3_T4_T6_,"aw",@nobits
	.sectionflags	@""
	.align	8
.nv.shared._ZN3cub18CUB_300001_SM_10006detail6reduce28DeviceReduceSingleTileKernelINS2_10policy_hubIN4cuda3std3__45tupleIJblEEEjN6thrust24THRUST_300001_SM_1000_NS8cuda_cub9__find_if7functorIS9_EEE10Policy1000ENSB_12zip_iteratorINS8_IJNSD_26transform_input_iterator_tIbNSC_6detail35transform_pair_of_input_iterators_tIbNSB_6detail15normal_iteratorINSB_10device_ptrIiEEEESQ_NS7_8equal_toIiEEEENS7_10__not_fn_tINS7_10__identityEEEEENSB_17counting_iteratorIlNSB_11use_defaultESZ_SZ_EEEEEEEPS9_jSF_S9_S9_SV_EEvT0_T1_T2_T3_T4_T6_:
	.zero		1176


//--------------------- .nv.constant0._ZN3cub18CUB_300001_SM_10006detail6reduce18DeviceReduceKernelINS2_10policy_hubIN4cuda3std3__45tupleIJblEEEyN6thrust24THRUST_300001_SM_1000_NS8cuda_cub9__find_if7functorIS9_EEE10Policy1000ENSB_12zip_iteratorINS8_IJNSD_26transform_input_iterator_tIbNSC_6detail35transform_pair_of_input_iterators_tIbNSB_6detail15normal_iteratorINSB_10device_ptrIiEEEESQ_18compare_modulo_twoEENS7_10__not_fn_tINS7_10__identityEEEEENSB_17counting_iteratorIlNSB_11use_defaultESY_SY_EEEEEEEySF_S9_SU_EEvT0_PT3_T1_NS0_13GridEvenShareIS15_EET2_T4_ --------------------------
	.section	.nv.constant0._ZN3cub18CUB_300001_SM_10006detail6reduce18DeviceReduceKernelINS2_10policy_hubIN4cuda3std3__45tupleIJblEEEyN6thrust24THRUST_300001_SM_1000_NS8cuda_cub9__find_if7functorIS9_EEE10Policy1000ENSB_12zip_iteratorINS8_IJNSD_26transform_input_iterator_tIbNSC_6detail35transform_pair_of_input_iterators_tIbNSB_6detail15normal_iteratorINSB_10device_ptrIiEEEESQ_18compare_modulo_twoEENS7_10__not_fn_tINS7_10__identityEEEEENSB_17counting_iteratorIlNSB_11use_defaultESY_SY_EEEEEEEySF_S9_SU_EEvT0_PT3_T1_NS0_13GridEvenShareIS15_EET2_T4_,"a",@progbits
	.sectionflags	@""
	.align	4
.nv.constant0._ZN3cub18CUB_300001_SM_10006detail6reduce18DeviceReduceKernelINS2_10policy_hubIN4cuda3std3__45tupleIJblEEEyN6thrust24THRUST_300001_SM_1000_NS8cuda_cub9__find_if7functorIS9_EEE10Policy1000ENSB_12zip_iteratorINS8_IJNSD_26transform_input_iterator_tIbNSC_6detail35transform_pair_of_input_iterators_tIbNSB_6detail15normal_iteratorINSB_10device_ptrIiEEEESQ_18compare_modulo_twoEENS7_10__not_fn_tINS7_10__identityEEEEENSB_17counting_iteratorIlNSB_11use_defaultESY_SY_EEEEEEEySF_S9_SU_EEvT0_PT3_T1_NS0_13GridEvenShareIS15_EET2_T4_:
	.zero		1026


//--------------------- .nv.constant0._ZN3cub18CUB_300001_SM_10006detail6reduce28DeviceReduceSingleTileKernelINS2_10policy_hubIN4cuda3std3__45tupleIJblEEEyN6thrust24THRUST_300001_SM_1000_NS8cuda_cub9__find_if7functorIS9_EEE10Policy1000ENSB_12zip_iteratorINS8_IJNSD_26transform_input_iterator_tIbNSC_6detail35transform_pair_of_input_iterators_tIbNSB_6detail15normal_iteratorINSB_10device_ptrIiEEEESQ_18compare_modulo_twoEENS7_10__not_fn_tINS7_10__identityEEEEENSB_17counting_iteratorIlNSB_11use_defaultESY_SY_EEEEEEEPS9_ySF_S9_S9_SU_EEvT0_T1_T2_T3_T4_T6_ --------------------------
	.section	.nv.constant0._ZN3cub18CUB_300001_SM_10006detail6reduce28DeviceReduceSingleTileKernelINS2_10policy_hubIN4cuda3std3__45tupleIJblEEEyN6thrust24THRUST_300001_SM_1000_NS8cuda_cub9__find_if7functorIS9_EEE10Policy1000ENSB_12zip_iteratorINS8_IJNSD_26transform_input_iterator_tIbNSC_6detail35transform_pair_of_input_iterators_tIbNSB_6detail15normal_iteratorINSB_10device_ptrIiEEEESQ_18compare_modulo_twoEENS7_10__not_fn_tINS7_10__identityEEEEENSB_17counting_iteratorIlNSB_11use_defaultESY_SY_EEEEEEEPS9_ySF_S9_S9_SU_EEvT0_T1_T2_T3_T4_T6_,"a",@progbits
	.sectionflags	@""
	.align	4
.nv.constant0._ZN3cub18CUB_300001_SM_10006detail6reduce28DeviceReduceSingleTileKernelINS2_10policy_hubIN4cuda3std3__45tupleIJblEEEyN6thrust24THRUST_300001_SM_1000_NS8cuda_cub9__find_if7functorIS9_EEE10Policy1000ENSB_12zip_iteratorINS8_IJNSD_26transform_input_iterator_tIbNSC_6detail35transform_pair_of_input_iterators_tIbNSB_6detail15normal_iteratorINSB_10device_ptrIiEEEESQ_18compare_modulo_twoEENS7_10__not_fn_tINS7_10__identityEEEEENSB_17counting_iteratorIlNSB_11use_defaultESY_SY_EEEEEEEPS9_ySF_S9_S9_SU_EEvT0_T1_T2_T3_T4_T6_:
	.zero		977


//--------------------- .nv.constant0._ZN3cub18CUB_300001_SM_10006detail6reduce18DeviceReduceKernelINS2_10policy_hubIN4cuda3std3__45tupleIJblEEEjN6thrust24THRUST_300001_SM_1000_NS8cuda_cub9__find_if7functorIS9_EEE10Policy1000ENSB_12zip_iteratorINS8_IJNSD_26transform_input_iterator_tIbNSC_6detail35transform_pair_of_input_iterators_tIbNSB_6detail15normal_iteratorINSB_10device_ptrIiEEEESQ_18compare_modulo_twoEENS7_10__not_fn_tINS7_10__identityEEEEENSB_17counting_iteratorIlNSB_11use_defaultESY_SY_EEEEEEEjSF_S9_SU_EEvT0_PT3_T1_NS0_13GridEvenShareIS15_EET2_T4_ --------------------------
	.section	.nv.constant0._ZN3cub18CUB_300001_SM_10006detail6reduce18DeviceReduceKernelINS2_10policy_hubIN4cuda3std3__45tupleIJblEEEjN6thrust24THRUST_300001_SM_1000_NS8cuda_cub9__find_if7functorIS9_EEE10Policy1000ENSB_12zip_iteratorINS8_IJNSD_26transform_input_iterator_tIbNSC_6detail35transform_pair_of_input_iterators_tIbNSB_6detail15normal_iteratorINSB_10device_ptrIiEEEESQ_18compare_modulo_twoEENS7_10__not_fn_tINS7_10__identityEEEEENSB_17counting_iteratorIlNSB_11use_defaultESY_SY_EEEEEEEjSF_S9_SU_EEvT0_PT3_T1_NS0_13GridEvenShareIS15_EET2_T4_,"a",@progbits
	.sectionflags	@""
	.align	4
.nv.constant0._ZN3cub18CUB_300001_SM_10006detail6reduce18DeviceReduceKernelINS2_10policy_hubIN4cuda3std3__45tupleIJblEEEjN6thrust24THRUST_300001_SM_1000_NS8cuda_cub9__find_if7functorIS9_EEE10Policy1000ENSB_12zip_iteratorINS8_IJNSD_26transform_input_iterator_tIbNSC_6detail35transform_pair_of_input_iterators_tIbNSB_6detail15normal_iteratorINSB_10device_ptrIiEEEESQ_18compare_modulo_twoEENS7_10__not_fn_tINS7_10__identityEEEEENSB_17counting_iteratorIlNSB_11use_defaultESY_SY_EEEEEEEjSF_S9_SU_EEvT0_PT3_T1_NS0_13GridEvenShareIS15_EET2_T4_:
	.zero		990


//--------------------- .nv.constant0._ZN3cub18CUB_300001_SM_10006detail6reduce28DeviceReduceSingleTileKernelINS2_10policy_hubIN4cuda3std3__45tupleIJblEEEjN6thrust24THRUST_300001_SM_1000_NS8cuda_cub9__find_if7functorIS9_EEE10Policy1000ENSB_12zip_iteratorINS8_IJNSD_26transform_input_iterator_tIbNSC_6detail35transform_pair_of_input_iterators_tIbNSB_6detail15normal_iteratorINSB_10device_ptrIiEEEESQ_18compare_modulo_twoEENS7_10__not_fn_tINS7_10__identityEEEEENSB_17counting_iteratorIlNSB_11use_defaultESY_SY_EEEEEEEPS9_jSF_S9_S9_SU_EEvT0_T1_T2_T3_T4_T6_ --------------------------
	.section	.nv.constant0._ZN3cub18CUB_300001_SM_10006detail6reduce28DeviceReduceSingleTileKernelINS2_10policy_hubIN4cuda3std3__45tupleIJblEEEjN6thrust24THRUST_300001_SM_1000_NS8cuda_cub9__find_if7functorIS9_EEE10Policy1000ENSB_12zip_iteratorINS8_IJNSD_26transform_input_iterator_tIbNSC_6detail35transform_pair_of_input_iterators_tIbNSB_6detail15normal_iteratorINSB_10device_ptrIiEEEESQ_18compare_modulo_twoEENS7_10__not_fn_tINS7_10__identityEEEEENSB_17counting_iteratorIlNSB_11use_defaultESY_SY_EEEEEEEPS9_jSF_S9_S9_SU_EEvT0_T1_T2_T3_T4_T6_,"a",@progbits
	.sectionflags	@""
	.align	4
.nv.constant0._ZN3cub18CUB_300001_SM_10006detail6reduce28DeviceReduceSingleTileKernelINS2_10policy_hubIN4cuda3std3__45tupleIJblEEEjN6thrust24THRUST_300001_SM_1000_NS8cuda_cub9__find_if7functorIS9_EEE10Policy1000ENSB_12zip_iteratorINS8_IJNSD_26transform_input_iterator_tIbNSC_6detail35transform_pair_of_input_iterators_tIbNSB_6detail15normal_iteratorINSB_10device_ptrIiEEEESQ_18compare_modulo_twoEENS7_10__not_fn_tINS7_10__identityEEEEENSB_17counting_iteratorIlNSB_11use_defaultESY_SY_EEEEEEEPS9_jSF_S9_S9_SU_EEvT0_T1_T2_T3_T4_T6_:
	.zero		969


//--------------------- .nv.constant0._ZN3cub18CUB_300001_SM_10006detail6reduce28DeviceReduceSingleTileKernelINS2_10policy_hubIN4cuda3std3__45tupleIJblEEEyN6thrust24THRUST_300001_SM_1000_NS8cuda_cub9__find_if7functorIS9_EEE10Policy1000EPS9_SI_iSF_S9_S9_NS7_10__identityEEEvT0_T1_T2_T3_T4_T6_ --------------------------
	.section	.nv.constant0._ZN3cub18CUB_300001_SM_10006detail6reduce28DeviceReduceSingleTileKernelINS2_10policy_hubIN4cuda3std3__45tupleIJblEEEyN6thrust24THRUST_300001_SM_1000_NS8cuda_cub9__find_if7functorIS9_EEE10Policy1000EPS9_SI_iSF_S9_S9_NS7_10__identityEEEvT0_T1_T2_T3_T4_T6_,"a",@progbits
	.sectionflags	@""
	.align	4
.nv.constant0._ZN3cub18CUB_300001_SM_10006detail6reduce28DeviceReduceSingleTileKernelINS2_10policy_hubIN4cuda3std3__45tupleIJblEEEyN6thrust24THRUST_300001_SM_1000_NS8cuda_cub9__find_if7functorIS9_EEE10Policy1000EPS9_SI_iSF_S9_S9_NS7_10__identityEEEvT0_T1_T2_T3_T4_T6_:
	.zero		937


//--------------------- .nv.constant0._ZN3cub18CUB_300001_SM_10006detail6reduce18DeviceReduceKernelINS2_10policy_hubIN4cuda3std3__45tupleIJblEEEyN6thrust24THRUST_300001_SM_1000_NS8cuda_cub9__find_if7functorIS9_EEE10Policy1000ENSB_12zip_iteratorINS8_IJNSD_26transform_input_iterator_tIbNSC_6detail35transform_pair_of_input_iterators_tIbNSB_6detail15normal_iteratorINSB_10device_ptrIiEEEESQ_NS7_8equal_toIiEEEENS7_10__not_fn_tINS7_10__identityEEEEENSB_17counting_iteratorIlNSB_11use_defaultESZ_SZ_EEEEEEEySF_S9_SV_EEvT0_PT3_T1_NS0_13GridEvenShareIS16_EET2_T4_ --------------------------
	.section	.nv.constant0._ZN3cub18CUB_300001_SM_10006detail6reduce18DeviceReduceKernelINS2_10policy_hubIN4cuda3std3__45tupleIJblEEEyN6thrust24THRUST_300001_SM_1000_NS8cuda_cub9__find_if7functorIS9_EEE10Policy1000ENSB_12zip_iteratorINS8_IJNSD_26transform_input_iterator_tIbNSC_6detail35transform_pair_of_input_iterators_tIbNSB_6detail15normal_iteratorINSB_10device_ptrIiEEEESQ_NS7_8equal_toIiEEEENS7_10__not_fn_tINS7_10__identityEEEEENSB_17counting_iteratorIlNSB_11use_defaultESZ_SZ_EEEEEEEySF_S9_SV_EEvT0_PT3_T1_NS0_13GridEvenShareIS16_EET2_T4_,"a",@progbits
	.sectionflags	@""
	.align	4
.nv.constant0._ZN3cub18CUB_300001_SM_10006detail6reduce18DeviceReduceKernelINS2_10policy_hubIN4cuda3std3__45tupleIJblEEEyN6thrust24THRUST_300001_SM_1000_NS8cuda_cub9__find_if7functorIS9_EEE10Policy1000ENSB_12zip_iteratorINS8_IJNSD_26transform_input_iterator_tIbNSC_6detail35transform_pair_of_input_iterators_tIbNSB_6detail15normal_iteratorINSB_10device_ptrIiEEEESQ_NS7_8equal_toIiEEEENS7_10__not_fn_tINS7_10__identityEEEEENSB_17counting_iteratorIlNSB_11use_defaultESZ_SZ_EEEEEEEySF_S9_SV_EEvT0_PT3_T1_NS0_13GridEvenShareIS16_EET2_T4_:
	.zero		1026


//--------------------- .nv.constant0._ZN3cub18CUB_300001_SM_10006detail6reduce28DeviceReduceSingleTileKernelINS2_10policy_hubIN4cuda3std3__45tupleIJblEEEyN6thrust24THRUST_300001_SM_1000_NS8cuda_cub9__find_if7functorIS9_EEE10Policy1000ENSB_12zip_iteratorINS8_IJNSD_26transform_input_iterator_tIbNSC_6detail35transform_pair_of_input_iterators_tIbNSB_6detail15normal_iteratorINSB_10device_ptrIiEEEESQ_NS7_8equal_toIiEEEENS7_10__not_fn_tINS7_10__identityEEEEENSB_17counting_iteratorIlNSB_11use_defaultESZ_SZ_EEEEEEEPS9_ySF_S9_S9_SV_EEvT0_T1_T2_T3_T4_T6_ --------------------------
	.section	.nv.constant0._ZN3cub18CUB_300001_SM_10006detail6reduce28DeviceReduceSingleTileKernelINS2_10policy_hubIN4cuda3std3__45tupleIJblEEEyN6thrust24THRUST_300001_SM_1000_NS8cuda_cub9__find_if7functorIS9_EEE10Policy1000ENSB_12zip_iteratorINS8_IJNSD_26transform_input_iterator_tIbNSC_6detail35transform_pair_of_input_iterators_tIbNSB_6detail15normal_iteratorINSB_10device_ptrIiEEEESQ_NS7_8equal_toIiEEEENS7_10__not_fn_tINS7_10__identityEEEEENSB_17counting_iteratorIlNSB_11use_defaultESZ_SZ_EEEEEEEPS9_ySF_S9_S9_SV_EEvT0_T1_T2_T3_T4_T6_,"a",@progbits
	.sectionflags	@""
	.align	4
.nv.constant0._ZN3cub18CUB_300001_SM_10006detail6reduce28DeviceReduceSingleTileKernelINS2_10policy_hubIN4cuda3std3__45tupleIJblEEEyN6thrust24THRUST_300001_SM_1000_NS8cuda_cub9__find_if7functorIS9_EEE10Policy1000ENSB_12zip_iteratorINS8_IJNSD_26transform_input_iterator_tIbNSC_6detail35transform_pair_of_input_iterators_tIbNSB_6detail15normal_iteratorINSB_10device_ptrIiEEEESQ_NS7_8equal_toIiEEEENS7_10__not_fn_tINS7_10__identityEEEEENSB_17counting_iteratorIlNSB_11use_defaultESZ_SZ_EEEEEEEPS9_ySF_S9_S9_SV_EEvT0_T1_T2_T3_T4_T6_:
	.zero		977


//--------------------- .nv.constant0._ZN3cub18CUB_300001_SM_10006detail6reduce28DeviceReduceSingleTileKernelINS2_10policy_hubIN4cuda3std3__45tupleIJblEEEjN6thrust24THRUST_300001_SM_1000_NS8cuda_cub9__find_if7functorIS9_EEE10Policy1000EPS9_SI_iSF_S9_S9_NS7_10__identityEEEvT0_T1_T2_T3_T4_T6_ --------------------------
	.section	.nv.constant0._ZN3cub18CUB_300001_SM_10006detail6reduce28DeviceReduceSingleTileKernelINS2_10policy_hubIN4cuda3std3__45tupleIJblEEEjN6thrust24THRUST_300001_SM_1000_NS8cuda_cub9__find_if7functorIS9_EEE10Policy1000EPS9_SI_iSF_S9_S9_NS7_10__identityEEEvT0_T1_T2_T3_T4_T6_,"a",@progbits
	.sectionflags	@""
	.align	4
.nv.constant0._ZN3cub18CUB_300001_SM_10006detail6reduce28DeviceReduceSingleTileKernelINS2_10policy_hubIN4cuda3std3__45tupleIJblEEEjN6thrust24THRUST_300001_SM_1000_NS8cuda_cub9__find_if7functorIS9_EEE10Policy1000EPS9_SI_iSF_S9_S9_NS7_10__identityEEEvT0_T1_T2_T3_T4_T6_:
	.zero		937


//--------------------- .nv.constant0._ZN3cub18CUB_300001_SM_10006detail6reduce18DeviceReduceKernelINS2_10policy_hubIN4cuda3std3__45tupleIJblEEEjN6thrust24THRUST_300001_SM_1000_NS8cuda_cub9__find_if7functorIS9_EEE10Policy1000ENSB_12zip_iteratorINS8_IJNSD_26transform_input_iterator_tIbNSC_6detail35transform_pair_of_input_iterators_tIbNSB_6detail15normal_iteratorINSB_10device_ptrIiEEEESQ_NS7_8equal_toIiEEEENS7_10__not_fn_tINS7_10__identityEEEEENSB_17counting_iteratorIlNSB_11use_defaultESZ_SZ_EEEEEEEjSF_S9_SV_EEvT0_PT3_T1_NS0_13GridEvenShareIS16_EET2_T4_ --------------------------
	.section	.nv.constant0._ZN3cub18CUB_300001_SM_10006detail6reduce18DeviceReduceKernelINS2_10policy_hubIN4cuda3std3__45tupleIJblEEEjN6thrust24THRUST_300001_SM_1000_NS8cuda_cub9__find_if7functorIS9_EEE10Policy1000ENSB_12zip_iteratorINS8_IJNSD_26transform_input_iterator_tIbNSC_6detail35transform_pair_of_input_iterators_tIbNSB_6detail15normal_iteratorINSB_10device_ptrIiEEEESQ_NS7_8equal_toIiEEEENS7_10__not_fn_tINS7_10__identityEEEEENSB_17counting_iteratorIlNSB_11use_defaultESZ_SZ_EEEEEEEjSF_S9_SV_EEvT0_PT3_T1_NS0_13GridEvenShareIS16_EET2_T4_,"a",@progbits
	.sectionflags	@""
	.align	4
.nv.constant0._ZN3cub18CUB_300001_SM_10006detail6reduce18DeviceReduceKernelINS2_10policy_hubIN4cuda3std3__45tupleIJblEEEjN6thrust24THRUST_300001_SM_1000_NS8cuda_cub9__find_if7functorIS9_EEE10Policy1000ENSB_12zip_iteratorINS8_IJNSD_26transform_input_iterator_tIbNSC_6detail35transform_pair_of_input_iterators_tIbNSB_6detail15normal_iteratorINSB_10device_ptrIiEEEESQ_NS7_8equal_toIiEEEENS7_10__not_fn_tINS7_10__identityEEEEENSB_17counting_iteratorIlNSB_11use_defaultESZ_SZ_EEEEEEEjSF_S9_SV_EEvT0_PT3_T1_NS0_13GridEvenShareIS16_EET2_T4_:
	.zero		990


//--------------------- .nv.constant0._ZN3cub18CUB_300001_SM_10006detail6reduce28DeviceReduceSingleTileKernelINS2_10policy_hubIN4cuda3std3__45tupleIJblEEEjN6thrust24THRUST_300001_SM_1000_NS8cuda_cub9__find_if7functorIS9_EEE10Policy1000ENSB_12zip_iteratorINS8_IJNSD_26transform_input_iterator_tIbNSC_6detail35transform_pair_of_input_iterators_tIbNSB_6detail15normal_iteratorINSB_10device_ptrIiEEEESQ_NS7_8equal_toIiEEEENS7_10__not_fn_tINS7_10__identityEEEEENSB_17counting_iteratorIlNSB_11use_defaultESZ_SZ_EEEEEEEPS9_jSF_S9_S9_SV_EEvT0_T1_T2_T3_T4_T6_ --------------------------
	.section	.nv.constant0._ZN3cub18CUB_300001_SM_10006detail6reduce28DeviceReduceSingleTileKernelINS2_10policy_hubIN4cuda3std3__45tupleIJblEEEjN6thrust24THRUST_300001_SM_1000_NS8cuda_cub9__find_if7functorIS9_EEE10Policy1000ENSB_12zip_iteratorINS8_IJNSD_26transform_input_iterator_tIbNSC_6detail35transform_pair_of_input_iterators_tIbNSB_6detail15normal_iteratorINSB_10device_ptrIiEEEESQ_NS7_8equal_toIiEEEENS7_10__not_fn_tINS7_10__identityEEEEENSB_17counting_iteratorIlNSB_11use_defaultESZ_SZ_EEEEEEEPS9_jSF_S9_S9_SV_EEvT0_T1_T2_T3_T4_T6_,"a",@progbits
	.sectionflags	@""
	.align	4
.nv.constant0._ZN3cub18CUB_300001_SM_10006detail6reduce28DeviceReduceSingleTileKernelINS2_10policy_hubIN4cuda3std3__45tupleIJblEEEjN6thrust24THRUST_300001_SM_1000_NS8cuda_cub9__find_if7functorIS9_EEE10Policy1000ENSB_12zip_iteratorINS8_IJNSD_26transform_input_iterator_tIbNSC_6detail35transform_pair_of_input_iterators_tIbNSB_6detail15normal_iteratorINSB_10device_ptrIiEEEESQ_NS7_8equal_toIiEEEENS7_10__not_fn_tINS7_10__identityEEEEENSB_17counting_iteratorIlNSB_11use_defaultESZ_SZ_EEEEEEEPS9_jSF_S9_S9_SV_EEvT0_T1_T2_T3_T4_T6_:
	.zero		969


//--------------------- .nv.constant0._ZN3cub18CUB_300001_SM_10006detail11EmptyKernelIvEEvv --------------------------
	.section	.nv.constant0._ZN3cub18CUB_300001_SM_10006detail11EmptyKernelIvEEvv,"a",@progbits
	.sectionflags	@""
	.align	4
.nv.constant0._ZN3cub18CUB_300001_SM_10006detail11EmptyKernelIvEEvv:
	.zero		896


//--------------------- SYMBOLS --------------------------

	.type		.nv.reservedSmem.offset0,@object
	.size		.nv.reservedSmem.offset0,0x4
	.type		.nv.reservedSmem.cap,@object
	.size		.nv.reservedSmem.cap,0x4
